//
// Generated by NVIDIA NVVM Compiler
//
// Compiler Build ID: CL-36424714
// Cuda compilation tools, release 13.0, V13.0.88
// Based on NVVM 20.0.0
//

.version 9.0
.target sm_100
.address_size 64

	// .globl	_Z12ComputeGainsiPKiS0_PKfS0_PKhPf
// _ZZN3cub18CUB_300001_SM_10006detail6reduce28DeviceReduceSingleTileKernelINS2_10policy_hubIfjN4cuda3std3__44plusIfEEE10Policy1000EN6thrust24THRUST_300001_SM_1000_NS10device_ptrIfEEPfjS9_ffNS7_10__identityEEEvT0_T1_T2_T3_T4_T6_E12temp_storage has been demoted
// _ZZN3cub18CUB_300001_SM_10006detail6reduce18DeviceReduceKernelINS2_10policy_hubIfjN4cuda3std3__44plusIfEEE10Policy1000EN6thrust24THRUST_300001_SM_1000_NS10device_ptrIfEEjS9_fNS7_10__identityEEEvT0_PT3_T1_NS0_13GridEvenShareISK_EET2_T4_E12temp_storage has been demoted
// _ZZN3cub18CUB_300001_SM_10006detail6reduce28DeviceReduceSingleTileKernelINS2_10policy_hubIfjN4cuda3std3__44plusIfEEE10Policy1000EPfSC_iS9_ffNS7_10__identityEEEvT0_T1_T2_T3_T4_T6_E12temp_storage has been demoted
// _ZZN3cub18CUB_300001_SM_10006detail6reduce28DeviceReduceSingleTileKernelINS2_10policy_hubIfyN4cuda3std3__44plusIfEEE10Policy1000EN6thrust24THRUST_300001_SM_1000_NS10device_ptrIfEEPfyS9_ffNS7_10__identityEEEvT0_T1_T2_T3_T4_T6_E12temp_storage has been demoted
// _ZZN3cub18CUB_300001_SM_10006detail6reduce18DeviceReduceKernelINS2_10policy_hubIfyN4cuda3std3__44plusIfEEE10Policy1000EN6thrust24THRUST_300001_SM_1000_NS10device_ptrIfEEyS9_fNS7_10__identityEEEvT0_PT3_T1_NS0_13GridEvenShareISK_EET2_T4_E12temp_storage has been demoted
// _ZZN3cub18CUB_300001_SM_10006detail6reduce28DeviceReduceSingleTileKernelINS2_10policy_hubIfyN4cuda3std3__44plusIfEEE10Policy1000EPfSC_iS9_ffNS7_10__identityEEEvT0_T1_T2_T3_T4_T6_E12temp_storage has been demoted
.global .align 1 .b8 _ZN34_INTERNAL_310fead0_4_k_cu_5a1487c54cuda3std3__45__cpo5beginE[1];
.global .align 1 .b8 _ZN34_INTERNAL_310fead0_4_k_cu_5a1487c54cuda3std3__45__cpo3endE[1];
.global .align 1 .b8 _ZN34_INTERNAL_310fead0_4_k_cu_5a1487c54cuda3std3__45__cpo6cbeginE[1];
.global .align 1 .b8 _ZN34_INTERNAL_310fead0_4_k_cu_5a1487c54cuda3std3__45__cpo4cendE[1];
.global .align 1 .b8 _ZN34_INTERNAL_310fead0_4_k_cu_5a1487c54cuda3std3__45__cpo6rbeginE[1];
.global .align 1 .b8 _ZN34_INTERNAL_310fead0_4_k_cu_5a1487c54cuda3std3__45__cpo4rendE[1];
.global .align 1 .b8 _ZN34_INTERNAL_310fead0_4_k_cu_5a1487c54cuda3std3__45__cpo7crbeginE[1];
.global .align 1 .b8 _ZN34_INTERNAL_310fead0_4_k_cu_5a1487c54cuda3std3__45__cpo5crendE[1];
.global .align 1 .b8 _ZN34_INTERNAL_310fead0_4_k_cu_5a1487c54cuda3std3__436_GLOBAL__N__310fead0_4_k_cu_5a1487c56ignoreE[1];
.global .align 1 .b8 _ZN34_INTERNAL_310fead0_4_k_cu_5a1487c54cuda3std3__419piecewise_constructE[1];
.global .align 1 .b8 _ZN34_INTERNAL_310fead0_4_k_cu_5a1487c54cuda3std3__48in_placeE[1];
.global .align 1 .b8 _ZN34_INTERNAL_310fead0_4_k_cu_5a1487c54cuda3std3__420unreachable_sentinelE[1];
.global .align 1 .b8 _ZN34_INTERNAL_310fead0_4_k_cu_5a1487c54cuda3std3__47nulloptE[1];
.global .align 1 .b8 _ZN34_INTERNAL_310fead0_4_k_cu_5a1487c54cuda3std3__48unexpectE[1];
.global .align 1 .b8 _ZN34_INTERNAL_310fead0_4_k_cu_5a1487c54cuda3std6ranges3__45__cpo4swapE[1];
.global .align 1 .b8 _ZN34_INTERNAL_310fead0_4_k_cu_5a1487c54cuda3std6ranges3__45__cpo9iter_moveE[1];
.global .align 1 .b8 _ZN34_INTERNAL_310fead0_4_k_cu_5a1487c54cuda3std6ranges3__45__cpo5beginE[1];
.global .align 1 .b8 _ZN34_INTERNAL_310fead0_4_k_cu_5a1487c54cuda3std6ranges3__45__cpo3endE[1];
.global .align 1 .b8 _ZN34_INTERNAL_310fead0_4_k_cu_5a1487c54cuda3std6ranges3__45__cpo6cbeginE[1];
.global .align 1 .b8 _ZN34_INTERNAL_310fead0_4_k_cu_5a1487c54cuda3std6ranges3__45__cpo4cendE[1];
.global .align 1 .b8 _ZN34_INTERNAL_310fead0_4_k_cu_5a1487c54cuda3std6ranges3__45__cpo7advanceE[1];
.global .align 1 .b8 _ZN34_INTERNAL_310fead0_4_k_cu_5a1487c54cuda3std6ranges3__45__cpo9iter_swapE[1];
.global .align 1 .b8 _ZN34_INTERNAL_310fead0_4_k_cu_5a1487c54cuda3std6ranges3__45__cpo4nextE[1];
.global .align 1 .b8 _ZN34_INTERNAL_310fead0_4_k_cu_5a1487c54cuda3std6ranges3__45__cpo4prevE[1];
.global .align 1 .b8 _ZN34_INTERNAL_310fead0_4_k_cu_5a1487c54cuda3std6ranges3__45__cpo4dataE[1];
.global .align 1 .b8 _ZN34_INTERNAL_310fead0_4_k_cu_5a1487c54cuda3std6ranges3__45__cpo5cdataE[1];
.global .align 1 .b8 _ZN34_INTERNAL_310fead0_4_k_cu_5a1487c54cuda3std6ranges3__45__cpo4sizeE[1];
.global .align 1 .b8 _ZN34_INTERNAL_310fead0_4_k_cu_5a1487c54cuda3std6ranges3__45__cpo5ssizeE[1];
.global .align 1 .b8 _ZN34_INTERNAL_310fead0_4_k_cu_5a1487c54cuda3std6ranges3__45__cpo8distanceE[1];
.global .align 1 .b8 _ZN34_INTERNAL_310fead0_4_k_cu_5a1487c56thrust24THRUST_300001_SM_1000_NS8cuda_cub3parE[1];
.global .align 1 .b8 _ZN34_INTERNAL_310fead0_4_k_cu_5a1487c56thrust24THRUST_300001_SM_1000_NS8cuda_cub10par_nosyncE[1];
.global .align 1 .b8 _ZN34_INTERNAL_310fead0_4_k_cu_5a1487c56thrust24THRUST_300001_SM_1000_NS6system6detail10sequential3seqE[1];
.global .align 1 .b8 _ZN34_INTERNAL_310fead0_4_k_cu_5a1487c56thrust24THRUST_300001_SM_1000_NS12placeholders2_1E[1];
.global .align 1 .b8 _ZN34_INTERNAL_310fead0_4_k_cu_5a1487c56thrust24THRUST_300001_SM_1000_NS12placeholders2_2E[1];
.global .align 1 .b8 _ZN34_INTERNAL_310fead0_4_k_cu_5a1487c56thrust24THRUST_300001_SM_1000_NS12placeholders2_3E[1];
.global .align 1 .b8 _ZN34_INTERNAL_310fead0_4_k_cu_5a1487c56thrust24THRUST_300001_SM_1000_NS12placeholders2_4E[1];
.global .align 1 .b8 _ZN34_INTERNAL_310fead0_4_k_cu_5a1487c56thrust24THRUST_300001_SM_1000_NS12placeholders2_5E[1];
.global .align 1 .b8 _ZN34_INTERNAL_310fead0_4_k_cu_5a1487c56thrust24THRUST_300001_SM_1000_NS12placeholders2_6E[1];
.global .align 1 .b8 _ZN34_INTERNAL_310fead0_4_k_cu_5a1487c56thrust24THRUST_300001_SM_1000_NS12placeholders2_7E[1];
.global .align 1 .b8 _ZN34_INTERNAL_310fead0_4_k_cu_5a1487c56thrust24THRUST_300001_SM_1000_NS12placeholders2_8E[1];
.global .align 1 .b8 _ZN34_INTERNAL_310fead0_4_k_cu_5a1487c56thrust24THRUST_300001_SM_1000_NS12placeholders2_9E[1];
.global .align 1 .b8 _ZN34_INTERNAL_310fead0_4_k_cu_5a1487c56thrust24THRUST_300001_SM_1000_NS12placeholders3_10E[1];
.global .align 1 .b8 _ZN34_INTERNAL_310fead0_4_k_cu_5a1487c56thrust24THRUST_300001_SM_1000_NS3seqE[1];

.visible .entry _Z12ComputeGainsiPKiS0_PKfS0_PKhPf(
	.param .u32 _Z12ComputeGainsiPKiS0_PKfS0_PKhPf_param_0,
	.param .u64 .ptr .align 1 _Z12ComputeGainsiPKiS0_PKfS0_PKhPf_param_1,
	.param .u64 .ptr .align 1 _Z12ComputeGainsiPKiS0_PKfS0_PKhPf_param_2,
	.param .u64 .ptr .align 1 _Z12ComputeGainsiPKiS0_PKfS0_PKhPf_param_3,
	.param .u64 .ptr .align 1 _Z12ComputeGainsiPKiS0_PKfS0_PKhPf_param_4,
	.param .u64 .ptr .align 1 _Z12ComputeGainsiPKiS0_PKfS0_PKhPf_param_5,
	.param .u64 .ptr .align 1 _Z12ComputeGainsiPKiS0_PKfS0_PKhPf_param_6
)
{
	.reg .pred 	%p<27>;
	.reg .b16 	%rs<2>;
	.reg .b32 	%r<63>;
	.reg .b32 	%f<158>;
	.reg .b64 	%rd<69>;

	ld.param.u32 	%r18, [_Z12ComputeGainsiPKiS0_PKfS0_PKhPf_param_0];
	ld.param.u64 	%rd13, [_Z12ComputeGainsiPKiS0_PKfS0_PKhPf_param_1];
	ld.param.u64 	%rd15, [_Z12ComputeGainsiPKiS0_PKfS0_PKhPf_param_2];
	ld.param.u64 	%rd16, [_Z12ComputeGainsiPKiS0_PKfS0_PKhPf_param_3];
	ld.param.u64 	%rd17, [_Z12ComputeGainsiPKiS0_PKfS0_PKhPf_param_4];
	ld.param.u64 	%rd14, [_Z12ComputeGainsiPKiS0_PKfS0_PKhPf_param_5];
	ld.param.u64 	%rd18, [_Z12ComputeGainsiPKiS0_PKfS0_PKhPf_param_6];
	cvta.to.global.u64 	%rd1, %rd16;
	cvta.to.global.u64 	%rd2, %rd15;
	cvta.to.global.u64 	%rd3, %rd17;
	cvta.to.global.u64 	%rd4, %rd18;
	mov.u32 	%r19, %ctaid.x;
	mov.u32 	%r20, %ntid.x;
	mov.u32 	%r21, %tid.x;
	mad.lo.s32 	%r1, %r19, %r20, %r21;
	setp.ge.s32 	%p1, %r1, %r18;
	@%p1 bra 	$L__BB0_61;
	cvta.to.global.u64 	%rd19, %rd14;
	cvt.s64.s32 	%rd20, %r1;
	add.s64 	%rd21, %rd19, %rd20;
	ld.global.u8 	%rs1, [%rd21];
	setp.eq.s16 	%p2, %rs1, 0;
	@%p2 bra 	$L__BB0_3;
	mul.wide.s32 	%rd22, %r1, 4;
	add.s64 	%rd23, %rd4, %rd22;
	mov.b32 	%r22, 2139095040;
	st.global.u32 	[%rd23], %r22;
	bra.uni 	$L__BB0_61;
$L__BB0_3:
	mul.wide.s32 	%rd24, %r1, 4;
	add.s64 	%rd25, %rd3, %rd24;
	ld.global.u32 	%r2, [%rd25];
	cvta.to.global.u64 	%rd26, %rd13;
	add.s64 	%rd27, %rd26, %rd24;
	ld.global.u32 	%r60, [%rd27];
	ld.global.u32 	%r4, [%rd27+4];
	setp.ge.s32 	%p3, %r60, %r4;
	mov.f32 	%f157, 0f00000000;
	@%p3 bra 	$L__BB0_60;
	add.s32 	%r23, %r60, 1;
	max.s32 	%r24, %r4, %r23;
	sub.s32 	%r5, %r24, %r60;
	and.b32  	%r6, %r5, 7;
	sub.s32 	%r25, %r60, %r24;
	setp.gt.u32 	%p4, %r25, -8;
	mov.f32 	%f113, 0f00000000;
	mov.f32 	%f114, %f113;
	@%p4 bra 	$L__BB0_31;
	and.b32  	%r26, %r5, -8;
	neg.s32 	%r58, %r26;
	add.s64 	%rd5, %rd2, 16;
	add.s64 	%rd6, %rd1, 16;
	mov.f32 	%f113, 0f00000000;
$L__BB0_6:
	.pragma "nounroll";
	mul.wide.s32 	%rd28, %r60, 4;
	add.s64 	%rd7, %rd5, %rd28;
	add.s64 	%rd8, %rd6, %rd28;
	ld.global.u32 	%r27, [%rd7+-16];
	mul.wide.s32 	%rd29, %r27, 4;
	add.s64 	%rd30, %rd3, %rd29;
	ld.global.u32 	%r28, [%rd30];
	setp.ne.s32 	%p5, %r28, %r2;
	@%p5 bra 	$L__BB0_8;
	ld.global.f32 	%f82, [%rd8+-16];
	add.f32 	%f114, %f114, %f82;
	bra.uni 	$L__BB0_9;
$L__BB0_8:
	ld.global.f32 	%f81, [%rd8+-16];
	add.f32 	%f113, %f113, %f81;
$L__BB0_9:
	ld.global.u32 	%r29, [%rd7+-12];
	mul.wide.s32 	%rd31, %r29, 4;
	add.s64 	%rd32, %rd3, %rd31;
	ld.global.u32 	%r30, [%rd32];
	setp.eq.s32 	%p6, %r30, %r2;
	@%p6 bra 	$L__BB0_11;
	ld.global.f32 	%f83, [%rd8+-12];
	add.f32 	%f113, %f113, %f83;
	bra.uni 	$L__BB0_12;
$L__BB0_11:
	ld.global.f32 	%f84, [%rd8+-12];
	add.f32 	%f114, %f114, %f84;
$L__BB0_12:
	ld.global.u32 	%r31, [%rd7+-8];
	mul.wide.s32 	%rd33, %r31, 4;
	add.s64 	%rd34, %rd3, %rd33;
	ld.global.u32 	%r32, [%rd34];
	setp.eq.s32 	%p7, %r32, %r2;
	@%p7 bra 	$L__BB0_14;
	ld.global.f32 	%f85, [%rd8+-8];
	add.f32 	%f113, %f113, %f85;
	bra.uni 	$L__BB0_15;
$L__BB0_14:
	ld.global.f32 	%f86, [%rd8+-8];
	add.f32 	%f114, %f114, %f86;
$L__BB0_15:
	ld.global.u32 	%r33, [%rd7+-4];
	mul.wide.s32 	%rd35, %r33, 4;
	add.s64 	%rd36, %rd3, %rd35;
	ld.global.u32 	%r34, [%rd36];
	setp.eq.s32 	%p8, %r34, %r2;
	@%p8 bra 	$L__BB0_17;
	ld.global.f32 	%f87, [%rd8+-4];
	add.f32 	%f113, %f113, %f87;
	bra.uni 	$L__BB0_18;
$L__BB0_17:
	ld.global.f32 	%f88, [%rd8+-4];
	add.f32 	%f114, %f114, %f88;
$L__BB0_18:
	ld.global.u32 	%r35, [%rd7];
	mul.wide.s32 	%rd37, %r35, 4;
	add.s64 	%rd38, %rd3, %rd37;
	ld.global.u32 	%r36, [%rd38];
	setp.eq.s32 	%p9, %r36, %r2;
	@%p9 bra 	$L__BB0_20;
	ld.global.f32 	%f89, [%rd8];
	add.f32 	%f113, %f113, %f89;
	bra.uni 	$L__BB0_21;
$L__BB0_20:
	ld.global.f32 	%f90, [%rd8];
	add.f32 	%f114, %f114, %f90;
$L__BB0_21:
	ld.global.u32 	%r37, [%rd7+4];
	mul.wide.s32 	%rd39, %r37, 4;
	add.s64 	%rd40, %rd3, %rd39;
	ld.global.u32 	%r38, [%rd40];
	setp.eq.s32 	%p10, %r38, %r2;
	@%p10 bra 	$L__BB0_23;
	ld.global.f32 	%f91, [%rd8+4];
	add.f32 	%f113, %f113, %f91;
	bra.uni 	$L__BB0_24;
$L__BB0_23:
	ld.global.f32 	%f92, [%rd8+4];
	add.f32 	%f114, %f114, %f92;
$L__BB0_24:
	ld.global.u32 	%r39, [%rd7+8];
	mul.wide.s32 	%rd41, %r39, 4;
	add.s64 	%rd42, %rd3, %rd41;
	ld.global.u32 	%r40, [%rd42];
	setp.eq.s32 	%p11, %r40, %r2;
	@%p11 bra 	$L__BB0_26;
	ld.global.f32 	%f93, [%rd8+8];
	add.f32 	%f113, %f113, %f93;
	bra.uni 	$L__BB0_27;
$L__BB0_26:
	ld.global.f32 	%f94, [%rd8+8];
	add.f32 	%f114, %f114, %f94;
$L__BB0_27:
	ld.global.u32 	%r41, [%rd7+12];
	mul.wide.s32 	%rd43, %r41, 4;
	add.s64 	%rd44, %rd3, %rd43;
	ld.global.u32 	%r42, [%rd44];
	setp.eq.s32 	%p12, %r42, %r2;
	@%p12 bra 	$L__BB0_29;
	ld.global.f32 	%f95, [%rd8+12];
	add.f32 	%f113, %f113, %f95;
	bra.uni 	$L__BB0_30;
$L__BB0_29:
	ld.global.f32 	%f96, [%rd8+12];
	add.f32 	%f114, %f114, %f96;
$L__BB0_30:
	add.s32 	%r60, %r60, 8;
	add.s32 	%r58, %r58, 8;
	setp.ne.s32 	%p13, %r58, 0;
	@%p13 bra 	$L__BB0_6;
$L__BB0_31:
	setp.eq.s32 	%p14, %r6, 0;
	@%p14 bra 	$L__BB0_59;
	and.b32  	%r13, %r5, 3;
	setp.lt.u32 	%p15, %r6, 4;
	@%p15 bra 	$L__BB0_46;
	mul.wide.s32 	%rd45, %r60, 4;
	add.s64 	%rd9, %rd2, %rd45;
	ld.global.u32 	%r43, [%rd9];
	mul.wide.s32 	%rd46, %r43, 4;
	add.s64 	%rd47, %rd3, %rd46;
	ld.global.u32 	%r44, [%rd47];
	setp.eq.s32 	%p16, %r44, %r2;
	add.s64 	%rd10, %rd1, %rd45;
	@%p16 bra 	$L__BB0_35;
	ld.global.f32 	%f98, [%rd10];
	add.f32 	%f113, %f113, %f98;
	bra.uni 	$L__BB0_36;
$L__BB0_35:
	ld.global.f32 	%f99, [%rd10];
	add.f32 	%f114, %f114, %f99;
$L__BB0_36:
	ld.global.u32 	%r45, [%rd9+4];
	mul.wide.s32 	%rd48, %r45, 4;
	add.s64 	%rd49, %rd3, %rd48;
	ld.global.u32 	%r46, [%rd49];
	setp.eq.s32 	%p17, %r46, %r2;
	@%p17 bra 	$L__BB0_38;
	ld.global.f32 	%f100, [%rd10+4];
	add.f32 	%f113, %f113, %f100;
	bra.uni 	$L__BB0_39;
$L__BB0_38:
	ld.global.f32 	%f101, [%rd10+4];
	add.f32 	%f114, %f114, %f101;
$L__BB0_39:
	ld.global.u32 	%r47, [%rd9+8];
	mul.wide.s32 	%rd50, %r47, 4;
	add.s64 	%rd51, %rd3, %rd50;
	ld.global.u32 	%r48, [%rd51];
	setp.eq.s32 	%p18, %r48, %r2;
	@%p18 bra 	$L__BB0_41;
	ld.global.f32 	%f102, [%rd10+8];
	add.f32 	%f113, %f113, %f102;
	bra.uni 	$L__BB0_42;
$L__BB0_41:
	ld.global.f32 	%f103, [%rd10+8];
	add.f32 	%f114, %f114, %f103;
$L__BB0_42:
	ld.global.u32 	%r49, [%rd9+12];
	mul.wide.s32 	%rd52, %r49, 4;
	add.s64 	%rd53, %rd3, %rd52;
	ld.global.u32 	%r50, [%rd53];
	setp.eq.s32 	%p19, %r50, %r2;
	@%p19 bra 	$L__BB0_44;
	ld.global.f32 	%f104, [%rd10+12];
	add.f32 	%f113, %f113, %f104;
	bra.uni 	$L__BB0_45;
$L__BB0_44:
	ld.global.f32 	%f105, [%rd10+12];
	add.f32 	%f114, %f114, %f105;
$L__BB0_45:
	add.s32 	%r60, %r60, 4;
$L__BB0_46:
	setp.eq.s32 	%p20, %r13, 0;
	@%p20 bra 	$L__BB0_59;
	setp.eq.s32 	%p21, %r13, 1;
	@%p21 bra 	$L__BB0_55;
	mul.wide.s32 	%rd54, %r60, 4;
	add.s64 	%rd11, %rd2, %rd54;
	ld.global.u32 	%r51, [%rd11];
	mul.wide.s32 	%rd55, %r51, 4;
	add.s64 	%rd56, %rd3, %rd55;
	ld.global.u32 	%r52, [%rd56];
	setp.eq.s32 	%p22, %r52, %r2;
	add.s64 	%rd12, %rd1, %rd54;
	@%p22 bra 	$L__BB0_50;
	ld.global.f32 	%f107, [%rd12];
	add.f32 	%f113, %f113, %f107;
	bra.uni 	$L__BB0_51;
$L__BB0_50:
	ld.global.f32 	%f108, [%rd12];
	add.f32 	%f114, %f114, %f108;
$L__BB0_51:
	ld.global.u32 	%r53, [%rd11+4];
	mul.wide.s32 	%rd57, %r53, 4;
	add.s64 	%rd58, %rd3, %rd57;
	ld.global.u32 	%r54, [%rd58];
	setp.eq.s32 	%p23, %r54, %r2;
	@%p23 bra 	$L__BB0_53;
	ld.global.f32 	%f109, [%rd12+4];
	add.f32 	%f113, %f113, %f109;
	bra.uni 	$L__BB0_54;
$L__BB0_53:
	ld.global.f32 	%f110, [%rd12+4];
	add.f32 	%f114, %f114, %f110;
$L__BB0_54:
	add.s32 	%r60, %r60, 2;
$L__BB0_55:
	and.b32  	%r55, %r5, 1;
	setp.eq.b32 	%p24, %r55, 1;
	not.pred 	%p25, %p24;
	@%p25 bra 	$L__BB0_59;
	mul.wide.s32 	%rd59, %r60, 4;
	add.s64 	%rd60, %rd2, %rd59;
	ld.global.u32 	%r56, [%rd60];
	mul.wide.s32 	%rd61, %r56, 4;
	add.s64 	%rd62, %rd3, %rd61;
	ld.global.u32 	%r57, [%rd62];
	setp.eq.s32 	%p26, %r57, %r2;
	@%p26 bra 	$L__BB0_58;
	add.s64 	%rd64, %rd1, %rd59;
	ld.global.f32 	%f111, [%rd64];
	add.f32 	%f113, %f113, %f111;
	bra.uni 	$L__BB0_59;
$L__BB0_58:
	add.s64 	%rd66, %rd1, %rd59;
	ld.global.f32 	%f112, [%rd66];
	add.f32 	%f114, %f114, %f112;
$L__BB0_59:
	sub.f32 	%f157, %f113, %f114;
$L__BB0_60:
	add.s64 	%rd68, %rd4, %rd24;
	st.global.f32 	[%rd68], %f157;
$L__BB0_61:
	ret;

}
	// .globl	_Z17ComputeCutContribiPKiS0_PKfS0_Pf
.visible .entry _Z17ComputeCutContribiPKiS0_PKfS0_Pf(
	.param .u32 _Z17ComputeCutContribiPKiS0_PKfS0_Pf_param_0,
	.param .u64 .ptr .align 1 _Z17ComputeCutContribiPKiS0_PKfS0_Pf_param_1,
	.param .u64 .ptr .align 1 _Z17ComputeCutContribiPKiS0_PKfS0_Pf_param_2,
	.param .u64 .ptr .align 1 _Z17ComputeCutContribiPKiS0_PKfS0_Pf_param_3,
	.param .u64 .ptr .align 1 _Z17ComputeCutContribiPKiS0_PKfS0_Pf_param_4,
	.param .u64 .ptr .align 1 _Z17ComputeCutContribiPKiS0_PKfS0_Pf_param_5
)
{
	.reg .pred 	%p<26>;
	.reg .b32 	%r<62>;
	.reg .b32 	%f<81>;
	.reg .b64 	%rd<62>;

	ld.param.u32 	%r18, [_Z17ComputeCutContribiPKiS0_PKfS0_Pf_param_0];
	ld.param.u64 	%rd12, [_Z17ComputeCutContribiPKiS0_PKfS0_Pf_param_1];
	ld.param.u64 	%rd14, [_Z17ComputeCutContribiPKiS0_PKfS0_Pf_param_2];
	ld.param.u64 	%rd15, [_Z17ComputeCutContribiPKiS0_PKfS0_Pf_param_3];
	ld.param.u64 	%rd16, [_Z17ComputeCutContribiPKiS0_PKfS0_Pf_param_4];
	ld.param.u64 	%rd13, [_Z17ComputeCutContribiPKiS0_PKfS0_Pf_param_5];
	cvta.to.global.u64 	%rd1, %rd15;
	cvta.to.global.u64 	%rd2, %rd14;
	cvta.to.global.u64 	%rd3, %rd16;
	mov.u32 	%r19, %ctaid.x;
	mov.u32 	%r20, %ntid.x;
	mov.u32 	%r21, %tid.x;
	mad.lo.s32 	%r1, %r19, %r20, %r21;
	setp.ge.s32 	%p1, %r1, %r18;
	@%p1 bra 	$L__BB1_43;
	cvta.to.global.u64 	%rd17, %rd12;
	mul.wide.s32 	%rd18, %r1, 4;
	add.s64 	%rd19, %rd17, %rd18;
	ld.global.u32 	%r59, [%rd19];
	ld.global.u32 	%r3, [%rd19+4];
	setp.ge.s32 	%p2, %r59, %r3;
	mov.f32 	%f60, 0f00000000;
	@%p2 bra 	$L__BB1_42;
	add.s64 	%rd21, %rd3, %rd18;
	ld.global.u32 	%r4, [%rd21];
	add.s32 	%r22, %r59, 1;
	max.s32 	%r23, %r3, %r22;
	sub.s32 	%r5, %r23, %r59;
	and.b32  	%r6, %r5, 7;
	sub.s32 	%r24, %r59, %r23;
	setp.gt.u32 	%p3, %r24, -8;
	mov.f32 	%f60, 0f00000000;
	@%p3 bra 	$L__BB1_21;
	and.b32  	%r25, %r5, -8;
	neg.s32 	%r57, %r25;
	add.s64 	%rd4, %rd2, 16;
	add.s64 	%rd5, %rd1, 16;
	mov.f32 	%f60, 0f00000000;
$L__BB1_4:
	.pragma "nounroll";
	mul.wide.s32 	%rd22, %r59, 4;
	add.s64 	%rd6, %rd4, %rd22;
	add.s64 	%rd7, %rd5, %rd22;
	ld.global.u32 	%r26, [%rd6+-16];
	mul.wide.s32 	%rd23, %r26, 4;
	add.s64 	%rd24, %rd3, %rd23;
	ld.global.u32 	%r27, [%rd24];
	setp.eq.s32 	%p4, %r4, %r27;
	@%p4 bra 	$L__BB1_6;
	ld.global.f32 	%f42, [%rd7+-16];
	add.f32 	%f60, %f60, %f42;
$L__BB1_6:
	ld.global.u32 	%r28, [%rd6+-12];
	mul.wide.s32 	%rd25, %r28, 4;
	add.s64 	%rd26, %rd3, %rd25;
	ld.global.u32 	%r29, [%rd26];
	setp.eq.s32 	%p5, %r4, %r29;
	@%p5 bra 	$L__BB1_8;
	ld.global.f32 	%f43, [%rd7+-12];
	add.f32 	%f60, %f60, %f43;
$L__BB1_8:
	ld.global.u32 	%r30, [%rd6+-8];
	mul.wide.s32 	%rd27, %r30, 4;
	add.s64 	%rd28, %rd3, %rd27;
	ld.global.u32 	%r31, [%rd28];
	setp.eq.s32 	%p6, %r4, %r31;
	@%p6 bra 	$L__BB1_10;
	ld.global.f32 	%f44, [%rd7+-8];
	add.f32 	%f60, %f60, %f44;
$L__BB1_10:
	ld.global.u32 	%r32, [%rd6+-4];
	mul.wide.s32 	%rd29, %r32, 4;
	add.s64 	%rd30, %rd3, %rd29;
	ld.global.u32 	%r33, [%rd30];
	setp.eq.s32 	%p7, %r4, %r33;
	@%p7 bra 	$L__BB1_12;
	ld.global.f32 	%f45, [%rd7+-4];
	add.f32 	%f60, %f60, %f45;
$L__BB1_12:
	ld.global.u32 	%r34, [%rd6];
	mul.wide.s32 	%rd31, %r34, 4;
	add.s64 	%rd32, %rd3, %rd31;
	ld.global.u32 	%r35, [%rd32];
	setp.eq.s32 	%p8, %r4, %r35;
	@%p8 bra 	$L__BB1_14;
	ld.global.f32 	%f46, [%rd7];
	add.f32 	%f60, %f60, %f46;
$L__BB1_14:
	ld.global.u32 	%r36, [%rd6+4];
	mul.wide.s32 	%rd33, %r36, 4;
	add.s64 	%rd34, %rd3, %rd33;
	ld.global.u32 	%r37, [%rd34];
	setp.eq.s32 	%p9, %r4, %r37;
	@%p9 bra 	$L__BB1_16;
	ld.global.f32 	%f47, [%rd7+4];
	add.f32 	%f60, %f60, %f47;
$L__BB1_16:
	ld.global.u32 	%r38, [%rd6+8];
	mul.wide.s32 	%rd35, %r38, 4;
	add.s64 	%rd36, %rd3, %rd35;
	ld.global.u32 	%r39, [%rd36];
	setp.eq.s32 	%p10, %r4, %r39;
	@%p10 bra 	$L__BB1_18;
	ld.global.f32 	%f48, [%rd7+8];
	add.f32 	%f60, %f60, %f48;
$L__BB1_18:
	ld.global.u32 	%r40, [%rd6+12];
	mul.wide.s32 	%rd37, %r40, 4;
	add.s64 	%rd38, %rd3, %rd37;
	ld.global.u32 	%r41, [%rd38];
	setp.eq.s32 	%p11, %r4, %r41;
	@%p11 bra 	$L__BB1_20;
	ld.global.f32 	%f49, [%rd7+12];
	add.f32 	%f60, %f60, %f49;
$L__BB1_20:
	add.s32 	%r59, %r59, 8;
	add.s32 	%r57, %r57, 8;
	setp.ne.s32 	%p12, %r57, 0;
	@%p12 bra 	$L__BB1_4;
$L__BB1_21:
	setp.eq.s32 	%p13, %r6, 0;
	@%p13 bra 	$L__BB1_42;
	and.b32  	%r13, %r5, 3;
	setp.lt.u32 	%p14, %r6, 4;
	@%p14 bra 	$L__BB1_32;
	mul.wide.s32 	%rd39, %r59, 4;
	add.s64 	%rd8, %rd2, %rd39;
	ld.global.u32 	%r42, [%rd8];
	mul.wide.s32 	%rd40, %r42, 4;
	add.s64 	%rd41, %rd3, %rd40;
	ld.global.u32 	%r43, [%rd41];
	setp.eq.s32 	%p15, %r4, %r43;
	add.s64 	%rd9, %rd1, %rd39;
	@%p15 bra 	$L__BB1_25;
	ld.global.f32 	%f51, [%rd9];
	add.f32 	%f60, %f60, %f51;
$L__BB1_25:
	ld.global.u32 	%r44, [%rd8+4];
	mul.wide.s32 	%rd42, %r44, 4;
	add.s64 	%rd43, %rd3, %rd42;
	ld.global.u32 	%r45, [%rd43];
	setp.eq.s32 	%p16, %r4, %r45;
	@%p16 bra 	$L__BB1_27;
	ld.global.f32 	%f52, [%rd9+4];
	add.f32 	%f60, %f60, %f52;
$L__BB1_27:
	ld.global.u32 	%r46, [%rd8+8];
	mul.wide.s32 	%rd44, %r46, 4;
	add.s64 	%rd45, %rd3, %rd44;
	ld.global.u32 	%r47, [%rd45];
	setp.eq.s32 	%p17, %r4, %r47;
	@%p17 bra 	$L__BB1_29;
	ld.global.f32 	%f53, [%rd9+8];
	add.f32 	%f60, %f60, %f53;
$L__BB1_29:
	ld.global.u32 	%r48, [%rd8+12];
	mul.wide.s32 	%rd46, %r48, 4;
	add.s64 	%rd47, %rd3, %rd46;
	ld.global.u32 	%r49, [%rd47];
	setp.eq.s32 	%p18, %r4, %r49;
	@%p18 bra 	$L__BB1_31;
	ld.global.f32 	%f54, [%rd9+12];
	add.f32 	%f60, %f60, %f54;
$L__BB1_31:
	add.s32 	%r59, %r59, 4;
$L__BB1_32:
	setp.eq.s32 	%p19, %r13, 0;
	@%p19 bra 	$L__BB1_42;
	setp.eq.s32 	%p20, %r13, 1;
	@%p20 bra 	$L__BB1_39;
	mul.wide.s32 	%rd48, %r59, 4;
	add.s64 	%rd10, %rd2, %rd48;
	ld.global.u32 	%r50, [%rd10];
	mul.wide.s32 	%rd49, %r50, 4;
	add.s64 	%rd50, %rd3, %rd49;
	ld.global.u32 	%r51, [%rd50];
	setp.eq.s32 	%p21, %r4, %r51;
	add.s64 	%rd11, %rd1, %rd48;
	@%p21 bra 	$L__BB1_36;
	ld.global.f32 	%f56, [%rd11];
	add.f32 	%f60, %f60, %f56;
$L__BB1_36:
	ld.global.u32 	%r52, [%rd10+4];
	mul.wide.s32 	%rd51, %r52, 4;
	add.s64 	%rd52, %rd3, %rd51;
	ld.global.u32 	%r53, [%rd52];
	setp.eq.s32 	%p22, %r4, %r53;
	@%p22 bra 	$L__BB1_38;
	ld.global.f32 	%f57, [%rd11+4];
	add.f32 	%f60, %f60, %f57;
$L__BB1_38:
	add.s32 	%r59, %r59, 2;
$L__BB1_39:
	and.b32  	%r54, %r5, 1;
	setp.eq.b32 	%p23, %r54, 1;
	not.pred 	%p24, %p23;
	@%p24 bra 	$L__BB1_42;
	mul.wide.s32 	%rd53, %r59, 4;
	add.s64 	%rd54, %rd2, %rd53;
	ld.global.u32 	%r55, [%rd54];
	mul.wide.s32 	%rd55, %r55, 4;
	add.s64 	%rd56, %rd3, %rd55;
	ld.global.u32 	%r56, [%rd56];
	setp.eq.s32 	%p25, %r4, %r56;
	@%p25 bra 	$L__BB1_42;
	add.s64 	%rd58, %rd1, %rd53;
	ld.global.f32 	%f58, [%rd58];
	add.f32 	%f60, %f60, %f58;
$L__BB1_42:
	cvta.to.global.u64 	%rd59, %rd13;
	add.s64 	%rd61, %rd59, %rd18;
	st.global.f32 	[%rd61], %f60;
$L__BB1_43:
	ret;

}
	// .globl	_Z9ApplySwapiiPiPh
.visible .entry _Z9ApplySwapiiPiPh(
	.param .u32 _Z9ApplySwapiiPiPh_param_0,
	.param .u32 _Z9ApplySwapiiPiPh_param_1,
	.param .u64 .ptr .align 1 _Z9ApplySwapiiPiPh_param_2,
	.param .u64 .ptr .align 1 _Z9ApplySwapiiPiPh_param_3
)
{
	.reg .pred 	%p<2>;
	.reg .b16 	%rs<2>;
	.reg .b32 	%r<8>;
	.reg .b64 	%rd<13>;

	ld.param.u32 	%r1, [_Z9ApplySwapiiPiPh_param_0];
	ld.param.u32 	%r2, [_Z9ApplySwapiiPiPh_param_1];
	ld.param.u64 	%rd1, [_Z9ApplySwapiiPiPh_param_2];
	ld.param.u64 	%rd2, [_Z9ApplySwapiiPiPh_param_3];
	mov.u32 	%r3, %tid.x;
	mov.u32 	%r4, %ctaid.x;
	or.b32  	%r5, %r3, %r4;
	setp.ne.s32 	%p1, %r5, 0;
	@%p1 bra 	$L__BB2_2;
	cvta.to.global.u64 	%rd3, %rd1;
	cvta.to.global.u64 	%rd4, %rd2;
	cvt.s64.s32 	%rd5, %r1;
	mul.wide.s32 	%rd6, %r1, 4;
	add.s64 	%rd7, %rd3, %rd6;
	ld.global.u32 	%r6, [%rd7];
	cvt.s64.s32 	%rd8, %r2;
	mul.wide.s32 	%rd9, %r2, 4;
	add.s64 	%rd10, %rd3, %rd9;
	ld.global.u32 	%r7, [%rd10];
	st.global.u32 	[%rd7], %r7;
	st.global.u32 	[%rd10], %r6;
	add.s64 	%rd11, %rd4, %rd8;
	mov.b16 	%rs1, 1;
	st.global.u8 	[%rd11], %rs1;
	add.s64 	%rd12, %rd4, %rd5;
	st.global.u8 	[%rd12], %rs1;
$L__BB2_2:
	ret;

}
	// .globl	_ZN3cub18CUB_300001_SM_10006detail11EmptyKernelIvEEvv
.visible .entry _ZN3cub18CUB_300001_SM_10006detail11EmptyKernelIvEEvv()
{


	ret;

}
	// .globl	_ZN3cub18CUB_300001_SM_10006detail6reduce28DeviceReduceSingleTileKernelINS2_10policy_hubIfjN4cuda3std3__44plusIfEEE10Policy1000EN6thrust24THRUST_300001_SM_1000_NS10device_ptrIfEEPfjS9_ffNS7_10__identityEEEvT0_T1_T2_T3_T4_T6_
.visible .entry _ZN3cub18CUB_300001_SM_10006detail6reduce28DeviceReduceSingleTileKernelINS2_10policy_hubIfjN4cuda3std3__44plusIfEEE10Policy1000EN6thrust24THRUST_300001_SM_1000_NS10device_ptrIfEEPfjS9_ffNS7_10__identityEEEvT0_T1_T2_T3_T4_T6_(
	.param .align 8 .b8 _ZN3cub18CUB_300001_SM_10006detail6reduce28DeviceReduceSingleTileKernelINS2_10policy_hubIfjN4cuda3std3__44plusIfEEE10Policy1000EN6thrust24THRUST_300001_SM_1000_NS10device_ptrIfEEPfjS9_ffNS7_10__identityEEEvT0_T1_T2_T3_T4_T6__param_0[8],
	.param .u64 .ptr .align 1 _ZN3cub18CUB_300001_SM_10006detail6reduce28DeviceReduceSingleTileKernelINS2_10policy_hubIfjN4cuda3std3__44plusIfEEE10Policy1000EN6thrust24THRUST_300001_SM_1000_NS10device_ptrIfEEPfjS9_ffNS7_10__identityEEEvT0_T1_T2_T3_T4_T6__param_1,
	.param .u32 _ZN3cub18CUB_300001_SM_10006detail6reduce28DeviceReduceSingleTileKernelINS2_10policy_hubIfjN4cuda3std3__44plusIfEEE10Policy1000EN6thrust24THRUST_300001_SM_1000_NS10device_ptrIfEEPfjS9_ffNS7_10__identityEEEvT0_T1_T2_T3_T4_T6__param_2,
	.param .align 1 .b8 _ZN3cub18CUB_300001_SM_10006detail6reduce28DeviceReduceSingleTileKernelINS2_10policy_hubIfjN4cuda3std3__44plusIfEEE10Policy1000EN6thrust24THRUST_300001_SM_1000_NS10device_ptrIfEEPfjS9_ffNS7_10__identityEEEvT0_T1_T2_T3_T4_T6__param_3[1],
	.param .f32 _ZN3cub18CUB_300001_SM_10006detail6reduce28DeviceReduceSingleTileKernelINS2_10policy_hubIfjN4cuda3std3__44plusIfEEE10Policy1000EN6thrust24THRUST_300001_SM_1000_NS10device_ptrIfEEPfjS9_ffNS7_10__identityEEEvT0_T1_T2_T3_T4_T6__param_4,
	.param .align 1 .b8 _ZN3cub18CUB_300001_SM_10006detail6reduce28DeviceReduceSingleTileKernelINS2_10policy_hubIfjN4cuda3std3__44plusIfEEE10Policy1000EN6thrust24THRUST_300001_SM_1000_NS10device_ptrIfEEPfjS9_ffNS7_10__identityEEEvT0_T1_T2_T3_T4_T6__param_5[1]
)
.maxntid 512
.minnctapersm 1
{
	.reg .pred 	%p<67>;
	.reg .b32 	%r<211>;
	.reg .b32 	%f<384>;
	.reg .b64 	%rd<84>;
	// demoted variable
	.shared .align 4 .b8 _ZZN3cub18CUB_300001_SM_10006detail6reduce28DeviceReduceSingleTileKernelINS2_10policy_hubIfjN4cuda3std3__44plusIfEEE10Policy1000EN6thrust24THRUST_300001_SM_1000_NS10device_ptrIfEEPfjS9_ffNS7_10__identityEEEvT0_T1_T2_T3_T4_T6_E12temp_storage[84];
	ld.param.u64 	%rd9, [_ZN3cub18CUB_300001_SM_10006detail6reduce28DeviceReduceSingleTileKernelINS2_10policy_hubIfjN4cuda3std3__44plusIfEEE10Policy1000EN6thrust24THRUST_300001_SM_1000_NS10device_ptrIfEEPfjS9_ffNS7_10__identityEEEvT0_T1_T2_T3_T4_T6__param_0];
	ld.param.u64 	%rd10, [_ZN3cub18CUB_300001_SM_10006detail6reduce28DeviceReduceSingleTileKernelINS2_10policy_hubIfjN4cuda3std3__44plusIfEEE10Policy1000EN6thrust24THRUST_300001_SM_1000_NS10device_ptrIfEEPfjS9_ffNS7_10__identityEEEvT0_T1_T2_T3_T4_T6__param_1];
	ld.param.u32 	%r51, [_ZN3cub18CUB_300001_SM_10006detail6reduce28DeviceReduceSingleTileKernelINS2_10policy_hubIfjN4cuda3std3__44plusIfEEE10Policy1000EN6thrust24THRUST_300001_SM_1000_NS10device_ptrIfEEPfjS9_ffNS7_10__identityEEEvT0_T1_T2_T3_T4_T6__param_2];
	ld.param.f32 	%f42, [_ZN3cub18CUB_300001_SM_10006detail6reduce28DeviceReduceSingleTileKernelINS2_10policy_hubIfjN4cuda3std3__44plusIfEEE10Policy1000EN6thrust24THRUST_300001_SM_1000_NS10device_ptrIfEEPfjS9_ffNS7_10__identityEEEvT0_T1_T2_T3_T4_T6__param_4];
	cvta.to.global.u64 	%rd1, %rd10;
	setp.ne.s32 	%p1, %r51, 0;
	@%p1 bra 	$L__BB4_3;
	mov.u32 	%r193, %tid.x;
	setp.ne.s32 	%p66, %r193, 0;
	@%p66 bra 	$L__BB4_52;
	st.global.f32 	[%rd1], %f42;
	bra.uni 	$L__BB4_52;
$L__BB4_3:
	cvta.to.global.u64 	%rd2, %rd9;
	setp.gt.u32 	%p2, %r51, 8191;
	@%p2 bra 	$L__BB4_28;
	mov.u32 	%r1, %tid.x;
	setp.ge.u32 	%p24, %r1, %r51;
	mov.f32 	%f371, 0f00000000;
	mov.u32 	%r197, %r1;
	@%p24 bra 	$L__BB4_6;
	mul.wide.u32 	%rd73, %r1, 4;
	add.s64 	%rd74, %rd2, %rd73;
	ld.global.f32 	%f371, [%rd74];
	add.s32 	%r197, %r1, 512;
$L__BB4_6:
	setp.ge.u32 	%p25, %r197, %r51;
	@%p25 bra 	$L__BB4_19;
	not.b32 	%r120, %r197;
	add.s32 	%r121, %r51, %r120;
	shr.u32 	%r122, %r121, 9;
	add.s32 	%r4, %r122, 1;
	and.b32  	%r5, %r4, 15;
	setp.lt.u32 	%p26, %r121, 7680;
	@%p26 bra 	$L__BB4_10;
	and.b32  	%r123, %r4, 16777200;
	neg.s32 	%r195, %r123;
	mul.wide.u32 	%rd75, %r197, 4;
	add.s64 	%rd76, %rd75, %rd2;
	add.s64 	%rd82, %rd76, 16384;
$L__BB4_9:
	.pragma "nounroll";
	ld.global.f32 	%f205, [%rd82+-16384];
	add.f32 	%f206, %f371, %f205;
	ld.global.f32 	%f207, [%rd82+-14336];
	add.f32 	%f208, %f206, %f207;
	ld.global.f32 	%f209, [%rd82+-12288];
	add.f32 	%f210, %f208, %f209;
	ld.global.f32 	%f211, [%rd82+-10240];
	add.f32 	%f212, %f210, %f211;
	ld.global.f32 	%f213, [%rd82+-8192];
	add.f32 	%f214, %f212, %f213;
	ld.global.f32 	%f215, [%rd82+-6144];
	add.f32 	%f216, %f214, %f215;
	ld.global.f32 	%f217, [%rd82+-4096];
	add.f32 	%f218, %f216, %f217;
	ld.global.f32 	%f219, [%rd82+-2048];
	add.f32 	%f220, %f218, %f219;
	ld.global.f32 	%f221, [%rd82];
	add.f32 	%f222, %f220, %f221;
	ld.global.f32 	%f223, [%rd82+2048];
	add.f32 	%f224, %f222, %f223;
	ld.global.f32 	%f225, [%rd82+4096];
	add.f32 	%f226, %f224, %f225;
	ld.global.f32 	%f227, [%rd82+6144];
	add.f32 	%f228, %f226, %f227;
	ld.global.f32 	%f229, [%rd82+8192];
	add.f32 	%f230, %f228, %f229;
	ld.global.f32 	%f231, [%rd82+10240];
	add.f32 	%f232, %f230, %f231;
	ld.global.f32 	%f233, [%rd82+12288];
	add.f32 	%f234, %f232, %f233;
	ld.global.f32 	%f235, [%rd82+14336];
	add.f32 	%f371, %f234, %f235;
	add.s32 	%r197, %r197, 8192;
	add.s32 	%r195, %r195, 16;
	add.s64 	%rd82, %rd82, 32768;
	setp.ne.s32 	%p27, %r195, 0;
	@%p27 bra 	$L__BB4_9;
$L__BB4_10:
	setp.eq.s32 	%p28, %r5, 0;
	@%p28 bra 	$L__BB4_19;
	and.b32  	%r12, %r4, 7;
	setp.lt.u32 	%p29, %r5, 8;
	@%p29 bra 	$L__BB4_13;
	mul.wide.u32 	%rd77, %r197, 4;
	add.s64 	%rd78, %rd2, %rd77;
	ld.global.f32 	%f237, [%rd78];
	add.f32 	%f238, %f371, %f237;
	ld.global.f32 	%f239, [%rd78+2048];
	add.f32 	%f240, %f238, %f239;
	ld.global.f32 	%f241, [%rd78+4096];
	add.f32 	%f242, %f240, %f241;
	ld.global.f32 	%f243, [%rd78+6144];
	add.f32 	%f244, %f242, %f243;
	ld.global.f32 	%f245, [%rd78+8192];
	add.f32 	%f246, %f244, %f245;
	ld.global.f32 	%f247, [%rd78+10240];
	add.f32 	%f248, %f246, %f247;
	ld.global.f32 	%f249, [%rd78+12288];
	add.f32 	%f250, %f248, %f249;
	ld.global.f32 	%f251, [%rd78+14336];
	add.f32 	%f371, %f250, %f251;
	add.s32 	%r197, %r197, 4096;
$L__BB4_13:
	setp.eq.s32 	%p30, %r12, 0;
	@%p30 bra 	$L__BB4_19;
	and.b32  	%r15, %r4, 3;
	setp.lt.u32 	%p31, %r12, 4;
	@%p31 bra 	$L__BB4_16;
	mul.wide.u32 	%rd79, %r197, 4;
	add.s64 	%rd80, %rd2, %rd79;
	ld.global.f32 	%f253, [%rd80];
	add.f32 	%f254, %f371, %f253;
	ld.global.f32 	%f255, [%rd80+2048];
	add.f32 	%f256, %f254, %f255;
	ld.global.f32 	%f257, [%rd80+4096];
	add.f32 	%f258, %f256, %f257;
	ld.global.f32 	%f259, [%rd80+6144];
	add.f32 	%f371, %f258, %f259;
	add.s32 	%r197, %r197, 2048;
$L__BB4_16:
	setp.eq.s32 	%p32, %r15, 0;
	@%p32 bra 	$L__BB4_19;
	mul.wide.u32 	%rd81, %r197, 4;
	add.s64 	%rd83, %rd2, %rd81;
	neg.s32 	%r200, %r15;
$L__BB4_18:
	.pragma "nounroll";
	ld.global.f32 	%f260, [%rd83];
	add.f32 	%f371, %f371, %f260;
	add.s64 	%rd83, %rd83, 2048;
	add.s32 	%r200, %r200, 1;
	setp.ne.s32 	%p33, %r200, 0;
	@%p33 bra 	$L__BB4_18;
$L__BB4_19:
	setp.lt.u32 	%p34, %r51, 512;
	@%p34 bra 	$L__BB4_24;
	// begin inline asm
	mov.u32 %r162, %laneid;
	// end inline asm
	mov.b32 	%r164, %f371;
	mov.b32 	%r165, 1;
	mov.b32 	%r186, 31;
	mov.b32 	%r187, -1;
	// begin inline asm
	shfl.sync.down.b32 %r163, %r164, %r165, %r186, %r187;
	// end inline asm
	setp.gt.s32 	%p58, %r162, 30;
	mov.b32 	%f319, %r163;
	add.f32 	%f320, %f371, %f319;
	selp.f32 	%f321, %f371, %f320, %p58;
	mov.b32 	%r169, %f321;
	mov.b32 	%r170, 2;
	// begin inline asm
	shfl.sync.down.b32 %r168, %r169, %r170, %r186, %r187;
	// end inline asm
	setp.gt.s32 	%p59, %r162, 29;
	mov.b32 	%f322, %r168;
	add.f32 	%f323, %f321, %f322;
	selp.f32 	%f324, %f321, %f323, %p59;
	mov.b32 	%r174, %f324;
	mov.b32 	%r175, 4;
	// begin inline asm
	shfl.sync.down.b32 %r173, %r174, %r175, %r186, %r187;
	// end inline asm
	setp.gt.s32 	%p60, %r162, 27;
	mov.b32 	%f325, %r173;
	add.f32 	%f326, %f324, %f325;
	selp.f32 	%f327, %f324, %f326, %p60;
	mov.b32 	%r179, %f327;
	mov.b32 	%r180, 8;
	// begin inline asm
	shfl.sync.down.b32 %r178, %r179, %r180, %r186, %r187;
	// end inline asm
	setp.gt.s32 	%p61, %r162, 23;
	mov.b32 	%f328, %r178;
	add.f32 	%f329, %f327, %f328;
	selp.f32 	%f330, %f327, %f329, %p61;
	mov.b32 	%r184, %f330;
	mov.b32 	%r185, 16;
	// begin inline asm
	shfl.sync.down.b32 %r183, %r184, %r185, %r186, %r187;
	// end inline asm
	setp.gt.s32 	%p62, %r162, 15;
	mov.b32 	%f331, %r183;
	add.f32 	%f16, %f330, %f331;
	selp.f32 	%f383, %f330, %f16, %p62;
	setp.ne.s32 	%p63, %r162, 0;
	@%p63 bra 	$L__BB4_22;
	shr.u32 	%r188, %r1, 3;
	and.b32  	%r189, %r188, 124;
	mov.u32 	%r190, _ZZN3cub18CUB_300001_SM_10006detail6reduce28DeviceReduceSingleTileKernelINS2_10policy_hubIfjN4cuda3std3__44plusIfEEE10Policy1000EN6thrust24THRUST_300001_SM_1000_NS10device_ptrIfEEPfjS9_ffNS7_10__identityEEEvT0_T1_T2_T3_T4_T6_E12temp_storage;
	add.s32 	%r191, %r190, %r189;
	st.shared.f32 	[%r191+16], %f16;
$L__BB4_22:
	bar.sync 	0;
	setp.ne.s32 	%p64, %r1, 0;
	@%p64 bra 	$L__BB4_50;
	ld.shared.f32 	%f332, [_ZZN3cub18CUB_300001_SM_10006detail6reduce28DeviceReduceSingleTileKernelINS2_10policy_hubIfjN4cuda3std3__44plusIfEEE10Policy1000EN6thrust24THRUST_300001_SM_1000_NS10device_ptrIfEEPfjS9_ffNS7_10__identityEEEvT0_T1_T2_T3_T4_T6_E12temp_storage+20];
	add.f32 	%f333, %f383, %f332;
	ld.shared.f32 	%f334, [_ZZN3cub18CUB_300001_SM_10006detail6reduce28DeviceReduceSingleTileKernelINS2_10policy_hubIfjN4cuda3std3__44plusIfEEE10Policy1000EN6thrust24THRUST_300001_SM_1000_NS10device_ptrIfEEPfjS9_ffNS7_10__identityEEEvT0_T1_T2_T3_T4_T6_E12temp_storage+24];
	add.f32 	%f335, %f333, %f334;
	ld.shared.f32 	%f336, [_ZZN3cub18CUB_300001_SM_10006detail6reduce28DeviceReduceSingleTileKernelINS2_10policy_hubIfjN4cuda3std3__44plusIfEEE10Policy1000EN6thrust24THRUST_300001_SM_1000_NS10device_ptrIfEEPfjS9_ffNS7_10__identityEEEvT0_T1_T2_T3_T4_T6_E12temp_storage+28];
	add.f32 	%f337, %f335, %f336;
	ld.shared.f32 	%f338, [_ZZN3cub18CUB_300001_SM_10006detail6reduce28DeviceReduceSingleTileKernelINS2_10policy_hubIfjN4cuda3std3__44plusIfEEE10Policy1000EN6thrust24THRUST_300001_SM_1000_NS10device_ptrIfEEPfjS9_ffNS7_10__identityEEEvT0_T1_T2_T3_T4_T6_E12temp_storage+32];
	add.f32 	%f339, %f337, %f338;
	ld.shared.f32 	%f340, [_ZZN3cub18CUB_300001_SM_10006detail6reduce28DeviceReduceSingleTileKernelINS2_10policy_hubIfjN4cuda3std3__44plusIfEEE10Policy1000EN6thrust24THRUST_300001_SM_1000_NS10device_ptrIfEEPfjS9_ffNS7_10__identityEEEvT0_T1_T2_T3_T4_T6_E12temp_storage+36];
	add.f32 	%f341, %f339, %f340;
	ld.shared.f32 	%f342, [_ZZN3cub18CUB_300001_SM_10006detail6reduce28DeviceReduceSingleTileKernelINS2_10policy_hubIfjN4cuda3std3__44plusIfEEE10Policy1000EN6thrust24THRUST_300001_SM_1000_NS10device_ptrIfEEPfjS9_ffNS7_10__identityEEEvT0_T1_T2_T3_T4_T6_E12temp_storage+40];
	add.f32 	%f343, %f341, %f342;
	ld.shared.f32 	%f344, [_ZZN3cub18CUB_300001_SM_10006detail6reduce28DeviceReduceSingleTileKernelINS2_10policy_hubIfjN4cuda3std3__44plusIfEEE10Policy1000EN6thrust24THRUST_300001_SM_1000_NS10device_ptrIfEEPfjS9_ffNS7_10__identityEEEvT0_T1_T2_T3_T4_T6_E12temp_storage+44];
	add.f32 	%f345, %f343, %f344;
	ld.shared.f32 	%f346, [_ZZN3cub18CUB_300001_SM_10006detail6reduce28DeviceReduceSingleTileKernelINS2_10policy_hubIfjN4cuda3std3__44plusIfEEE10Policy1000EN6thrust24THRUST_300001_SM_1000_NS10device_ptrIfEEPfjS9_ffNS7_10__identityEEEvT0_T1_T2_T3_T4_T6_E12temp_storage+48];
	add.f32 	%f347, %f345, %f346;
	ld.shared.f32 	%f348, [_ZZN3cub18CUB_300001_SM_10006detail6reduce28DeviceReduceSingleTileKernelINS2_10policy_hubIfjN4cuda3std3__44plusIfEEE10Policy1000EN6thrust24THRUST_300001_SM_1000_NS10device_ptrIfEEPfjS9_ffNS7_10__identityEEEvT0_T1_T2_T3_T4_T6_E12temp_storage+52];
	add.f32 	%f349, %f347, %f348;
	ld.shared.f32 	%f350, [_ZZN3cub18CUB_300001_SM_10006detail6reduce28DeviceReduceSingleTileKernelINS2_10policy_hubIfjN4cuda3std3__44plusIfEEE10Policy1000EN6thrust24THRUST_300001_SM_1000_NS10device_ptrIfEEPfjS9_ffNS7_10__identityEEEvT0_T1_T2_T3_T4_T6_E12temp_storage+56];
	add.f32 	%f351, %f349, %f350;
	ld.shared.f32 	%f352, [_ZZN3cub18CUB_300001_SM_10006detail6reduce28DeviceReduceSingleTileKernelINS2_10policy_hubIfjN4cuda3std3__44plusIfEEE10Policy1000EN6thrust24THRUST_300001_SM_1000_NS10device_ptrIfEEPfjS9_ffNS7_10__identityEEEvT0_T1_T2_T3_T4_T6_E12temp_storage+60];
	add.f32 	%f353, %f351, %f352;
	ld.shared.f32 	%f354, [_ZZN3cub18CUB_300001_SM_10006detail6reduce28DeviceReduceSingleTileKernelINS2_10policy_hubIfjN4cuda3std3__44plusIfEEE10Policy1000EN6thrust24THRUST_300001_SM_1000_NS10device_ptrIfEEPfjS9_ffNS7_10__identityEEEvT0_T1_T2_T3_T4_T6_E12temp_storage+64];
	add.f32 	%f355, %f353, %f354;
	ld.shared.f32 	%f356, [_ZZN3cub18CUB_300001_SM_10006detail6reduce28DeviceReduceSingleTileKernelINS2_10policy_hubIfjN4cuda3std3__44plusIfEEE10Policy1000EN6thrust24THRUST_300001_SM_1000_NS10device_ptrIfEEPfjS9_ffNS7_10__identityEEEvT0_T1_T2_T3_T4_T6_E12temp_storage+68];
	add.f32 	%f357, %f355, %f356;
	ld.shared.f32 	%f358, [_ZZN3cub18CUB_300001_SM_10006detail6reduce28DeviceReduceSingleTileKernelINS2_10policy_hubIfjN4cuda3std3__44plusIfEEE10Policy1000EN6thrust24THRUST_300001_SM_1000_NS10device_ptrIfEEPfjS9_ffNS7_10__identityEEEvT0_T1_T2_T3_T4_T6_E12temp_storage+72];
	add.f32 	%f359, %f357, %f358;
	ld.shared.f32 	%f360, [_ZZN3cub18CUB_300001_SM_10006detail6reduce28DeviceReduceSingleTileKernelINS2_10policy_hubIfjN4cuda3std3__44plusIfEEE10Policy1000EN6thrust24THRUST_300001_SM_1000_NS10device_ptrIfEEPfjS9_ffNS7_10__identityEEEvT0_T1_T2_T3_T4_T6_E12temp_storage+76];
	add.f32 	%f383, %f359, %f360;
	bra.uni 	$L__BB4_50;
$L__BB4_24:
	// begin inline asm
	mov.u32 %r124, %laneid;
	// end inline asm
	and.b32  	%r150, %r1, 992;
	add.s32 	%r151, %r150, 32;
	setp.gt.u32 	%p35, %r151, %r51;
	not.b32 	%r152, %r150;
	add.s32 	%r153, %r51, %r152;
	selp.b32 	%r148, %r153, 31, %p35;
	mov.b32 	%r126, %f371;
	mov.b32 	%r127, 1;
	mov.b32 	%r149, -1;
	// begin inline asm
	shfl.sync.down.b32 %r125, %r126, %r127, %r148, %r149;
	// end inline asm
	setp.lt.s32 	%p36, %r124, %r148;
	mov.b32 	%f261, %r125;
	add.f32 	%f262, %f371, %f261;
	selp.f32 	%f263, %f262, %f371, %p36;
	mov.b32 	%r131, %f263;
	mov.b32 	%r132, 2;
	// begin inline asm
	shfl.sync.down.b32 %r130, %r131, %r132, %r148, %r149;
	// end inline asm
	add.s32 	%r154, %r124, 2;
	setp.gt.s32 	%p37, %r154, %r148;
	mov.b32 	%f264, %r130;
	add.f32 	%f265, %f263, %f264;
	selp.f32 	%f266, %f263, %f265, %p37;
	mov.b32 	%r136, %f266;
	mov.b32 	%r137, 4;
	// begin inline asm
	shfl.sync.down.b32 %r135, %r136, %r137, %r148, %r149;
	// end inline asm
	add.s32 	%r155, %r124, 4;
	setp.gt.s32 	%p38, %r155, %r148;
	mov.b32 	%f267, %r135;
	add.f32 	%f268, %f266, %f267;
	selp.f32 	%f269, %f266, %f268, %p38;
	mov.b32 	%r141, %f269;
	mov.b32 	%r142, 8;
	// begin inline asm
	shfl.sync.down.b32 %r140, %r141, %r142, %r148, %r149;
	// end inline asm
	add.s32 	%r156, %r124, 8;
	setp.gt.s32 	%p39, %r156, %r148;
	mov.b32 	%f270, %r140;
	add.f32 	%f271, %f269, %f270;
	selp.f32 	%f272, %f269, %f271, %p39;
	mov.b32 	%r146, %f272;
	mov.b32 	%r147, 16;
	// begin inline asm
	shfl.sync.down.b32 %r145, %r146, %r147, %r148, %r149;
	// end inline asm
	add.s32 	%r157, %r124, 16;
	setp.gt.s32 	%p40, %r157, %r148;
	mov.b32 	%f273, %r145;
	add.f32 	%f274, %f272, %f273;
	selp.f32 	%f383, %f272, %f274, %p40;
	setp.ne.s32 	%p41, %r124, 0;
	@%p41 bra 	$L__BB4_26;
	shr.u32 	%r158, %r1, 3;
	and.b32  	%r159, %r158, 124;
	mov.u32 	%r160, _ZZN3cub18CUB_300001_SM_10006detail6reduce28DeviceReduceSingleTileKernelINS2_10policy_hubIfjN4cuda3std3__44plusIfEEE10Policy1000EN6thrust24THRUST_300001_SM_1000_NS10device_ptrIfEEPfjS9_ffNS7_10__identityEEEvT0_T1_T2_T3_T4_T6_E12temp_storage;
	add.s32 	%r161, %r160, %r159;
	st.shared.f32 	[%r161+16], %f383;
$L__BB4_26:
	bar.sync 	0;
	setp.ne.s32 	%p42, %r1, 0;
	@%p42 bra 	$L__BB4_50;
	setp.gt.u32 	%p43, %r51, 32;
	ld.shared.f32 	%f275, [_ZZN3cub18CUB_300001_SM_10006detail6reduce28DeviceReduceSingleTileKernelINS2_10policy_hubIfjN4cuda3std3__44plusIfEEE10Policy1000EN6thrust24THRUST_300001_SM_1000_NS10device_ptrIfEEPfjS9_ffNS7_10__identityEEEvT0_T1_T2_T3_T4_T6_E12temp_storage+20];
	add.f32 	%f276, %f383, %f275;
	selp.f32 	%f277, %f276, %f383, %p43;
	setp.gt.u32 	%p44, %r51, 64;
	ld.shared.f32 	%f278, [_ZZN3cub18CUB_300001_SM_10006detail6reduce28DeviceReduceSingleTileKernelINS2_10policy_hubIfjN4cuda3std3__44plusIfEEE10Policy1000EN6thrust24THRUST_300001_SM_1000_NS10device_ptrIfEEPfjS9_ffNS7_10__identityEEEvT0_T1_T2_T3_T4_T6_E12temp_storage+24];
	add.f32 	%f279, %f278, %f277;
	selp.f32 	%f280, %f279, %f277, %p44;
	setp.gt.u32 	%p45, %r51, 96;
	ld.shared.f32 	%f281, [_ZZN3cub18CUB_300001_SM_10006detail6reduce28DeviceReduceSingleTileKernelINS2_10policy_hubIfjN4cuda3std3__44plusIfEEE10Policy1000EN6thrust24THRUST_300001_SM_1000_NS10device_ptrIfEEPfjS9_ffNS7_10__identityEEEvT0_T1_T2_T3_T4_T6_E12temp_storage+28];
	add.f32 	%f282, %f281, %f280;
	selp.f32 	%f283, %f282, %f280, %p45;
	setp.gt.u32 	%p46, %r51, 128;
	ld.shared.f32 	%f284, [_ZZN3cub18CUB_300001_SM_10006detail6reduce28DeviceReduceSingleTileKernelINS2_10policy_hubIfjN4cuda3std3__44plusIfEEE10Policy1000EN6thrust24THRUST_300001_SM_1000_NS10device_ptrIfEEPfjS9_ffNS7_10__identityEEEvT0_T1_T2_T3_T4_T6_E12temp_storage+32];
	add.f32 	%f285, %f284, %f283;
	selp.f32 	%f286, %f285, %f283, %p46;
	setp.gt.u32 	%p47, %r51, 160;
	ld.shared.f32 	%f287, [_ZZN3cub18CUB_300001_SM_10006detail6reduce28DeviceReduceSingleTileKernelINS2_10policy_hubIfjN4cuda3std3__44plusIfEEE10Policy1000EN6thrust24THRUST_300001_SM_1000_NS10device_ptrIfEEPfjS9_ffNS7_10__identityEEEvT0_T1_T2_T3_T4_T6_E12temp_storage+36];
	add.f32 	%f288, %f287, %f286;
	selp.f32 	%f289, %f288, %f286, %p47;
	setp.gt.u32 	%p48, %r51, 192;
	ld.shared.f32 	%f290, [_ZZN3cub18CUB_300001_SM_10006detail6reduce28DeviceReduceSingleTileKernelINS2_10policy_hubIfjN4cuda3std3__44plusIfEEE10Policy1000EN6thrust24THRUST_300001_SM_1000_NS10device_ptrIfEEPfjS9_ffNS7_10__identityEEEvT0_T1_T2_T3_T4_T6_E12temp_storage+40];
	add.f32 	%f291, %f290, %f289;
	selp.f32 	%f292, %f291, %f289, %p48;
	setp.gt.u32 	%p49, %r51, 224;
	ld.shared.f32 	%f293, [_ZZN3cub18CUB_300001_SM_10006detail6reduce28DeviceReduceSingleTileKernelINS2_10policy_hubIfjN4cuda3std3__44plusIfEEE10Policy1000EN6thrust24THRUST_300001_SM_1000_NS10device_ptrIfEEPfjS9_ffNS7_10__identityEEEvT0_T1_T2_T3_T4_T6_E12temp_storage+44];
	add.f32 	%f294, %f293, %f292;
	selp.f32 	%f295, %f294, %f292, %p49;
	setp.gt.u32 	%p50, %r51, 256;
	ld.shared.f32 	%f296, [_ZZN3cub18CUB_300001_SM_10006detail6reduce28DeviceReduceSingleTileKernelINS2_10policy_hubIfjN4cuda3std3__44plusIfEEE10Policy1000EN6thrust24THRUST_300001_SM_1000_NS10device_ptrIfEEPfjS9_ffNS7_10__identityEEEvT0_T1_T2_T3_T4_T6_E12temp_storage+48];
	add.f32 	%f297, %f296, %f295;
	selp.f32 	%f298, %f297, %f295, %p50;
	setp.gt.u32 	%p51, %r51, 288;
	ld.shared.f32 	%f299, [_ZZN3cub18CUB_300001_SM_10006detail6reduce28DeviceReduceSingleTileKernelINS2_10policy_hubIfjN4cuda3std3__44plusIfEEE10Policy1000EN6thrust24THRUST_300001_SM_1000_NS10device_ptrIfEEPfjS9_ffNS7_10__identityEEEvT0_T1_T2_T3_T4_T6_E12temp_storage+52];
	add.f32 	%f300, %f299, %f298;
	selp.f32 	%f301, %f300, %f298, %p51;
	setp.gt.u32 	%p52, %r51, 320;
	ld.shared.f32 	%f302, [_ZZN3cub18CUB_300001_SM_10006detail6reduce28DeviceReduceSingleTileKernelINS2_10policy_hubIfjN4cuda3std3__44plusIfEEE10Policy1000EN6thrust24THRUST_300001_SM_1000_NS10device_ptrIfEEPfjS9_ffNS7_10__identityEEEvT0_T1_T2_T3_T4_T6_E12temp_storage+56];
	add.f32 	%f303, %f302, %f301;
	selp.f32 	%f304, %f303, %f301, %p52;
	setp.gt.u32 	%p53, %r51, 352;
	ld.shared.f32 	%f305, [_ZZN3cub18CUB_300001_SM_10006detail6reduce28DeviceReduceSingleTileKernelINS2_10policy_hubIfjN4cuda3std3__44plusIfEEE10Policy1000EN6thrust24THRUST_300001_SM_1000_NS10device_ptrIfEEPfjS9_ffNS7_10__identityEEEvT0_T1_T2_T3_T4_T6_E12temp_storage+60];
	add.f32 	%f306, %f305, %f304;
	selp.f32 	%f307, %f306, %f304, %p53;
	setp.gt.u32 	%p54, %r51, 384;
	ld.shared.f32 	%f308, [_ZZN3cub18CUB_300001_SM_10006detail6reduce28DeviceReduceSingleTileKernelINS2_10policy_hubIfjN4cuda3std3__44plusIfEEE10Policy1000EN6thrust24THRUST_300001_SM_1000_NS10device_ptrIfEEPfjS9_ffNS7_10__identityEEEvT0_T1_T2_T3_T4_T6_E12temp_storage+64];
	add.f32 	%f309, %f308, %f307;
	selp.f32 	%f310, %f309, %f307, %p54;
	setp.gt.u32 	%p55, %r51, 416;
	ld.shared.f32 	%f311, [_ZZN3cub18CUB_300001_SM_10006detail6reduce28DeviceReduceSingleTileKernelINS2_10policy_hubIfjN4cuda3std3__44plusIfEEE10Policy1000EN6thrust24THRUST_300001_SM_1000_NS10device_ptrIfEEPfjS9_ffNS7_10__identityEEEvT0_T1_T2_T3_T4_T6_E12temp_storage+68];
	add.f32 	%f312, %f311, %f310;
	selp.f32 	%f313, %f312, %f310, %p55;
	setp.gt.u32 	%p56, %r51, 448;
	ld.shared.f32 	%f314, [_ZZN3cub18CUB_300001_SM_10006detail6reduce28DeviceReduceSingleTileKernelINS2_10policy_hubIfjN4cuda3std3__44plusIfEEE10Policy1000EN6thrust24THRUST_300001_SM_1000_NS10device_ptrIfEEPfjS9_ffNS7_10__identityEEEvT0_T1_T2_T3_T4_T6_E12temp_storage+72];
	add.f32 	%f315, %f314, %f313;
	selp.f32 	%f316, %f315, %f313, %p56;
	setp.gt.u32 	%p57, %r51, 480;
	ld.shared.f32 	%f317, [_ZZN3cub18CUB_300001_SM_10006detail6reduce28DeviceReduceSingleTileKernelINS2_10policy_hubIfjN4cuda3std3__44plusIfEEE10Policy1000EN6thrust24THRUST_300001_SM_1000_NS10device_ptrIfEEPfjS9_ffNS7_10__identityEEEvT0_T1_T2_T3_T4_T6_E12temp_storage+76];
	add.f32 	%f318, %f317, %f316;
	selp.f32 	%f383, %f318, %f316, %p57;
	bra.uni 	$L__BB4_50;
$L__BB4_28:
	mov.u32 	%r21, %tid.x;
	mul.wide.u32 	%rd11, %r21, 4;
	add.s64 	%rd12, %rd2, %rd11;
	ld.global.f32 	%f43, [%rd12];
	ld.global.f32 	%f44, [%rd12+2048];
	ld.global.f32 	%f45, [%rd12+4096];
	ld.global.f32 	%f46, [%rd12+6144];
	ld.global.f32 	%f47, [%rd12+8192];
	ld.global.f32 	%f48, [%rd12+10240];
	ld.global.f32 	%f49, [%rd12+12288];
	ld.global.f32 	%f50, [%rd12+14336];
	ld.global.f32 	%f51, [%rd12+16384];
	ld.global.f32 	%f52, [%rd12+18432];
	ld.global.f32 	%f53, [%rd12+20480];
	ld.global.f32 	%f54, [%rd12+22528];
	ld.global.f32 	%f55, [%rd12+24576];
	ld.global.f32 	%f56, [%rd12+26624];
	ld.global.f32 	%f57, [%rd12+28672];
	ld.global.f32 	%f58, [%rd12+30720];
	add.f32 	%f59, %f43, %f44;
	add.f32 	%f60, %f45, %f46;
	add.f32 	%f61, %f47, %f48;
	add.f32 	%f62, %f49, %f50;
	add.f32 	%f63, %f51, %f52;
	add.f32 	%f64, %f53, %f54;
	add.f32 	%f65, %f55, %f56;
	add.f32 	%f66, %f57, %f58;
	add.f32 	%f67, %f59, %f60;
	add.f32 	%f68, %f61, %f62;
	add.f32 	%f69, %f63, %f64;
	add.f32 	%f70, %f65, %f66;
	add.f32 	%f71, %f67, %f68;
	add.f32 	%f72, %f69, %f70;
	add.f32 	%f382, %f71, %f72;
	add.s32 	%r22, %r51, -8192;
	setp.lt.u32 	%p3, %r22, 8192;
	mov.b32 	%r202, 8192;
	@%p3 bra 	$L__BB4_32;
	mov.b32 	%r202, 8192;
$L__BB4_30:
	add.s32 	%r54, %r21, %r202;
	mul.wide.u32 	%rd13, %r54, 4;
	add.s64 	%rd14, %rd2, %rd13;
	ld.global.f32 	%f73, [%rd14];
	ld.global.f32 	%f74, [%rd14+2048];
	ld.global.f32 	%f75, [%rd14+4096];
	ld.global.f32 	%f76, [%rd14+6144];
	ld.global.f32 	%f77, [%rd14+8192];
	ld.global.f32 	%f78, [%rd14+10240];
	ld.global.f32 	%f79, [%rd14+12288];
	ld.global.f32 	%f80, [%rd14+14336];
	ld.global.f32 	%f81, [%rd14+16384];
	ld.global.f32 	%f82, [%rd14+18432];
	ld.global.f32 	%f83, [%rd14+20480];
	ld.global.f32 	%f84, [%rd14+22528];
	ld.global.f32 	%f85, [%rd14+24576];
	ld.global.f32 	%f86, [%rd14+26624];
	ld.global.f32 	%f87, [%rd14+28672];
	ld.global.f32 	%f88, [%rd14+30720];
	add.f32 	%f89, %f382, %f73;
	add.f32 	%f90, %f74, %f75;
	add.f32 	%f91, %f76, %f77;
	add.f32 	%f92, %f78, %f79;
	add.f32 	%f93, %f80, %f81;
	add.f32 	%f94, %f82, %f83;
	add.f32 	%f95, %f84, %f85;
	add.f32 	%f96, %f86, %f87;
	add.f32 	%f97, %f89, %f90;
	add.f32 	%f98, %f91, %f92;
	add.f32 	%f99, %f93, %f94;
	add.f32 	%f100, %f95, %f96;
	add.f32 	%f101, %f97, %f98;
	add.f32 	%f102, %f99, %f100;
	add.f32 	%f103, %f101, %f102;
	add.f32 	%f382, %f103, %f88;
	sub.s32 	%r55, %r51, %r202;
	setp.lt.u32 	%p4, %r55, 8192;
	@%p4 bra 	$L__BB4_46;
	add.s32 	%r202, %r202, 8192;
	setp.le.u32 	%p5, %r202, %r22;
	@%p5 bra 	$L__BB4_30;
$L__BB4_32:
	setp.le.u32 	%p6, %r51, %r202;
	sub.s32 	%r56, %r51, %r202;
	setp.ge.s32 	%p7, %r21, %r56;
	or.pred  	%p8, %p6, %p7;
	@%p8 bra 	$L__BB4_46;
	not.b32 	%r58, %r21;
	add.s32 	%r59, %r51, %r58;
	sub.s32 	%r60, %r59, %r202;
	shr.u32 	%r61, %r60, 9;
	add.s32 	%r26, %r61, 1;
	and.b32  	%r27, %r26, 15;
	setp.lt.u32 	%p9, %r60, 7680;
	mov.u32 	%r207, %r21;
	@%p9 bra 	$L__BB4_37;
	or.b32  	%r205, %r21, 4096;
	add.s32 	%r204, %r21, %r202;
	and.b32  	%r62, %r26, 16777200;
	neg.s32 	%r203, %r62;
$L__BB4_35:
	.pragma "nounroll";
	mul.wide.u32 	%rd15, %r204, 4;
	add.s64 	%rd16, %rd2, %rd15;
	ld.global.f32 	%f105, [%rd16];
	add.f32 	%f106, %f382, %f105;
	add.s32 	%r63, %r204, 512;
	mul.wide.u32 	%rd17, %r63, 4;
	add.s64 	%rd18, %rd2, %rd17;
	ld.global.f32 	%f107, [%rd18];
	add.f32 	%f108, %f106, %f107;
	add.s32 	%r64, %r204, 1024;
	mul.wide.u32 	%rd19, %r64, 4;
	add.s64 	%rd20, %rd2, %rd19;
	ld.global.f32 	%f109, [%rd20];
	add.f32 	%f110, %f108, %f109;
	add.s32 	%r65, %r204, 1536;
	mul.wide.u32 	%rd21, %r65, 4;
	add.s64 	%rd22, %rd2, %rd21;
	ld.global.f32 	%f111, [%rd22];
	add.f32 	%f112, %f110, %f111;
	add.s32 	%r66, %r204, 2048;
	mul.wide.u32 	%rd23, %r66, 4;
	add.s64 	%rd24, %rd2, %rd23;
	ld.global.f32 	%f113, [%rd24];
	add.f32 	%f114, %f112, %f113;
	add.s32 	%r67, %r204, 2560;
	mul.wide.u32 	%rd25, %r67, 4;
	add.s64 	%rd26, %rd2, %rd25;
	ld.global.f32 	%f115, [%rd26];
	add.f32 	%f116, %f114, %f115;
	add.s32 	%r68, %r204, 3072;
	mul.wide.u32 	%rd27, %r68, 4;
	add.s64 	%rd28, %rd2, %rd27;
	ld.global.f32 	%f117, [%rd28];
	add.f32 	%f118, %f116, %f117;
	add.s32 	%r69, %r204, 3584;
	mul.wide.u32 	%rd29, %r69, 4;
	add.s64 	%rd30, %rd2, %rd29;
	ld.global.f32 	%f119, [%rd30];
	add.f32 	%f120, %f118, %f119;
	add.s32 	%r70, %r204, 4096;
	mul.wide.u32 	%rd31, %r70, 4;
	add.s64 	%rd32, %rd2, %rd31;
	ld.global.f32 	%f121, [%rd32];
	add.f32 	%f122, %f120, %f121;
	add.s32 	%r71, %r204, 4608;
	mul.wide.u32 	%rd33, %r71, 4;
	add.s64 	%rd34, %rd2, %rd33;
	ld.global.f32 	%f123, [%rd34];
	add.f32 	%f124, %f122, %f123;
	add.s32 	%r72, %r204, 5120;
	mul.wide.u32 	%rd35, %r72, 4;
	add.s64 	%rd36, %rd2, %rd35;
	ld.global.f32 	%f125, [%rd36];
	add.f32 	%f126, %f124, %f125;
	add.s32 	%r73, %r204, 5632;
	mul.wide.u32 	%rd37, %r73, 4;
	add.s64 	%rd38, %rd2, %rd37;
	ld.global.f32 	%f127, [%rd38];
	add.f32 	%f128, %f126, %f127;
	add.s32 	%r74, %r204, 6144;
	mul.wide.u32 	%rd39, %r74, 4;
	add.s64 	%rd40, %rd2, %rd39;
	ld.global.f32 	%f129, [%rd40];
	add.f32 	%f130, %f128, %f129;
	add.s32 	%r75, %r204, 6656;
	mul.wide.u32 	%rd41, %r75, 4;
	add.s64 	%rd42, %rd2, %rd41;
	ld.global.f32 	%f131, [%rd42];
	add.f32 	%f132, %f130, %f131;
	add.s32 	%r76, %r204, 7168;
	mul.wide.u32 	%rd43, %r76, 4;
	add.s64 	%rd44, %rd2, %rd43;
	ld.global.f32 	%f133, [%rd44];
	add.f32 	%f134, %f132, %f133;
	add.s32 	%r77, %r204, 7680;
	mul.wide.u32 	%rd45, %r77, 4;
	add.s64 	%rd46, %rd2, %rd45;
	ld.global.f32 	%f135, [%rd46];
	add.f32 	%f382, %f134, %f135;
	add.s32 	%r205, %r205, 8192;
	add.s32 	%r204, %r204, 8192;
	add.s32 	%r203, %r203, 16;
	setp.ne.s32 	%p10, %r203, 0;
	@%p10 bra 	$L__BB4_35;
	add.s32 	%r207, %r205, -4096;
$L__BB4_37:
	setp.eq.s32 	%p11, %r27, 0;
	@%p11 bra 	$L__BB4_46;
	and.b32  	%r39, %r26, 7;
	setp.lt.u32 	%p12, %r27, 8;
	@%p12 bra 	$L__BB4_40;
	add.s32 	%r78, %r207, %r202;
	mul.wide.u32 	%rd47, %r78, 4;
	add.s64 	%rd48, %rd2, %rd47;
	ld.global.f32 	%f137, [%rd48];
	add.f32 	%f138, %f382, %f137;
	add.s32 	%r79, %r78, 512;
	mul.wide.u32 	%rd49, %r79, 4;
	add.s64 	%rd50, %rd2, %rd49;
	ld.global.f32 	%f139, [%rd50];
	add.f32 	%f140, %f138, %f139;
	add.s32 	%r80, %r78, 1024;
	mul.wide.u32 	%rd51, %r80, 4;
	add.s64 	%rd52, %rd2, %rd51;
	ld.global.f32 	%f141, [%rd52];
	add.f32 	%f142, %f140, %f141;
	add.s32 	%r81, %r78, 1536;
	mul.wide.u32 	%rd53, %r81, 4;
	add.s64 	%rd54, %rd2, %rd53;
	ld.global.f32 	%f143, [%rd54];
	add.f32 	%f144, %f142, %f143;
	add.s32 	%r82, %r78, 2048;
	mul.wide.u32 	%rd55, %r82, 4;
	add.s64 	%rd56, %rd2, %rd55;
	ld.global.f32 	%f145, [%rd56];
	add.f32 	%f146, %f144, %f145;
	add.s32 	%r83, %r78, 2560;
	mul.wide.u32 	%rd57, %r83, 4;
	add.s64 	%rd58, %rd2, %rd57;
	ld.global.f32 	%f147, [%rd58];
	add.f32 	%f148, %f146, %f147;
	add.s32 	%r84, %r78, 3072;
	mul.wide.u32 	%rd59, %r84, 4;
	add.s64 	%rd60, %rd2, %rd59;
	ld.global.f32 	%f149, [%rd60];
	add.f32 	%f150, %f148, %f149;
	add.s32 	%r85, %r78, 3584;
	mul.wide.u32 	%rd61, %r85, 4;
	add.s64 	%rd62, %rd2, %rd61;
	ld.global.f32 	%f151, [%rd62];
	add.f32 	%f382, %f150, %f151;
	add.s32 	%r207, %r207, 4096;
$L__BB4_40:
	setp.eq.s32 	%p13, %r39, 0;
	@%p13 bra 	$L__BB4_46;
	and.b32  	%r42, %r26, 3;
	setp.lt.u32 	%p14, %r39, 4;
	@%p14 bra 	$L__BB4_43;
	add.s32 	%r86, %r207, %r202;
	mul.wide.u32 	%rd63, %r86, 4;
	add.s64 	%rd64, %rd2, %rd63;
	ld.global.f32 	%f153, [%rd64];
	add.f32 	%f154, %f382, %f153;
	add.s32 	%r87, %r86, 512;
	mul.wide.u32 	%rd65, %r87, 4;
	add.s64 	%rd66, %rd2, %rd65;
	ld.global.f32 	%f155, [%rd66];
	add.f32 	%f156, %f154, %f155;
	add.s32 	%r88, %r86, 1024;
	mul.wide.u32 	%rd67, %r88, 4;
	add.s64 	%rd68, %rd2, %rd67;
	ld.global.f32 	%f157, [%rd68];
	add.f32 	%f158, %f156, %f157;
	add.s32 	%r89, %r86, 1536;
	mul.wide.u32 	%rd69, %r89, 4;
	add.s64 	%rd70, %rd2, %rd69;
	ld.global.f32 	%f159, [%rd70];
	add.f32 	%f382, %f158, %f159;
	add.s32 	%r207, %r207, 2048;
$L__BB4_43:
	setp.eq.s32 	%p15, %r42, 0;
	@%p15 bra 	$L__BB4_46;
	add.s32 	%r210, %r207, %r202;
	neg.s32 	%r209, %r42;
$L__BB4_45:
	.pragma "nounroll";
	mul.wide.u32 	%rd71, %r210, 4;
	add.s64 	%rd72, %rd2, %rd71;
	ld.global.f32 	%f160, [%rd72];
	add.f32 	%f382, %f382, %f160;
	add.s32 	%r210, %r210, 512;
	add.s32 	%r209, %r209, 1;
	setp.ne.s32 	%p16, %r209, 0;
	@%p16 bra 	$L__BB4_45;
$L__BB4_46:
	// begin inline asm
	mov.u32 %r90, %laneid;
	// end inline asm
	mov.b32 	%r92, %f382;
	mov.b32 	%r93, 1;
	mov.b32 	%r114, 31;
	mov.b32 	%r115, -1;
	// begin inline asm
	shfl.sync.down.b32 %r91, %r92, %r93, %r114, %r115;
	// end inline asm
	setp.gt.s32 	%p17, %r90, 30;
	mov.b32 	%f161, %r91;
	add.f32 	%f162, %f382, %f161;
	selp.f32 	%f163, %f382, %f162, %p17;
	mov.b32 	%r97, %f163;
	mov.b32 	%r98, 2;
	// begin inline asm
	shfl.sync.down.b32 %r96, %r97, %r98, %r114, %r115;
	// end inline asm
	setp.gt.s32 	%p18, %r90, 29;
	mov.b32 	%f164, %r96;
	add.f32 	%f165, %f163, %f164;
	selp.f32 	%f166, %f163, %f165, %p18;
	mov.b32 	%r102, %f166;
	mov.b32 	%r103, 4;
	// begin inline asm
	shfl.sync.down.b32 %r101, %r102, %r103, %r114, %r115;
	// end inline asm
	setp.gt.s32 	%p19, %r90, 27;
	mov.b32 	%f167, %r101;
	add.f32 	%f168, %f166, %f167;
	selp.f32 	%f169, %f166, %f168, %p19;
	mov.b32 	%r107, %f169;
	mov.b32 	%r108, 8;
	// begin inline asm
	shfl.sync.down.b32 %r106, %r107, %r108, %r114, %r115;
	// end inline asm
	setp.gt.s32 	%p20, %r90, 23;
	mov.b32 	%f170, %r106;
	add.f32 	%f171, %f169, %f170;
	selp.f32 	%f172, %f169, %f171, %p20;
	mov.b32 	%r112, %f172;
	mov.b32 	%r113, 16;
	// begin inline asm
	shfl.sync.down.b32 %r111, %r112, %r113, %r114, %r115;
	// end inline asm
	setp.gt.s32 	%p21, %r90, 15;
	mov.b32 	%f173, %r111;
	add.f32 	%f38, %f172, %f173;
	selp.f32 	%f383, %f172, %f38, %p21;
	setp.ne.s32 	%p22, %r90, 0;
	@%p22 bra 	$L__BB4_48;
	shr.u32 	%r116, %r21, 3;
	and.b32  	%r117, %r116, 124;
	mov.u32 	%r118, _ZZN3cub18CUB_300001_SM_10006detail6reduce28DeviceReduceSingleTileKernelINS2_10policy_hubIfjN4cuda3std3__44plusIfEEE10Policy1000EN6thrust24THRUST_300001_SM_1000_NS10device_ptrIfEEPfjS9_ffNS7_10__identityEEEvT0_T1_T2_T3_T4_T6_E12temp_storage;
	add.s32 	%r119, %r118, %r117;
	st.shared.f32 	[%r119+16], %f38;
$L__BB4_48:
	bar.sync 	0;
	setp.ne.s32 	%p23, %r21, 0;
	@%p23 bra 	$L__BB4_50;
	ld.shared.f32 	%f174, [_ZZN3cub18CUB_300001_SM_10006detail6reduce28DeviceReduceSingleTileKernelINS2_10policy_hubIfjN4cuda3std3__44plusIfEEE10Policy1000EN6thrust24THRUST_300001_SM_1000_NS10device_ptrIfEEPfjS9_ffNS7_10__identityEEEvT0_T1_T2_T3_T4_T6_E12temp_storage+20];
	add.f32 	%f175, %f383, %f174;
	ld.shared.f32 	%f176, [_ZZN3cub18CUB_300001_SM_10006detail6reduce28DeviceReduceSingleTileKernelINS2_10policy_hubIfjN4cuda3std3__44plusIfEEE10Policy1000EN6thrust24THRUST_300001_SM_1000_NS10device_ptrIfEEPfjS9_ffNS7_10__identityEEEvT0_T1_T2_T3_T4_T6_E12temp_storage+24];
	add.f32 	%f177, %f175, %f176;
	ld.shared.f32 	%f178, [_ZZN3cub18CUB_300001_SM_10006detail6reduce28DeviceReduceSingleTileKernelINS2_10policy_hubIfjN4cuda3std3__44plusIfEEE10Policy1000EN6thrust24THRUST_300001_SM_1000_NS10device_ptrIfEEPfjS9_ffNS7_10__identityEEEvT0_T1_T2_T3_T4_T6_E12temp_storage+28];
	add.f32 	%f179, %f177, %f178;
	ld.shared.f32 	%f180, [_ZZN3cub18CUB_300001_SM_10006detail6reduce28DeviceReduceSingleTileKernelINS2_10policy_hubIfjN4cuda3std3__44plusIfEEE10Policy1000EN6thrust24THRUST_300001_SM_1000_NS10device_ptrIfEEPfjS9_ffNS7_10__identityEEEvT0_T1_T2_T3_T4_T6_E12temp_storage+32];
	add.f32 	%f181, %f179, %f180;
	ld.shared.f32 	%f182, [_ZZN3cub18CUB_300001_SM_10006detail6reduce28DeviceReduceSingleTileKernelINS2_10policy_hubIfjN4cuda3std3__44plusIfEEE10Policy1000EN6thrust24THRUST_300001_SM_1000_NS10device_ptrIfEEPfjS9_ffNS7_10__identityEEEvT0_T1_T2_T3_T4_T6_E12temp_storage+36];
	add.f32 	%f183, %f181, %f182;
	ld.shared.f32 	%f184, [_ZZN3cub18CUB_300001_SM_10006detail6reduce28DeviceReduceSingleTileKernelINS2_10policy_hubIfjN4cuda3std3__44plusIfEEE10Policy1000EN6thrust24THRUST_300001_SM_1000_NS10device_ptrIfEEPfjS9_ffNS7_10__identityEEEvT0_T1_T2_T3_T4_T6_E12temp_storage+40];
	add.f32 	%f185, %f183, %f184;
	ld.shared.f32 	%f186, [_ZZN3cub18CUB_300001_SM_10006detail6reduce28DeviceReduceSingleTileKernelINS2_10policy_hubIfjN4cuda3std3__44plusIfEEE10Policy1000EN6thrust24THRUST_300001_SM_1000_NS10device_ptrIfEEPfjS9_ffNS7_10__identityEEEvT0_T1_T2_T3_T4_T6_E12temp_storage+44];
	add.f32 	%f187, %f185, %f186;
	ld.shared.f32 	%f188, [_ZZN3cub18CUB_300001_SM_10006detail6reduce28DeviceReduceSingleTileKernelINS2_10policy_hubIfjN4cuda3std3__44plusIfEEE10Policy1000EN6thrust24THRUST_300001_SM_1000_NS10device_ptrIfEEPfjS9_ffNS7_10__identityEEEvT0_T1_T2_T3_T4_T6_E12temp_storage+48];
	add.f32 	%f189, %f187, %f188;
	ld.shared.f32 	%f190, [_ZZN3cub18CUB_300001_SM_10006detail6reduce28DeviceReduceSingleTileKernelINS2_10policy_hubIfjN4cuda3std3__44plusIfEEE10Policy1000EN6thrust24THRUST_300001_SM_1000_NS10device_ptrIfEEPfjS9_ffNS7_10__identityEEEvT0_T1_T2_T3_T4_T6_E12temp_storage+52];
	add.f32 	%f191, %f189, %f190;
	ld.shared.f32 	%f192, [_ZZN3cub18CUB_300001_SM_10006detail6reduce28DeviceReduceSingleTileKernelINS2_10policy_hubIfjN4cuda3std3__44plusIfEEE10Policy1000EN6thrust24THRUST_300001_SM_1000_NS10device_ptrIfEEPfjS9_ffNS7_10__identityEEEvT0_T1_T2_T3_T4_T6_E12temp_storage+56];
	add.f32 	%f193, %f191, %f192;
	ld.shared.f32 	%f194, [_ZZN3cub18CUB_300001_SM_10006detail6reduce28DeviceReduceSingleTileKernelINS2_10policy_hubIfjN4cuda3std3__44plusIfEEE10Policy1000EN6thrust24THRUST_300001_SM_1000_NS10device_ptrIfEEPfjS9_ffNS7_10__identityEEEvT0_T1_T2_T3_T4_T6_E12temp_storage+60];
	add.f32 	%f195, %f193, %f194;
	ld.shared.f32 	%f196, [_ZZN3cub18CUB_300001_SM_10006detail6reduce28DeviceReduceSingleTileKernelINS2_10policy_hubIfjN4cuda3std3__44plusIfEEE10Policy1000EN6thrust24THRUST_300001_SM_1000_NS10device_ptrIfEEPfjS9_ffNS7_10__identityEEEvT0_T1_T2_T3_T4_T6_E12temp_storage+64];
	add.f32 	%f197, %f195, %f196;
	ld.shared.f32 	%f198, [_ZZN3cub18CUB_300001_SM_10006detail6reduce28DeviceReduceSingleTileKernelINS2_10policy_hubIfjN4cuda3std3__44plusIfEEE10Policy1000EN6thrust24THRUST_300001_SM_1000_NS10device_ptrIfEEPfjS9_ffNS7_10__identityEEEvT0_T1_T2_T3_T4_T6_E12temp_storage+68];
	add.f32 	%f199, %f197, %f198;
	ld.shared.f32 	%f200, [_ZZN3cub18CUB_300001_SM_10006detail6reduce28DeviceReduceSingleTileKernelINS2_10policy_hubIfjN4cuda3std3__44plusIfEEE10Policy1000EN6thrust24THRUST_300001_SM_1000_NS10device_ptrIfEEPfjS9_ffNS7_10__identityEEEvT0_T1_T2_T3_T4_T6_E12temp_storage+72];
	add.f32 	%f201, %f199, %f200;
	ld.shared.f32 	%f202, [_ZZN3cub18CUB_300001_SM_10006detail6reduce28DeviceReduceSingleTileKernelINS2_10policy_hubIfjN4cuda3std3__44plusIfEEE10Policy1000EN6thrust24THRUST_300001_SM_1000_NS10device_ptrIfEEPfjS9_ffNS7_10__identityEEEvT0_T1_T2_T3_T4_T6_E12temp_storage+76];
	add.f32 	%f383, %f201, %f202;
$L__BB4_50:
	mov.u32 	%r192, %tid.x;
	setp.ne.s32 	%p65, %r192, 0;
	@%p65 bra 	$L__BB4_52;
	add.f32 	%f361, %f42, %f383;
	st.global.f32 	[%rd1], %f361;
$L__BB4_52:
	ret;

}
	// .globl	_ZN3cub18CUB_300001_SM_10006detail6reduce18DeviceReduceKernelINS2_10policy_hubIfjN4cuda3std3__44plusIfEEE10Policy1000EN6thrust24THRUST_300001_SM_1000_NS10device_ptrIfEEjS9_fNS7_10__identityEEEvT0_PT3_T1_NS0_13GridEvenShareISK_EET2_T4_
.visible .entry _ZN3cub18CUB_300001_SM_10006detail6reduce18DeviceReduceKernelINS2_10policy_hubIfjN4cuda3std3__44plusIfEEE10Policy1000EN6thrust24THRUST_300001_SM_1000_NS10device_ptrIfEEjS9_fNS7_10__identityEEEvT0_PT3_T1_NS0_13GridEvenShareISK_EET2_T4_(
	.param .align 8 .b8 _ZN3cub18CUB_300001_SM_10006detail6reduce18DeviceReduceKernelINS2_10policy_hubIfjN4cuda3std3__44plusIfEEE10Policy1000EN6thrust24THRUST_300001_SM_1000_NS10device_ptrIfEEjS9_fNS7_10__identityEEEvT0_PT3_T1_NS0_13GridEvenShareISK_EET2_T4__param_0[8],
	.param .u64 .ptr .align 1 _ZN3cub18CUB_300001_SM_10006detail6reduce18DeviceReduceKernelINS2_10policy_hubIfjN4cuda3std3__44plusIfEEE10Policy1000EN6thrust24THRUST_300001_SM_1000_NS10device_ptrIfEEjS9_fNS7_10__identityEEEvT0_PT3_T1_NS0_13GridEvenShareISK_EET2_T4__param_1,
	.param .u32 _ZN3cub18CUB_300001_SM_10006detail6reduce18DeviceReduceKernelINS2_10policy_hubIfjN4cuda3std3__44plusIfEEE10Policy1000EN6thrust24THRUST_300001_SM_1000_NS10device_ptrIfEEjS9_fNS7_10__identityEEEvT0_PT3_T1_NS0_13GridEvenShareISK_EET2_T4__param_2,
	.param .align 4 .b8 _ZN3cub18CUB_300001_SM_10006detail6reduce18DeviceReduceKernelINS2_10policy_hubIfjN4cuda3std3__44plusIfEEE10Policy1000EN6thrust24THRUST_300001_SM_1000_NS10device_ptrIfEEjS9_fNS7_10__identityEEEvT0_PT3_T1_NS0_13GridEvenShareISK_EET2_T4__param_3[40],
	.param .align 1 .b8 _ZN3cub18CUB_300001_SM_10006detail6reduce18DeviceReduceKernelINS2_10policy_hubIfjN4cuda3std3__44plusIfEEE10Policy1000EN6thrust24THRUST_300001_SM_1000_NS10device_ptrIfEEjS9_fNS7_10__identityEEEvT0_PT3_T1_NS0_13GridEvenShareISK_EET2_T4__param_4[1],
	.param .align 1 .b8 _ZN3cub18CUB_300001_SM_10006detail6reduce18DeviceReduceKernelINS2_10policy_hubIfjN4cuda3std3__44plusIfEEE10Policy1000EN6thrust24THRUST_300001_SM_1000_NS10device_ptrIfEEjS9_fNS7_10__identityEEEvT0_PT3_T1_NS0_13GridEvenShareISK_EET2_T4__param_5[1]
)
.maxntid 512
{
	.reg .pred 	%p<65>;
	.reg .b16 	%rs<4>;
	.reg .b32 	%r<279>;
	.reg .b32 	%f<380>;
	.reg .b64 	%rd<130>;
	// demoted variable
	.shared .align 4 .b8 _ZZN3cub18CUB_300001_SM_10006detail6reduce18DeviceReduceKernelINS2_10policy_hubIfjN4cuda3std3__44plusIfEEE10Policy1000EN6thrust24THRUST_300001_SM_1000_NS10device_ptrIfEEjS9_fNS7_10__identityEEEvT0_PT3_T1_NS0_13GridEvenShareISK_EET2_T4_E12temp_storage[84];
	ld.param.u32 	%r1, [_ZN3cub18CUB_300001_SM_10006detail6reduce18DeviceReduceKernelINS2_10policy_hubIfjN4cuda3std3__44plusIfEEE10Policy1000EN6thrust24THRUST_300001_SM_1000_NS10device_ptrIfEEjS9_fNS7_10__identityEEEvT0_PT3_T1_NS0_13GridEvenShareISK_EET2_T4__param_3+20];
	ld.param.u32 	%r2, [_ZN3cub18CUB_300001_SM_10006detail6reduce18DeviceReduceKernelINS2_10policy_hubIfjN4cuda3std3__44plusIfEEE10Policy1000EN6thrust24THRUST_300001_SM_1000_NS10device_ptrIfEEjS9_fNS7_10__identityEEEvT0_PT3_T1_NS0_13GridEvenShareISK_EET2_T4__param_3+24];
	ld.param.u64 	%rd3, [_ZN3cub18CUB_300001_SM_10006detail6reduce18DeviceReduceKernelINS2_10policy_hubIfjN4cuda3std3__44plusIfEEE10Policy1000EN6thrust24THRUST_300001_SM_1000_NS10device_ptrIfEEjS9_fNS7_10__identityEEEvT0_PT3_T1_NS0_13GridEvenShareISK_EET2_T4__param_0];
	cvta.to.global.u64 	%rd1, %rd3;
	mov.u32 	%r3, %ctaid.x;
	shl.b32 	%r4, %r2, 13;
	shl.b32 	%r270, %r3, 13;
	sub.s32 	%r6, %r1, %r270;
	setp.gt.u32 	%p1, %r6, 8191;
	@%p1 bra 	$L__BB5_26;
	mov.u32 	%r7, %tid.x;
	setp.ge.u32 	%p23, %r7, %r6;
	mov.f32 	%f368, 0f00000000;
	mov.u32 	%r261, %r7;
	@%p23 bra 	$L__BB5_3;
	add.s32 	%r155, %r270, %r7;
	mul.wide.u32 	%rd66, %r155, 4;
	add.s64 	%rd67, %rd1, %rd66;
	ld.global.f32 	%f368, [%rd67];
	add.s32 	%r261, %r7, 512;
$L__BB5_3:
	setp.ge.u32 	%p24, %r261, %r6;
	@%p24 bra 	$L__BB5_17;
	not.b32 	%r156, %r261;
	add.s32 	%r157, %r1, %r156;
	sub.s32 	%r158, %r157, %r270;
	shr.u32 	%r159, %r158, 9;
	add.s32 	%r10, %r159, 1;
	and.b32  	%r11, %r10, 15;
	setp.lt.u32 	%p25, %r158, 7680;
	@%p25 bra 	$L__BB5_8;
	or.b32  	%r260, %r261, 4096;
	add.s32 	%r259, %r261, %r270;
	and.b32  	%r160, %r10, 16777200;
	neg.s32 	%r258, %r160;
$L__BB5_6:
	.pragma "nounroll";
	mul.wide.u32 	%rd68, %r259, 4;
	add.s64 	%rd69, %rd1, %rd68;
	ld.global.f32 	%f203, [%rd69];
	add.f32 	%f204, %f368, %f203;
	add.s32 	%r161, %r259, 512;
	mul.wide.u32 	%rd70, %r161, 4;
	add.s64 	%rd71, %rd1, %rd70;
	ld.global.f32 	%f205, [%rd71];
	add.f32 	%f206, %f204, %f205;
	add.s32 	%r162, %r259, 1024;
	mul.wide.u32 	%rd72, %r162, 4;
	add.s64 	%rd73, %rd1, %rd72;
	ld.global.f32 	%f207, [%rd73];
	add.f32 	%f208, %f206, %f207;
	add.s32 	%r163, %r259, 1536;
	mul.wide.u32 	%rd74, %r163, 4;
	add.s64 	%rd75, %rd1, %rd74;
	ld.global.f32 	%f209, [%rd75];
	add.f32 	%f210, %f208, %f209;
	add.s32 	%r164, %r259, 2048;
	mul.wide.u32 	%rd76, %r164, 4;
	add.s64 	%rd77, %rd1, %rd76;
	ld.global.f32 	%f211, [%rd77];
	add.f32 	%f212, %f210, %f211;
	add.s32 	%r165, %r259, 2560;
	mul.wide.u32 	%rd78, %r165, 4;
	add.s64 	%rd79, %rd1, %rd78;
	ld.global.f32 	%f213, [%rd79];
	add.f32 	%f214, %f212, %f213;
	add.s32 	%r166, %r259, 3072;
	mul.wide.u32 	%rd80, %r166, 4;
	add.s64 	%rd81, %rd1, %rd80;
	ld.global.f32 	%f215, [%rd81];
	add.f32 	%f216, %f214, %f215;
	add.s32 	%r167, %r259, 3584;
	mul.wide.u32 	%rd82, %r167, 4;
	add.s64 	%rd83, %rd1, %rd82;
	ld.global.f32 	%f217, [%rd83];
	add.f32 	%f218, %f216, %f217;
	add.s32 	%r168, %r259, 4096;
	mul.wide.u32 	%rd84, %r168, 4;
	add.s64 	%rd85, %rd1, %rd84;
	ld.global.f32 	%f219, [%rd85];
	add.f32 	%f220, %f218, %f219;
	add.s32 	%r169, %r259, 4608;
	mul.wide.u32 	%rd86, %r169, 4;
	add.s64 	%rd87, %rd1, %rd86;
	ld.global.f32 	%f221, [%rd87];
	add.f32 	%f222, %f220, %f221;
	add.s32 	%r170, %r259, 5120;
	mul.wide.u32 	%rd88, %r170, 4;
	add.s64 	%rd89, %rd1, %rd88;
	ld.global.f32 	%f223, [%rd89];
	add.f32 	%f224, %f222, %f223;
	add.s32 	%r171, %r259, 5632;
	mul.wide.u32 	%rd90, %r171, 4;
	add.s64 	%rd91, %rd1, %rd90;
	ld.global.f32 	%f225, [%rd91];
	add.f32 	%f226, %f224, %f225;
	add.s32 	%r172, %r259, 6144;
	mul.wide.u32 	%rd92, %r172, 4;
	add.s64 	%rd93, %rd1, %rd92;
	ld.global.f32 	%f227, [%rd93];
	add.f32 	%f228, %f226, %f227;
	add.s32 	%r173, %r259, 6656;
	mul.wide.u32 	%rd94, %r173, 4;
	add.s64 	%rd95, %rd1, %rd94;
	ld.global.f32 	%f229, [%rd95];
	add.f32 	%f230, %f228, %f229;
	add.s32 	%r174, %r259, 7168;
	mul.wide.u32 	%rd96, %r174, 4;
	add.s64 	%rd97, %rd1, %rd96;
	ld.global.f32 	%f231, [%rd97];
	add.f32 	%f232, %f230, %f231;
	add.s32 	%r175, %r259, 7680;
	mul.wide.u32 	%rd98, %r175, 4;
	add.s64 	%rd99, %rd1, %rd98;
	ld.global.f32 	%f233, [%rd99];
	add.f32 	%f368, %f232, %f233;
	add.s32 	%r260, %r260, 8192;
	add.s32 	%r259, %r259, 8192;
	add.s32 	%r258, %r258, 16;
	setp.ne.s32 	%p26, %r258, 0;
	@%p26 bra 	$L__BB5_6;
	add.s32 	%r261, %r260, -4096;
$L__BB5_8:
	setp.eq.s32 	%p27, %r11, 0;
	@%p27 bra 	$L__BB5_17;
	and.b32  	%r23, %r10, 7;
	setp.lt.u32 	%p28, %r11, 8;
	@%p28 bra 	$L__BB5_11;
	add.s32 	%r176, %r270, %r261;
	mul.wide.u32 	%rd100, %r176, 4;
	add.s64 	%rd101, %rd1, %rd100;
	ld.global.f32 	%f235, [%rd101];
	add.f32 	%f236, %f368, %f235;
	add.s32 	%r177, %r176, 512;
	mul.wide.u32 	%rd102, %r177, 4;
	add.s64 	%rd103, %rd1, %rd102;
	ld.global.f32 	%f237, [%rd103];
	add.f32 	%f238, %f236, %f237;
	add.s32 	%r178, %r176, 1024;
	mul.wide.u32 	%rd104, %r178, 4;
	add.s64 	%rd105, %rd1, %rd104;
	ld.global.f32 	%f239, [%rd105];
	add.f32 	%f240, %f238, %f239;
	add.s32 	%r179, %r176, 1536;
	mul.wide.u32 	%rd106, %r179, 4;
	add.s64 	%rd107, %rd1, %rd106;
	ld.global.f32 	%f241, [%rd107];
	add.f32 	%f242, %f240, %f241;
	add.s32 	%r180, %r176, 2048;
	mul.wide.u32 	%rd108, %r180, 4;
	add.s64 	%rd109, %rd1, %rd108;
	ld.global.f32 	%f243, [%rd109];
	add.f32 	%f244, %f242, %f243;
	add.s32 	%r181, %r176, 2560;
	mul.wide.u32 	%rd110, %r181, 4;
	add.s64 	%rd111, %rd1, %rd110;
	ld.global.f32 	%f245, [%rd111];
	add.f32 	%f246, %f244, %f245;
	add.s32 	%r182, %r176, 3072;
	mul.wide.u32 	%rd112, %r182, 4;
	add.s64 	%rd113, %rd1, %rd112;
	ld.global.f32 	%f247, [%rd113];
	add.f32 	%f248, %f246, %f247;
	add.s32 	%r183, %r176, 3584;
	mul.wide.u32 	%rd114, %r183, 4;
	add.s64 	%rd115, %rd1, %rd114;
	ld.global.f32 	%f249, [%rd115];
	add.f32 	%f368, %f248, %f249;
	add.s32 	%r261, %r261, 4096;
$L__BB5_11:
	setp.eq.s32 	%p29, %r23, 0;
	@%p29 bra 	$L__BB5_17;
	and.b32  	%r26, %r10, 3;
	setp.lt.u32 	%p30, %r23, 4;
	@%p30 bra 	$L__BB5_14;
	add.s32 	%r184, %r270, %r261;
	mul.wide.u32 	%rd116, %r184, 4;
	add.s64 	%rd117, %rd1, %rd116;
	ld.global.f32 	%f251, [%rd117];
	add.f32 	%f252, %f368, %f251;
	add.s32 	%r185, %r184, 512;
	mul.wide.u32 	%rd118, %r185, 4;
	add.s64 	%rd119, %rd1, %rd118;
	ld.global.f32 	%f253, [%rd119];
	add.f32 	%f254, %f252, %f253;
	add.s32 	%r186, %r184, 1024;
	mul.wide.u32 	%rd120, %r186, 4;
	add.s64 	%rd121, %rd1, %rd120;
	ld.global.f32 	%f255, [%rd121];
	add.f32 	%f256, %f254, %f255;
	add.s32 	%r187, %r184, 1536;
	mul.wide.u32 	%rd122, %r187, 4;
	add.s64 	%rd123, %rd1, %rd122;
	ld.global.f32 	%f257, [%rd123];
	add.f32 	%f368, %f256, %f257;
	add.s32 	%r261, %r261, 2048;
$L__BB5_14:
	setp.eq.s32 	%p31, %r26, 0;
	@%p31 bra 	$L__BB5_17;
	add.s32 	%r265, %r261, %r270;
	neg.s32 	%r264, %r26;
$L__BB5_16:
	.pragma "nounroll";
	mul.wide.u32 	%rd124, %r265, 4;
	add.s64 	%rd125, %rd1, %rd124;
	ld.global.f32 	%f258, [%rd125];
	add.f32 	%f368, %f368, %f258;
	add.s32 	%r265, %r265, 512;
	add.s32 	%r264, %r264, 1;
	setp.ne.s32 	%p32, %r264, 0;
	@%p32 bra 	$L__BB5_16;
$L__BB5_17:
	setp.lt.u32 	%p33, %r6, 512;
	@%p33 bra 	$L__BB5_22;
	// begin inline asm
	mov.u32 %r226, %laneid;
	// end inline asm
	mov.b32 	%r228, %f368;
	mov.b32 	%r229, 1;
	mov.b32 	%r250, 31;
	mov.b32 	%r251, -1;
	// begin inline asm
	shfl.sync.down.b32 %r227, %r228, %r229, %r250, %r251;
	// end inline asm
	setp.gt.s32 	%p57, %r226, 30;
	mov.b32 	%f317, %r227;
	add.f32 	%f318, %f368, %f317;
	selp.f32 	%f319, %f368, %f318, %p57;
	mov.b32 	%r233, %f319;
	mov.b32 	%r234, 2;
	// begin inline asm
	shfl.sync.down.b32 %r232, %r233, %r234, %r250, %r251;
	// end inline asm
	setp.gt.s32 	%p58, %r226, 29;
	mov.b32 	%f320, %r232;
	add.f32 	%f321, %f319, %f320;
	selp.f32 	%f322, %f319, %f321, %p58;
	mov.b32 	%r238, %f322;
	mov.b32 	%r239, 4;
	// begin inline asm
	shfl.sync.down.b32 %r237, %r238, %r239, %r250, %r251;
	// end inline asm
	setp.gt.s32 	%p59, %r226, 27;
	mov.b32 	%f323, %r237;
	add.f32 	%f324, %f322, %f323;
	selp.f32 	%f325, %f322, %f324, %p59;
	mov.b32 	%r243, %f325;
	mov.b32 	%r244, 8;
	// begin inline asm
	shfl.sync.down.b32 %r242, %r243, %r244, %r250, %r251;
	// end inline asm
	setp.gt.s32 	%p60, %r226, 23;
	mov.b32 	%f326, %r242;
	add.f32 	%f327, %f325, %f326;
	selp.f32 	%f328, %f325, %f327, %p60;
	mov.b32 	%r248, %f328;
	mov.b32 	%r249, 16;
	// begin inline asm
	shfl.sync.down.b32 %r247, %r248, %r249, %r250, %r251;
	// end inline asm
	setp.gt.s32 	%p61, %r226, 15;
	mov.b32 	%f329, %r247;
	add.f32 	%f16, %f328, %f329;
	selp.f32 	%f379, %f328, %f16, %p61;
	setp.ne.s32 	%p62, %r226, 0;
	@%p62 bra 	$L__BB5_20;
	shr.u32 	%r252, %r7, 3;
	and.b32  	%r253, %r252, 124;
	mov.u32 	%r254, _ZZN3cub18CUB_300001_SM_10006detail6reduce18DeviceReduceKernelINS2_10policy_hubIfjN4cuda3std3__44plusIfEEE10Policy1000EN6thrust24THRUST_300001_SM_1000_NS10device_ptrIfEEjS9_fNS7_10__identityEEEvT0_PT3_T1_NS0_13GridEvenShareISK_EET2_T4_E12temp_storage;
	add.s32 	%r255, %r254, %r253;
	st.shared.f32 	[%r255+16], %f16;
$L__BB5_20:
	bar.sync 	0;
	setp.ne.s32 	%p63, %r7, 0;
	@%p63 bra 	$L__BB5_48;
	ld.shared.f32 	%f330, [_ZZN3cub18CUB_300001_SM_10006detail6reduce18DeviceReduceKernelINS2_10policy_hubIfjN4cuda3std3__44plusIfEEE10Policy1000EN6thrust24THRUST_300001_SM_1000_NS10device_ptrIfEEjS9_fNS7_10__identityEEEvT0_PT3_T1_NS0_13GridEvenShareISK_EET2_T4_E12temp_storage+20];
	add.f32 	%f331, %f379, %f330;
	ld.shared.f32 	%f332, [_ZZN3cub18CUB_300001_SM_10006detail6reduce18DeviceReduceKernelINS2_10policy_hubIfjN4cuda3std3__44plusIfEEE10Policy1000EN6thrust24THRUST_300001_SM_1000_NS10device_ptrIfEEjS9_fNS7_10__identityEEEvT0_PT3_T1_NS0_13GridEvenShareISK_EET2_T4_E12temp_storage+24];
	add.f32 	%f333, %f331, %f332;
	ld.shared.f32 	%f334, [_ZZN3cub18CUB_300001_SM_10006detail6reduce18DeviceReduceKernelINS2_10policy_hubIfjN4cuda3std3__44plusIfEEE10Policy1000EN6thrust24THRUST_300001_SM_1000_NS10device_ptrIfEEjS9_fNS7_10__identityEEEvT0_PT3_T1_NS0_13GridEvenShareISK_EET2_T4_E12temp_storage+28];
	add.f32 	%f335, %f333, %f334;
	ld.shared.f32 	%f336, [_ZZN3cub18CUB_300001_SM_10006detail6reduce18DeviceReduceKernelINS2_10policy_hubIfjN4cuda3std3__44plusIfEEE10Policy1000EN6thrust24THRUST_300001_SM_1000_NS10device_ptrIfEEjS9_fNS7_10__identityEEEvT0_PT3_T1_NS0_13GridEvenShareISK_EET2_T4_E12temp_storage+32];
	add.f32 	%f337, %f335, %f336;
	ld.shared.f32 	%f338, [_ZZN3cub18CUB_300001_SM_10006detail6reduce18DeviceReduceKernelINS2_10policy_hubIfjN4cuda3std3__44plusIfEEE10Policy1000EN6thrust24THRUST_300001_SM_1000_NS10device_ptrIfEEjS9_fNS7_10__identityEEEvT0_PT3_T1_NS0_13GridEvenShareISK_EET2_T4_E12temp_storage+36];
	add.f32 	%f339, %f337, %f338;
	ld.shared.f32 	%f340, [_ZZN3cub18CUB_300001_SM_10006detail6reduce18DeviceReduceKernelINS2_10policy_hubIfjN4cuda3std3__44plusIfEEE10Policy1000EN6thrust24THRUST_300001_SM_1000_NS10device_ptrIfEEjS9_fNS7_10__identityEEEvT0_PT3_T1_NS0_13GridEvenShareISK_EET2_T4_E12temp_storage+40];
	add.f32 	%f341, %f339, %f340;
	ld.shared.f32 	%f342, [_ZZN3cub18CUB_300001_SM_10006detail6reduce18DeviceReduceKernelINS2_10policy_hubIfjN4cuda3std3__44plusIfEEE10Policy1000EN6thrust24THRUST_300001_SM_1000_NS10device_ptrIfEEjS9_fNS7_10__identityEEEvT0_PT3_T1_NS0_13GridEvenShareISK_EET2_T4_E12temp_storage+44];
	add.f32 	%f343, %f341, %f342;
	ld.shared.f32 	%f344, [_ZZN3cub18CUB_300001_SM_10006detail6reduce18DeviceReduceKernelINS2_10policy_hubIfjN4cuda3std3__44plusIfEEE10Policy1000EN6thrust24THRUST_300001_SM_1000_NS10device_ptrIfEEjS9_fNS7_10__identityEEEvT0_PT3_T1_NS0_13GridEvenShareISK_EET2_T4_E12temp_storage+48];
	add.f32 	%f345, %f343, %f344;
	ld.shared.f32 	%f346, [_ZZN3cub18CUB_300001_SM_10006detail6reduce18DeviceReduceKernelINS2_10policy_hubIfjN4cuda3std3__44plusIfEEE10Policy1000EN6thrust24THRUST_300001_SM_1000_NS10device_ptrIfEEjS9_fNS7_10__identityEEEvT0_PT3_T1_NS0_13GridEvenShareISK_EET2_T4_E12temp_storage+52];
	add.f32 	%f347, %f345, %f346;
	ld.shared.f32 	%f348, [_ZZN3cub18CUB_300001_SM_10006detail6reduce18DeviceReduceKernelINS2_10policy_hubIfjN4cuda3std3__44plusIfEEE10Policy1000EN6thrust24THRUST_300001_SM_1000_NS10device_ptrIfEEjS9_fNS7_10__identityEEEvT0_PT3_T1_NS0_13GridEvenShareISK_EET2_T4_E12temp_storage+56];
	add.f32 	%f349, %f347, %f348;
	ld.shared.f32 	%f350, [_ZZN3cub18CUB_300001_SM_10006detail6reduce18DeviceReduceKernelINS2_10policy_hubIfjN4cuda3std3__44plusIfEEE10Policy1000EN6thrust24THRUST_300001_SM_1000_NS10device_ptrIfEEjS9_fNS7_10__identityEEEvT0_PT3_T1_NS0_13GridEvenShareISK_EET2_T4_E12temp_storage+60];
	add.f32 	%f351, %f349, %f350;
	ld.shared.f32 	%f352, [_ZZN3cub18CUB_300001_SM_10006detail6reduce18DeviceReduceKernelINS2_10policy_hubIfjN4cuda3std3__44plusIfEEE10Policy1000EN6thrust24THRUST_300001_SM_1000_NS10device_ptrIfEEjS9_fNS7_10__identityEEEvT0_PT3_T1_NS0_13GridEvenShareISK_EET2_T4_E12temp_storage+64];
	add.f32 	%f353, %f351, %f352;
	ld.shared.f32 	%f354, [_ZZN3cub18CUB_300001_SM_10006detail6reduce18DeviceReduceKernelINS2_10policy_hubIfjN4cuda3std3__44plusIfEEE10Policy1000EN6thrust24THRUST_300001_SM_1000_NS10device_ptrIfEEjS9_fNS7_10__identityEEEvT0_PT3_T1_NS0_13GridEvenShareISK_EET2_T4_E12temp_storage+68];
	add.f32 	%f355, %f353, %f354;
	ld.shared.f32 	%f356, [_ZZN3cub18CUB_300001_SM_10006detail6reduce18DeviceReduceKernelINS2_10policy_hubIfjN4cuda3std3__44plusIfEEE10Policy1000EN6thrust24THRUST_300001_SM_1000_NS10device_ptrIfEEjS9_fNS7_10__identityEEEvT0_PT3_T1_NS0_13GridEvenShareISK_EET2_T4_E12temp_storage+72];
	add.f32 	%f357, %f355, %f356;
	ld.shared.f32 	%f358, [_ZZN3cub18CUB_300001_SM_10006detail6reduce18DeviceReduceKernelINS2_10policy_hubIfjN4cuda3std3__44plusIfEEE10Policy1000EN6thrust24THRUST_300001_SM_1000_NS10device_ptrIfEEjS9_fNS7_10__identityEEEvT0_PT3_T1_NS0_13GridEvenShareISK_EET2_T4_E12temp_storage+76];
	add.f32 	%f379, %f357, %f358;
	bra.uni 	$L__BB5_48;
$L__BB5_22:
	// begin inline asm
	mov.u32 %r188, %laneid;
	// end inline asm
	and.b32  	%r214, %r7, 992;
	add.s32 	%r215, %r214, 32;
	setp.gt.u32 	%p34, %r215, %r6;
	not.b32 	%r216, %r214;
	add.s32 	%r217, %r6, %r216;
	selp.b32 	%r212, %r217, 31, %p34;
	mov.b32 	%r190, %f368;
	mov.b32 	%r191, 1;
	mov.b32 	%r213, -1;
	// begin inline asm
	shfl.sync.down.b32 %r189, %r190, %r191, %r212, %r213;
	// end inline asm
	setp.lt.s32 	%p35, %r188, %r212;
	mov.b32 	%f259, %r189;
	add.f32 	%f260, %f368, %f259;
	selp.f32 	%f261, %f260, %f368, %p35;
	mov.b32 	%r195, %f261;
	mov.b32 	%r196, 2;
	// begin inline asm
	shfl.sync.down.b32 %r194, %r195, %r196, %r212, %r213;
	// end inline asm
	add.s32 	%r218, %r188, 2;
	setp.gt.s32 	%p36, %r218, %r212;
	mov.b32 	%f262, %r194;
	add.f32 	%f263, %f261, %f262;
	selp.f32 	%f264, %f261, %f263, %p36;
	mov.b32 	%r200, %f264;
	mov.b32 	%r201, 4;
	// begin inline asm
	shfl.sync.down.b32 %r199, %r200, %r201, %r212, %r213;
	// end inline asm
	add.s32 	%r219, %r188, 4;
	setp.gt.s32 	%p37, %r219, %r212;
	mov.b32 	%f265, %r199;
	add.f32 	%f266, %f264, %f265;
	selp.f32 	%f267, %f264, %f266, %p37;
	mov.b32 	%r205, %f267;
	mov.b32 	%r206, 8;
	// begin inline asm
	shfl.sync.down.b32 %r204, %r205, %r206, %r212, %r213;
	// end inline asm
	add.s32 	%r220, %r188, 8;
	setp.gt.s32 	%p38, %r220, %r212;
	mov.b32 	%f268, %r204;
	add.f32 	%f269, %f267, %f268;
	selp.f32 	%f270, %f267, %f269, %p38;
	mov.b32 	%r210, %f270;
	mov.b32 	%r211, 16;
	// begin inline asm
	shfl.sync.down.b32 %r209, %r210, %r211, %r212, %r213;
	// end inline asm
	add.s32 	%r221, %r188, 16;
	setp.gt.s32 	%p39, %r221, %r212;
	mov.b32 	%f271, %r209;
	add.f32 	%f272, %f270, %f271;
	selp.f32 	%f379, %f270, %f272, %p39;
	setp.ne.s32 	%p40, %r188, 0;
	@%p40 bra 	$L__BB5_24;
	shr.u32 	%r222, %r7, 3;
	and.b32  	%r223, %r222, 124;
	mov.u32 	%r224, _ZZN3cub18CUB_300001_SM_10006detail6reduce18DeviceReduceKernelINS2_10policy_hubIfjN4cuda3std3__44plusIfEEE10Policy1000EN6thrust24THRUST_300001_SM_1000_NS10device_ptrIfEEjS9_fNS7_10__identityEEEvT0_PT3_T1_NS0_13GridEvenShareISK_EET2_T4_E12temp_storage;
	add.s32 	%r225, %r224, %r223;
	st.shared.f32 	[%r225+16], %f379;
$L__BB5_24:
	bar.sync 	0;
	setp.ne.s32 	%p41, %r7, 0;
	@%p41 bra 	$L__BB5_48;
	setp.gt.u32 	%p42, %r6, 32;
	ld.shared.f32 	%f273, [_ZZN3cub18CUB_300001_SM_10006detail6reduce18DeviceReduceKernelINS2_10policy_hubIfjN4cuda3std3__44plusIfEEE10Policy1000EN6thrust24THRUST_300001_SM_1000_NS10device_ptrIfEEjS9_fNS7_10__identityEEEvT0_PT3_T1_NS0_13GridEvenShareISK_EET2_T4_E12temp_storage+20];
	add.f32 	%f274, %f379, %f273;
	selp.f32 	%f275, %f274, %f379, %p42;
	setp.gt.u32 	%p43, %r6, 64;
	ld.shared.f32 	%f276, [_ZZN3cub18CUB_300001_SM_10006detail6reduce18DeviceReduceKernelINS2_10policy_hubIfjN4cuda3std3__44plusIfEEE10Policy1000EN6thrust24THRUST_300001_SM_1000_NS10device_ptrIfEEjS9_fNS7_10__identityEEEvT0_PT3_T1_NS0_13GridEvenShareISK_EET2_T4_E12temp_storage+24];
	add.f32 	%f277, %f276, %f275;
	selp.f32 	%f278, %f277, %f275, %p43;
	setp.gt.u32 	%p44, %r6, 96;
	ld.shared.f32 	%f279, [_ZZN3cub18CUB_300001_SM_10006detail6reduce18DeviceReduceKernelINS2_10policy_hubIfjN4cuda3std3__44plusIfEEE10Policy1000EN6thrust24THRUST_300001_SM_1000_NS10device_ptrIfEEjS9_fNS7_10__identityEEEvT0_PT3_T1_NS0_13GridEvenShareISK_EET2_T4_E12temp_storage+28];
	add.f32 	%f280, %f279, %f278;
	selp.f32 	%f281, %f280, %f278, %p44;
	setp.gt.u32 	%p45, %r6, 128;
	ld.shared.f32 	%f282, [_ZZN3cub18CUB_300001_SM_10006detail6reduce18DeviceReduceKernelINS2_10policy_hubIfjN4cuda3std3__44plusIfEEE10Policy1000EN6thrust24THRUST_300001_SM_1000_NS10device_ptrIfEEjS9_fNS7_10__identityEEEvT0_PT3_T1_NS0_13GridEvenShareISK_EET2_T4_E12temp_storage+32];
	add.f32 	%f283, %f282, %f281;
	selp.f32 	%f284, %f283, %f281, %p45;
	setp.gt.u32 	%p46, %r6, 160;
	ld.shared.f32 	%f285, [_ZZN3cub18CUB_300001_SM_10006detail6reduce18DeviceReduceKernelINS2_10policy_hubIfjN4cuda3std3__44plusIfEEE10Policy1000EN6thrust24THRUST_300001_SM_1000_NS10device_ptrIfEEjS9_fNS7_10__identityEEEvT0_PT3_T1_NS0_13GridEvenShareISK_EET2_T4_E12temp_storage+36];
	add.f32 	%f286, %f285, %f284;
	selp.f32 	%f287, %f286, %f284, %p46;
	setp.gt.u32 	%p47, %r6, 192;
	ld.shared.f32 	%f288, [_ZZN3cub18CUB_300001_SM_10006detail6reduce18DeviceReduceKernelINS2_10policy_hubIfjN4cuda3std3__44plusIfEEE10Policy1000EN6thrust24THRUST_300001_SM_1000_NS10device_ptrIfEEjS9_fNS7_10__identityEEEvT0_PT3_T1_NS0_13GridEvenShareISK_EET2_T4_E12temp_storage+40];
	add.f32 	%f289, %f288, %f287;
	selp.f32 	%f290, %f289, %f287, %p47;
	setp.gt.u32 	%p48, %r6, 224;
	ld.shared.f32 	%f291, [_ZZN3cub18CUB_300001_SM_10006detail6reduce18DeviceReduceKernelINS2_10policy_hubIfjN4cuda3std3__44plusIfEEE10Policy1000EN6thrust24THRUST_300001_SM_1000_NS10device_ptrIfEEjS9_fNS7_10__identityEEEvT0_PT3_T1_NS0_13GridEvenShareISK_EET2_T4_E12temp_storage+44];
	add.f32 	%f292, %f291, %f290;
	selp.f32 	%f293, %f292, %f290, %p48;
	setp.gt.u32 	%p49, %r6, 256;
	ld.shared.f32 	%f294, [_ZZN3cub18CUB_300001_SM_10006detail6reduce18DeviceReduceKernelINS2_10policy_hubIfjN4cuda3std3__44plusIfEEE10Policy1000EN6thrust24THRUST_300001_SM_1000_NS10device_ptrIfEEjS9_fNS7_10__identityEEEvT0_PT3_T1_NS0_13GridEvenShareISK_EET2_T4_E12temp_storage+48];
	add.f32 	%f295, %f294, %f293;
	selp.f32 	%f296, %f295, %f293, %p49;
	setp.gt.u32 	%p50, %r6, 288;
	ld.shared.f32 	%f297, [_ZZN3cub18CUB_300001_SM_10006detail6reduce18DeviceReduceKernelINS2_10policy_hubIfjN4cuda3std3__44plusIfEEE10Policy1000EN6thrust24THRUST_300001_SM_1000_NS10device_ptrIfEEjS9_fNS7_10__identityEEEvT0_PT3_T1_NS0_13GridEvenShareISK_EET2_T4_E12temp_storage+52];
	add.f32 	%f298, %f297, %f296;
	selp.f32 	%f299, %f298, %f296, %p50;
	setp.gt.u32 	%p51, %r6, 320;
	ld.shared.f32 	%f300, [_ZZN3cub18CUB_300001_SM_10006detail6reduce18DeviceReduceKernelINS2_10policy_hubIfjN4cuda3std3__44plusIfEEE10Policy1000EN6thrust24THRUST_300001_SM_1000_NS10device_ptrIfEEjS9_fNS7_10__identityEEEvT0_PT3_T1_NS0_13GridEvenShareISK_EET2_T4_E12temp_storage+56];
	add.f32 	%f301, %f300, %f299;
	selp.f32 	%f302, %f301, %f299, %p51;
	setp.gt.u32 	%p52, %r6, 352;
	ld.shared.f32 	%f303, [_ZZN3cub18CUB_300001_SM_10006detail6reduce18DeviceReduceKernelINS2_10policy_hubIfjN4cuda3std3__44plusIfEEE10Policy1000EN6thrust24THRUST_300001_SM_1000_NS10device_ptrIfEEjS9_fNS7_10__identityEEEvT0_PT3_T1_NS0_13GridEvenShareISK_EET2_T4_E12temp_storage+60];
	add.f32 	%f304, %f303, %f302;
	selp.f32 	%f305, %f304, %f302, %p52;
	setp.gt.u32 	%p53, %r6, 384;
	ld.shared.f32 	%f306, [_ZZN3cub18CUB_300001_SM_10006detail6reduce18DeviceReduceKernelINS2_10policy_hubIfjN4cuda3std3__44plusIfEEE10Policy1000EN6thrust24THRUST_300001_SM_1000_NS10device_ptrIfEEjS9_fNS7_10__identityEEEvT0_PT3_T1_NS0_13GridEvenShareISK_EET2_T4_E12temp_storage+64];
	add.f32 	%f307, %f306, %f305;
	selp.f32 	%f308, %f307, %f305, %p53;
	setp.gt.u32 	%p54, %r6, 416;
	ld.shared.f32 	%f309, [_ZZN3cub18CUB_300001_SM_10006detail6reduce18DeviceReduceKernelINS2_10policy_hubIfjN4cuda3std3__44plusIfEEE10Policy1000EN6thrust24THRUST_300001_SM_1000_NS10device_ptrIfEEjS9_fNS7_10__identityEEEvT0_PT3_T1_NS0_13GridEvenShareISK_EET2_T4_E12temp_storage+68];
	add.f32 	%f310, %f309, %f308;
	selp.f32 	%f311, %f310, %f308, %p54;
	setp.gt.u32 	%p55, %r6, 448;
	ld.shared.f32 	%f312, [_ZZN3cub18CUB_300001_SM_10006detail6reduce18DeviceReduceKernelINS2_10policy_hubIfjN4cuda3std3__44plusIfEEE10Policy1000EN6thrust24THRUST_300001_SM_1000_NS10device_ptrIfEEjS9_fNS7_10__identityEEEvT0_PT3_T1_NS0_13GridEvenShareISK_EET2_T4_E12temp_storage+72];
	add.f32 	%f313, %f312, %f311;
	selp.f32 	%f314, %f313, %f311, %p55;
	setp.gt.u32 	%p56, %r6, 480;
	ld.shared.f32 	%f315, [_ZZN3cub18CUB_300001_SM_10006detail6reduce18DeviceReduceKernelINS2_10policy_hubIfjN4cuda3std3__44plusIfEEE10Policy1000EN6thrust24THRUST_300001_SM_1000_NS10device_ptrIfEEjS9_fNS7_10__identityEEEvT0_PT3_T1_NS0_13GridEvenShareISK_EET2_T4_E12temp_storage+76];
	add.f32 	%f316, %f315, %f314;
	selp.f32 	%f379, %f316, %f314, %p56;
	bra.uni 	$L__BB5_48;
$L__BB5_26:
	mov.u32 	%r35, %tid.x;
	add.s32 	%r72, %r35, %r270;
	mul.wide.u32 	%rd4, %r72, 4;
	add.s64 	%rd5, %rd1, %rd4;
	ld.global.f32 	%f41, [%rd5];
	ld.global.f32 	%f42, [%rd5+2048];
	ld.global.f32 	%f43, [%rd5+4096];
	ld.global.f32 	%f44, [%rd5+6144];
	ld.global.f32 	%f45, [%rd5+8192];
	ld.global.f32 	%f46, [%rd5+10240];
	ld.global.f32 	%f47, [%rd5+12288];
	ld.global.f32 	%f48, [%rd5+14336];
	ld.global.f32 	%f49, [%rd5+16384];
	ld.global.f32 	%f50, [%rd5+18432];
	ld.global.f32 	%f51, [%rd5+20480];
	ld.global.f32 	%f52, [%rd5+22528];
	ld.global.f32 	%f53, [%rd5+24576];
	ld.global.f32 	%f54, [%rd5+26624];
	ld.global.f32 	%f55, [%rd5+28672];
	ld.global.f32 	%f56, [%rd5+30720];
	add.f32 	%f57, %f41, %f42;
	add.f32 	%f58, %f43, %f44;
	add.f32 	%f59, %f45, %f46;
	add.f32 	%f60, %f47, %f48;
	add.f32 	%f61, %f49, %f50;
	add.f32 	%f62, %f51, %f52;
	add.f32 	%f63, %f53, %f54;
	add.f32 	%f64, %f55, %f56;
	add.f32 	%f65, %f57, %f58;
	add.f32 	%f66, %f59, %f60;
	add.f32 	%f67, %f61, %f62;
	add.f32 	%f68, %f63, %f64;
	add.f32 	%f69, %f65, %f66;
	add.f32 	%f70, %f67, %f68;
	add.f32 	%f378, %f69, %f70;
	setp.lt.u32 	%p2, %r6, %r4;
	@%p2 bra 	$L__BB5_44;
	add.s32 	%r36, %r4, %r270;
	not.b32 	%r74, %r35;
	add.s32 	%r75, %r74, %r1;
	sub.s32 	%r76, %r75, %r4;
	sub.s32 	%r267, %r76, %r270;
	add.s32 	%r77, %r36, %r35;
	add.s32 	%r266, %r77, 4096;
	mov.b32 	%r269, 0;
	mov.u32 	%r268, %r36;
$L__BB5_28:
	add.s32 	%r270, %r270, %r4;
	add.s32 	%r79, %r1, -8192;
	setp.gt.u32 	%p3, %r270, %r79;
	@%p3 bra 	$L__BB5_30;
	add.s32 	%r80, %r35, %r270;
	mul.wide.u32 	%rd6, %r80, 4;
	add.s64 	%rd7, %rd1, %rd6;
	ld.global.f32 	%f71, [%rd7];
	ld.global.f32 	%f72, [%rd7+2048];
	ld.global.f32 	%f73, [%rd7+4096];
	ld.global.f32 	%f74, [%rd7+6144];
	ld.global.f32 	%f75, [%rd7+8192];
	ld.global.f32 	%f76, [%rd7+10240];
	ld.global.f32 	%f77, [%rd7+12288];
	ld.global.f32 	%f78, [%rd7+14336];
	ld.global.f32 	%f79, [%rd7+16384];
	ld.global.f32 	%f80, [%rd7+18432];
	ld.global.f32 	%f81, [%rd7+20480];
	ld.global.f32 	%f82, [%rd7+22528];
	ld.global.f32 	%f83, [%rd7+24576];
	ld.global.f32 	%f84, [%rd7+26624];
	ld.global.f32 	%f85, [%rd7+28672];
	ld.global.f32 	%f86, [%rd7+30720];
	add.f32 	%f87, %f378, %f71;
	add.f32 	%f88, %f72, %f73;
	add.f32 	%f89, %f74, %f75;
	add.f32 	%f90, %f76, %f77;
	add.f32 	%f91, %f78, %f79;
	add.f32 	%f92, %f80, %f81;
	add.f32 	%f93, %f82, %f83;
	add.f32 	%f94, %f84, %f85;
	add.f32 	%f95, %f87, %f88;
	add.f32 	%f96, %f89, %f90;
	add.f32 	%f97, %f91, %f92;
	add.f32 	%f98, %f93, %f94;
	add.f32 	%f99, %f95, %f96;
	add.f32 	%f100, %f97, %f98;
	add.f32 	%f101, %f99, %f100;
	add.f32 	%f378, %f101, %f86;
	sub.s32 	%r81, %r1, %r270;
	setp.lt.u32 	%p4, %r81, %r4;
	add.s32 	%r269, %r269, 1;
	add.s32 	%r268, %r268, %r4;
	sub.s32 	%r267, %r267, %r4;
	add.s32 	%r266, %r266, %r4;
	@%p4 bra 	$L__BB5_44;
	bra.uni 	$L__BB5_28;
$L__BB5_30:
	setp.le.u32 	%p5, %r1, %r270;
	sub.s32 	%r83, %r1, %r270;
	setp.ge.s32 	%p6, %r35, %r83;
	or.pred  	%p7, %p5, %p6;
	@%p7 bra 	$L__BB5_44;
	not.b32 	%r85, %r35;
	add.s32 	%r86, %r1, %r85;
	sub.s32 	%r87, %r86, %r36;
	mul.lo.s32 	%r88, %r2, %r269;
	shl.b32 	%r89, %r88, 13;
	sub.s32 	%r90, %r87, %r89;
	shr.u32 	%r91, %r90, 9;
	add.s32 	%r49, %r91, 1;
	and.b32  	%r50, %r49, 15;
	setp.lt.u32 	%p8, %r90, 7680;
	mov.u32 	%r275, %r35;
	@%p8 bra 	$L__BB5_35;
	or.b32  	%r273, %r35, 4096;
	shr.u32 	%r92, %r267, 9;
	add.s32 	%r93, %r92, 1;
	and.b32  	%r94, %r93, 16777200;
	neg.s32 	%r271, %r94;
$L__BB5_33:
	.pragma "nounroll";
	add.s32 	%r95, %r266, -4096;
	mul.wide.u32 	%rd8, %r95, 4;
	add.s64 	%rd9, %rd1, %rd8;
	ld.global.f32 	%f103, [%rd9];
	add.f32 	%f104, %f378, %f103;
	add.s32 	%r96, %r266, -3584;
	mul.wide.u32 	%rd10, %r96, 4;
	add.s64 	%rd11, %rd1, %rd10;
	ld.global.f32 	%f105, [%rd11];
	add.f32 	%f106, %f104, %f105;
	add.s32 	%r97, %r266, -3072;
	mul.wide.u32 	%rd12, %r97, 4;
	add.s64 	%rd13, %rd1, %rd12;
	ld.global.f32 	%f107, [%rd13];
	add.f32 	%f108, %f106, %f107;
	add.s32 	%r98, %r266, -2560;
	mul.wide.u32 	%rd14, %r98, 4;
	add.s64 	%rd15, %rd1, %rd14;
	ld.global.f32 	%f109, [%rd15];
	add.f32 	%f110, %f108, %f109;
	add.s32 	%r99, %r266, -2048;
	mul.wide.u32 	%rd16, %r99, 4;
	add.s64 	%rd17, %rd1, %rd16;
	ld.global.f32 	%f111, [%rd17];
	add.f32 	%f112, %f110, %f111;
	add.s32 	%r100, %r266, -1536;
	mul.wide.u32 	%rd18, %r100, 4;
	add.s64 	%rd19, %rd1, %rd18;
	ld.global.f32 	%f113, [%rd19];
	add.f32 	%f114, %f112, %f113;
	add.s32 	%r101, %r266, -1024;
	mul.wide.u32 	%rd20, %r101, 4;
	add.s64 	%rd21, %rd1, %rd20;
	ld.global.f32 	%f115, [%rd21];
	add.f32 	%f116, %f114, %f115;
	add.s32 	%r102, %r266, 3584;
	add.s32 	%r103, %r266, -512;
	mul.wide.u32 	%rd22, %r103, 4;
	add.s64 	%rd23, %rd1, %rd22;
	ld.global.f32 	%f117, [%rd23];
	add.f32 	%f118, %f116, %f117;
	mul.wide.u32 	%rd24, %r266, 4;
	add.s64 	%rd25, %rd1, %rd24;
	ld.global.f32 	%f119, [%rd25];
	add.f32 	%f120, %f118, %f119;
	add.s32 	%r104, %r266, 512;
	mul.wide.u32 	%rd26, %r104, 4;
	add.s64 	%rd27, %rd1, %rd26;
	ld.global.f32 	%f121, [%rd27];
	add.f32 	%f122, %f120, %f121;
	add.s32 	%r105, %r266, 1024;
	mul.wide.u32 	%rd28, %r105, 4;
	add.s64 	%rd29, %rd1, %rd28;
	ld.global.f32 	%f123, [%rd29];
	add.f32 	%f124, %f122, %f123;
	add.s32 	%r106, %r266, 1536;
	mul.wide.u32 	%rd30, %r106, 4;
	add.s64 	%rd31, %rd1, %rd30;
	ld.global.f32 	%f125, [%rd31];
	add.f32 	%f126, %f124, %f125;
	add.s32 	%r107, %r266, 2048;
	mul.wide.u32 	%rd32, %r107, 4;
	add.s64 	%rd33, %rd1, %rd32;
	ld.global.f32 	%f127, [%rd33];
	add.f32 	%f128, %f126, %f127;
	add.s32 	%r108, %r266, 2560;
	mul.wide.u32 	%rd34, %r108, 4;
	add.s64 	%rd35, %rd1, %rd34;
	ld.global.f32 	%f129, [%rd35];
	add.f32 	%f130, %f128, %f129;
	add.s32 	%r109, %r266, 3072;
	mul.wide.u32 	%rd36, %r109, 4;
	add.s64 	%rd37, %rd1, %rd36;
	ld.global.f32 	%f131, [%rd37];
	add.f32 	%f132, %f130, %f131;
	mul.wide.u32 	%rd38, %r102, 4;
	add.s64 	%rd39, %rd1, %rd38;
	ld.global.f32 	%f133, [%rd39];
	add.f32 	%f378, %f132, %f133;
	add.s32 	%r273, %r273, 8192;
	add.s32 	%r266, %r266, 8192;
	add.s32 	%r271, %r271, 16;
	setp.ne.s32 	%p9, %r271, 0;
	@%p9 bra 	$L__BB5_33;
	add.s32 	%r275, %r273, -4096;
$L__BB5_35:
	setp.eq.s32 	%p10, %r50, 0;
	@%p10 bra 	$L__BB5_44;
	and.b32  	%r61, %r49, 7;
	setp.lt.u32 	%p11, %r50, 8;
	@%p11 bra 	$L__BB5_38;
	add.s32 	%r110, %r275, %r270;
	mul.wide.u32 	%rd40, %r110, 4;
	add.s64 	%rd41, %rd1, %rd40;
	ld.global.f32 	%f135, [%rd41];
	add.f32 	%f136, %f378, %f135;
	add.s32 	%r111, %r110, 512;
	mul.wide.u32 	%rd42, %r111, 4;
	add.s64 	%rd43, %rd1, %rd42;
	ld.global.f32 	%f137, [%rd43];
	add.f32 	%f138, %f136, %f137;
	add.s32 	%r112, %r110, 1024;
	mul.wide.u32 	%rd44, %r112, 4;
	add.s64 	%rd45, %rd1, %rd44;
	ld.global.f32 	%f139, [%rd45];
	add.f32 	%f140, %f138, %f139;
	add.s32 	%r113, %r110, 1536;
	mul.wide.u32 	%rd46, %r113, 4;
	add.s64 	%rd47, %rd1, %rd46;
	ld.global.f32 	%f141, [%rd47];
	add.f32 	%f142, %f140, %f141;
	add.s32 	%r114, %r110, 2048;
	mul.wide.u32 	%rd48, %r114, 4;
	add.s64 	%rd49, %rd1, %rd48;
	ld.global.f32 	%f143, [%rd49];
	add.f32 	%f144, %f142, %f143;
	add.s32 	%r115, %r110, 2560;
	mul.wide.u32 	%rd50, %r115, 4;
	add.s64 	%rd51, %rd1, %rd50;
	ld.global.f32 	%f145, [%rd51];
	add.f32 	%f146, %f144, %f145;
	add.s32 	%r116, %r110, 3072;
	mul.wide.u32 	%rd52, %r116, 4;
	add.s64 	%rd53, %rd1, %rd52;
	ld.global.f32 	%f147, [%rd53];
	add.f32 	%f148, %f146, %f147;
	add.s32 	%r117, %r110, 3584;
	mul.wide.u32 	%rd54, %r117, 4;
	add.s64 	%rd55, %rd1, %rd54;
	ld.global.f32 	%f149, [%rd55];
	add.f32 	%f378, %f148, %f149;
	add.s32 	%r275, %r275, 4096;
$L__BB5_38:
	setp.eq.s32 	%p12, %r61, 0;
	@%p12 bra 	$L__BB5_44;
	setp.lt.u32 	%p13, %r61, 4;
	@%p13 bra 	$L__BB5_41;
	add.s32 	%r118, %r275, %r270;
	mul.wide.u32 	%rd56, %r118, 4;
	add.s64 	%rd57, %rd1, %rd56;
	ld.global.f32 	%f151, [%rd57];
	add.f32 	%f152, %f378, %f151;
	add.s32 	%r119, %r118, 512;
	mul.wide.u32 	%rd58, %r119, 4;
	add.s64 	%rd59, %rd1, %rd58;
	ld.global.f32 	%f153, [%rd59];
	add.f32 	%f154, %f152, %f153;
	add.s32 	%r120, %r118, 1024;
	mul.wide.u32 	%rd60, %r120, 4;
	add.s64 	%rd61, %rd1, %rd60;
	ld.global.f32 	%f155, [%rd61];
	add.f32 	%f156, %f154, %f155;
	add.s32 	%r121, %r118, 1536;
	mul.wide.u32 	%rd62, %r121, 4;
	add.s64 	%rd63, %rd1, %rd62;
	ld.global.f32 	%f157, [%rd63];
	add.f32 	%f378, %f156, %f157;
	add.s32 	%r275, %r275, 2048;
$L__BB5_41:
	and.b32  	%r122, %r49, 3;
	setp.eq.s32 	%p14, %r122, 0;
	@%p14 bra 	$L__BB5_44;
	add.s32 	%r278, %r275, %r268;
	cvt.u16.u32 	%rs1, %r267;
	shr.u16 	%rs2, %rs1, 9;
	add.s16 	%rs3, %rs2, 1;
	cvt.u32.u16 	%r123, %rs3;
	and.b32  	%r124, %r123, 3;
	neg.s32 	%r277, %r124;
$L__BB5_43:
	.pragma "nounroll";
	mul.wide.u32 	%rd64, %r278, 4;
	add.s64 	%rd65, %rd1, %rd64;
	ld.global.f32 	%f158, [%rd65];
	add.f32 	%f378, %f378, %f158;
	add.s32 	%r278, %r278, 512;
	add.s32 	%r277, %r277, 1;
	setp.ne.s32 	%p15, %r277, 0;
	@%p15 bra 	$L__BB5_43;
$L__BB5_44:
	// begin inline asm
	mov.u32 %r125, %laneid;
	// end inline asm
	mov.b32 	%r127, %f378;
	mov.b32 	%r128, 1;
	mov.b32 	%r149, 31;
	mov.b32 	%r150, -1;
	// begin inline asm
	shfl.sync.down.b32 %r126, %r127, %r128, %r149, %r150;
	// end inline asm
	setp.gt.s32 	%p16, %r125, 30;
	mov.b32 	%f159, %r126;
	add.f32 	%f160, %f378, %f159;
	selp.f32 	%f161, %f378, %f160, %p16;
	mov.b32 	%r132, %f161;
	mov.b32 	%r133, 2;
	// begin inline asm
	shfl.sync.down.b32 %r131, %r132, %r133, %r149, %r150;
	// end inline asm
	setp.gt.s32 	%p17, %r125, 29;
	mov.b32 	%f162, %r131;
	add.f32 	%f163, %f161, %f162;
	selp.f32 	%f164, %f161, %f163, %p17;
	mov.b32 	%r137, %f164;
	mov.b32 	%r138, 4;
	// begin inline asm
	shfl.sync.down.b32 %r136, %r137, %r138, %r149, %r150;
	// end inline asm
	setp.gt.s32 	%p18, %r125, 27;
	mov.b32 	%f165, %r136;
	add.f32 	%f166, %f164, %f165;
	selp.f32 	%f167, %f164, %f166, %p18;
	mov.b32 	%r142, %f167;
	mov.b32 	%r143, 8;
	// begin inline asm
	shfl.sync.down.b32 %r141, %r142, %r143, %r149, %r150;
	// end inline asm
	setp.gt.s32 	%p19, %r125, 23;
	mov.b32 	%f168, %r141;
	add.f32 	%f169, %f167, %f168;
	selp.f32 	%f170, %f167, %f169, %p19;
	mov.b32 	%r147, %f170;
	mov.b32 	%r148, 16;
	// begin inline asm
	shfl.sync.down.b32 %r146, %r147, %r148, %r149, %r150;
	// end inline asm
	setp.gt.s32 	%p20, %r125, 15;
	mov.b32 	%f171, %r146;
	add.f32 	%f37, %f170, %f171;
	selp.f32 	%f379, %f170, %f37, %p20;
	setp.ne.s32 	%p21, %r125, 0;
	@%p21 bra 	$L__BB5_46;
	shr.u32 	%r151, %r35, 3;
	and.b32  	%r152, %r151, 124;
	mov.u32 	%r153, _ZZN3cub18CUB_300001_SM_10006detail6reduce18DeviceReduceKernelINS2_10policy_hubIfjN4cuda3std3__44plusIfEEE10Policy1000EN6thrust24THRUST_300001_SM_1000_NS10device_ptrIfEEjS9_fNS7_10__identityEEEvT0_PT3_T1_NS0_13GridEvenShareISK_EET2_T4_E12temp_storage;
	add.s32 	%r154, %r153, %r152;
	st.shared.f32 	[%r154+16], %f37;
$L__BB5_46:
	bar.sync 	0;
	setp.ne.s32 	%p22, %r35, 0;
	@%p22 bra 	$L__BB5_48;
	ld.shared.f32 	%f172, [_ZZN3cub18CUB_300001_SM_10006detail6reduce18DeviceReduceKernelINS2_10policy_hubIfjN4cuda3std3__44plusIfEEE10Policy1000EN6thrust24THRUST_300001_SM_1000_NS10device_ptrIfEEjS9_fNS7_10__identityEEEvT0_PT3_T1_NS0_13GridEvenShareISK_EET2_T4_E12temp_storage+20];
	add.f32 	%f173, %f379, %f172;
	ld.shared.f32 	%f174, [_ZZN3cub18CUB_300001_SM_10006detail6reduce18DeviceReduceKernelINS2_10policy_hubIfjN4cuda3std3__44plusIfEEE10Policy1000EN6thrust24THRUST_300001_SM_1000_NS10device_ptrIfEEjS9_fNS7_10__identityEEEvT0_PT3_T1_NS0_13GridEvenShareISK_EET2_T4_E12temp_storage+24];
	add.f32 	%f175, %f173, %f174;
	ld.shared.f32 	%f176, [_ZZN3cub18CUB_300001_SM_10006detail6reduce18DeviceReduceKernelINS2_10policy_hubIfjN4cuda3std3__44plusIfEEE10Policy1000EN6thrust24THRUST_300001_SM_1000_NS10device_ptrIfEEjS9_fNS7_10__identityEEEvT0_PT3_T1_NS0_13GridEvenShareISK_EET2_T4_E12temp_storage+28];
	add.f32 	%f177, %f175, %f176;
	ld.shared.f32 	%f178, [_ZZN3cub18CUB_300001_SM_10006detail6reduce18DeviceReduceKernelINS2_10policy_hubIfjN4cuda3std3__44plusIfEEE10Policy1000EN6thrust24THRUST_300001_SM_1000_NS10device_ptrIfEEjS9_fNS7_10__identityEEEvT0_PT3_T1_NS0_13GridEvenShareISK_EET2_T4_E12temp_storage+32];
	add.f32 	%f179, %f177, %f178;
	ld.shared.f32 	%f180, [_ZZN3cub18CUB_300001_SM_10006detail6reduce18DeviceReduceKernelINS2_10policy_hubIfjN4cuda3std3__44plusIfEEE10Policy1000EN6thrust24THRUST_300001_SM_1000_NS10device_ptrIfEEjS9_fNS7_10__identityEEEvT0_PT3_T1_NS0_13GridEvenShareISK_EET2_T4_E12temp_storage+36];
	add.f32 	%f181, %f179, %f180;
	ld.shared.f32 	%f182, [_ZZN3cub18CUB_300001_SM_10006detail6reduce18DeviceReduceKernelINS2_10policy_hubIfjN4cuda3std3__44plusIfEEE10Policy1000EN6thrust24THRUST_300001_SM_1000_NS10device_ptrIfEEjS9_fNS7_10__identityEEEvT0_PT3_T1_NS0_13GridEvenShareISK_EET2_T4_E12temp_storage+40];
	add.f32 	%f183, %f181, %f182;
	ld.shared.f32 	%f184, [_ZZN3cub18CUB_300001_SM_10006detail6reduce18DeviceReduceKernelINS2_10policy_hubIfjN4cuda3std3__44plusIfEEE10Policy1000EN6thrust24THRUST_300001_SM_1000_NS10device_ptrIfEEjS9_fNS7_10__identityEEEvT0_PT3_T1_NS0_13GridEvenShareISK_EET2_T4_E12temp_storage+44];
	add.f32 	%f185, %f183, %f184;
	ld.shared.f32 	%f186, [_ZZN3cub18CUB_300001_SM_10006detail6reduce18DeviceReduceKernelINS2_10policy_hubIfjN4cuda3std3__44plusIfEEE10Policy1000EN6thrust24THRUST_300001_SM_1000_NS10device_ptrIfEEjS9_fNS7_10__identityEEEvT0_PT3_T1_NS0_13GridEvenShareISK_EET2_T4_E12temp_storage+48];
	add.f32 	%f187, %f185, %f186;
	ld.shared.f32 	%f188, [_ZZN3cub18CUB_300001_SM_10006detail6reduce18DeviceReduceKernelINS2_10policy_hubIfjN4cuda3std3__44plusIfEEE10Policy1000EN6thrust24THRUST_300001_SM_1000_NS10device_ptrIfEEjS9_fNS7_10__identityEEEvT0_PT3_T1_NS0_13GridEvenShareISK_EET2_T4_E12temp_storage+52];
	add.f32 	%f189, %f187, %f188;
	ld.shared.f32 	%f190, [_ZZN3cub18CUB_300001_SM_10006detail6reduce18DeviceReduceKernelINS2_10policy_hubIfjN4cuda3std3__44plusIfEEE10Policy1000EN6thrust24THRUST_300001_SM_1000_NS10device_ptrIfEEjS9_fNS7_10__identityEEEvT0_PT3_T1_NS0_13GridEvenShareISK_EET2_T4_E12temp_storage+56];
	add.f32 	%f191, %f189, %f190;
	ld.shared.f32 	%f192, [_ZZN3cub18CUB_300001_SM_10006detail6reduce18DeviceReduceKernelINS2_10policy_hubIfjN4cuda3std3__44plusIfEEE10Policy1000EN6thrust24THRUST_300001_SM_1000_NS10device_ptrIfEEjS9_fNS7_10__identityEEEvT0_PT3_T1_NS0_13GridEvenShareISK_EET2_T4_E12temp_storage+60];
	add.f32 	%f193, %f191, %f192;
	ld.shared.f32 	%f194, [_ZZN3cub18CUB_300001_SM_10006detail6reduce18DeviceReduceKernelINS2_10policy_hubIfjN4cuda3std3__44plusIfEEE10Policy1000EN6thrust24THRUST_300001_SM_1000_NS10device_ptrIfEEjS9_fNS7_10__identityEEEvT0_PT3_T1_NS0_13GridEvenShareISK_EET2_T4_E12temp_storage+64];
	add.f32 	%f195, %f193, %f194;
	ld.shared.f32 	%f196, [_ZZN3cub18CUB_300001_SM_10006detail6reduce18DeviceReduceKernelINS2_10policy_hubIfjN4cuda3std3__44plusIfEEE10Policy1000EN6thrust24THRUST_300001_SM_1000_NS10device_ptrIfEEjS9_fNS7_10__identityEEEvT0_PT3_T1_NS0_13GridEvenShareISK_EET2_T4_E12temp_storage+68];
	add.f32 	%f197, %f195, %f196;
	ld.shared.f32 	%f198, [_ZZN3cub18CUB_300001_SM_10006detail6reduce18DeviceReduceKernelINS2_10policy_hubIfjN4cuda3std3__44plusIfEEE10Policy1000EN6thrust24THRUST_300001_SM_1000_NS10device_ptrIfEEjS9_fNS7_10__identityEEEvT0_PT3_T1_NS0_13GridEvenShareISK_EET2_T4_E12temp_storage+72];
	add.f32 	%f199, %f197, %f198;
	ld.shared.f32 	%f200, [_ZZN3cub18CUB_300001_SM_10006detail6reduce18DeviceReduceKernelINS2_10policy_hubIfjN4cuda3std3__44plusIfEEE10Policy1000EN6thrust24THRUST_300001_SM_1000_NS10device_ptrIfEEjS9_fNS7_10__identityEEEvT0_PT3_T1_NS0_13GridEvenShareISK_EET2_T4_E12temp_storage+76];
	add.f32 	%f379, %f199, %f200;
$L__BB5_48:
	mov.u32 	%r256, %tid.x;
	setp.ne.s32 	%p64, %r256, 0;
	@%p64 bra 	$L__BB5_50;
	ld.param.u64 	%rd129, [_ZN3cub18CUB_300001_SM_10006detail6reduce18DeviceReduceKernelINS2_10policy_hubIfjN4cuda3std3__44plusIfEEE10Policy1000EN6thrust24THRUST_300001_SM_1000_NS10device_ptrIfEEjS9_fNS7_10__identityEEEvT0_PT3_T1_NS0_13GridEvenShareISK_EET2_T4__param_1];
	cvta.to.global.u64 	%rd126, %rd129;
	mul.wide.u32 	%rd127, %r3, 4;
	add.s64 	%rd128, %rd126, %rd127;
	st.global.f32 	[%rd128], %f379;
$L__BB5_50:
	ret;

}
	// .globl	_ZN3cub18CUB_300001_SM_10006detail6reduce28DeviceReduceSingleTileKernelINS2_10policy_hubIfjN4cuda3std3__44plusIfEEE10Policy1000EPfSC_iS9_ffNS7_10__identityEEEvT0_T1_T2_T3_T4_T6_
.visible .entry _ZN3cub18CUB_300001_SM_10006detail6reduce28DeviceReduceSingleTileKernelINS2_10policy_hubIfjN4cuda3std3__44plusIfEEE10Policy1000EPfSC_iS9_ffNS7_10__identityEEEvT0_T1_T2_T3_T4_T6_(
	.param .u64 .ptr .align 1 _ZN3cub18CUB_300001_SM_10006detail6reduce28DeviceReduceSingleTileKernelINS2_10policy_hubIfjN4cuda3std3__44plusIfEEE10Policy1000EPfSC_iS9_ffNS7_10__identityEEEvT0_T1_T2_T3_T4_T6__param_0,
	.param .u64 .ptr .align 1 _ZN3cub18CUB_300001_SM_10006detail6reduce28DeviceReduceSingleTileKernelINS2_10policy_hubIfjN4cuda3std3__44plusIfEEE10Policy1000EPfSC_iS9_ffNS7_10__identityEEEvT0_T1_T2_T3_T4_T6__param_1,
	.param .u32 _ZN3cub18CUB_300001_SM_10006detail6reduce28DeviceReduceSingleTileKernelINS2_10policy_hubIfjN4cuda3std3__44plusIfEEE10Policy1000EPfSC_iS9_ffNS7_10__identityEEEvT0_T1_T2_T3_T4_T6__param_2,
	.param .align 1 .b8 _ZN3cub18CUB_300001_SM_10006detail6reduce28DeviceReduceSingleTileKernelINS2_10policy_hubIfjN4cuda3std3__44plusIfEEE10Policy1000EPfSC_iS9_ffNS7_10__identityEEEvT0_T1_T2_T3_T4_T6__param_3[1],
	.param .f32 _ZN3cub18CUB_300001_SM_10006detail6reduce28DeviceReduceSingleTileKernelINS2_10policy_hubIfjN4cuda3std3__44plusIfEEE10Policy1000EPfSC_iS9_ffNS7_10__identityEEEvT0_T1_T2_T3_T4_T6__param_4,
	.param .align 1 .b8 _ZN3cub18CUB_300001_SM_10006detail6reduce28DeviceReduceSingleTileKernelINS2_10policy_hubIfjN4cuda3std3__44plusIfEEE10Policy1000EPfSC_iS9_ffNS7_10__identityEEEvT0_T1_T2_T3_T4_T6__param_5[1]
)
.maxntid 512
.minnctapersm 1
{
	.reg .pred 	%p<113>;
	.reg .b32 	%r<407>;
	.reg .b32 	%f<531>;
	.reg .b64 	%rd<133>;
	// demoted variable
	.shared .align 4 .b8 _ZZN3cub18CUB_300001_SM_10006detail6reduce28DeviceReduceSingleTileKernelINS2_10policy_hubIfjN4cuda3std3__44plusIfEEE10Policy1000EPfSC_iS9_ffNS7_10__identityEEEvT0_T1_T2_T3_T4_T6_E12temp_storage[84];
	ld.param.u64 	%rd16, [_ZN3cub18CUB_300001_SM_10006detail6reduce28DeviceReduceSingleTileKernelINS2_10policy_hubIfjN4cuda3std3__44plusIfEEE10Policy1000EPfSC_iS9_ffNS7_10__identityEEEvT0_T1_T2_T3_T4_T6__param_0];
	ld.param.u64 	%rd17, [_ZN3cub18CUB_300001_SM_10006detail6reduce28DeviceReduceSingleTileKernelINS2_10policy_hubIfjN4cuda3std3__44plusIfEEE10Policy1000EPfSC_iS9_ffNS7_10__identityEEEvT0_T1_T2_T3_T4_T6__param_1];
	ld.param.u32 	%r67, [_ZN3cub18CUB_300001_SM_10006detail6reduce28DeviceReduceSingleTileKernelINS2_10policy_hubIfjN4cuda3std3__44plusIfEEE10Policy1000EPfSC_iS9_ffNS7_10__identityEEEvT0_T1_T2_T3_T4_T6__param_2];
	ld.param.f32 	%f58, [_ZN3cub18CUB_300001_SM_10006detail6reduce28DeviceReduceSingleTileKernelINS2_10policy_hubIfjN4cuda3std3__44plusIfEEE10Policy1000EPfSC_iS9_ffNS7_10__identityEEEvT0_T1_T2_T3_T4_T6__param_4];
	cvta.to.global.u64 	%rd1, %rd17;
	setp.ne.s32 	%p1, %r67, 0;
	@%p1 bra 	$L__BB6_3;
	mov.u32 	%r380, %tid.x;
	setp.ne.s32 	%p112, %r380, 0;
	@%p112 bra 	$L__BB6_74;
	st.global.f32 	[%rd1], %f58;
	bra.uni 	$L__BB6_74;
$L__BB6_3:
	and.b64  	%rd18, %rd16, 7;
	setp.ne.s64 	%p2, %rd18, 0;
	@%p2 bra 	$L__BB6_38;
	setp.gt.s32 	%p57, %r67, 8191;
	@%p57 bra 	$L__BB6_22;
	mov.u32 	%r1, %tid.x;
	setp.ge.s32 	%p74, %r1, %r67;
	mov.f32 	%f509, 0f00000000;
	mov.u32 	%r384, %r1;
	@%p74 bra 	$L__BB6_7;
	mul.wide.u32 	%rd121, %r1, 4;
	add.s64 	%rd120, %rd16, %rd121;
	// begin inline asm
	ld.global.nc.u32 %r300, [%rd120];
	// end inline asm
	mov.b32 	%f509, %r300;
	add.s32 	%r384, %r1, 512;
$L__BB6_7:
	setp.ge.s32 	%p75, %r384, %r67;
	@%p75 bra 	$L__BB6_13;
	not.b32 	%r301, %r384;
	add.s32 	%r4, %r67, %r301;
	and.b32  	%r302, %r4, 1536;
	setp.eq.s32 	%p76, %r302, 1536;
	@%p76 bra 	$L__BB6_11;
	mul.wide.u32 	%rd122, %r384, 4;
	add.s64 	%rd129, %rd16, %rd122;
	shr.u32 	%r303, %r4, 9;
	add.s32 	%r304, %r303, 1;
	and.b32  	%r305, %r304, 3;
	neg.s32 	%r382, %r305;
$L__BB6_10:
	.pragma "nounroll";
	// begin inline asm
	ld.global.nc.u32 %r306, [%rd129];
	// end inline asm
	mov.b32 	%f395, %r306;
	add.f32 	%f509, %f509, %f395;
	add.s32 	%r384, %r384, 512;
	add.s64 	%rd129, %rd129, 2048;
	add.s32 	%r382, %r382, 1;
	setp.ne.s32 	%p77, %r382, 0;
	@%p77 bra 	$L__BB6_10;
$L__BB6_11:
	setp.lt.u32 	%p78, %r4, 1536;
	@%p78 bra 	$L__BB6_13;
$L__BB6_12:
	mul.wide.s32 	%rd128, %r384, 4;
	add.s64 	%rd124, %rd16, %rd128;
	// begin inline asm
	ld.global.nc.u32 %r307, [%rd124];
	// end inline asm
	mov.b32 	%f396, %r307;
	add.f32 	%f397, %f509, %f396;
	add.s64 	%rd125, %rd124, 2048;
	// begin inline asm
	ld.global.nc.u32 %r308, [%rd125];
	// end inline asm
	mov.b32 	%f398, %r308;
	add.f32 	%f399, %f397, %f398;
	add.s64 	%rd126, %rd124, 4096;
	// begin inline asm
	ld.global.nc.u32 %r309, [%rd126];
	// end inline asm
	mov.b32 	%f400, %r309;
	add.f32 	%f401, %f399, %f400;
	add.s64 	%rd127, %rd124, 6144;
	// begin inline asm
	ld.global.nc.u32 %r310, [%rd127];
	// end inline asm
	mov.b32 	%f402, %r310;
	add.f32 	%f509, %f401, %f402;
	add.s32 	%r384, %r384, 2048;
	setp.lt.s32 	%p79, %r384, %r67;
	@%p79 bra 	$L__BB6_12;
$L__BB6_13:
	setp.lt.s32 	%p80, %r67, 512;
	@%p80 bra 	$L__BB6_18;
	// begin inline asm
	mov.u32 %r349, %laneid;
	// end inline asm
	mov.b32 	%r351, %f509;
	mov.b32 	%r352, 1;
	mov.b32 	%r373, 31;
	mov.b32 	%r374, -1;
	// begin inline asm
	shfl.sync.down.b32 %r350, %r351, %r352, %r373, %r374;
	// end inline asm
	setp.gt.s32 	%p104, %r349, 30;
	mov.b32 	%f461, %r350;
	add.f32 	%f462, %f509, %f461;
	selp.f32 	%f463, %f509, %f462, %p104;
	mov.b32 	%r356, %f463;
	mov.b32 	%r357, 2;
	// begin inline asm
	shfl.sync.down.b32 %r355, %r356, %r357, %r373, %r374;
	// end inline asm
	setp.gt.s32 	%p105, %r349, 29;
	mov.b32 	%f464, %r355;
	add.f32 	%f465, %f463, %f464;
	selp.f32 	%f466, %f463, %f465, %p105;
	mov.b32 	%r361, %f466;
	mov.b32 	%r362, 4;
	// begin inline asm
	shfl.sync.down.b32 %r360, %r361, %r362, %r373, %r374;
	// end inline asm
	setp.gt.s32 	%p106, %r349, 27;
	mov.b32 	%f467, %r360;
	add.f32 	%f468, %f466, %f467;
	selp.f32 	%f469, %f466, %f468, %p106;
	mov.b32 	%r366, %f469;
	mov.b32 	%r367, 8;
	// begin inline asm
	shfl.sync.down.b32 %r365, %r366, %r367, %r373, %r374;
	// end inline asm
	setp.gt.s32 	%p107, %r349, 23;
	mov.b32 	%f470, %r365;
	add.f32 	%f471, %f469, %f470;
	selp.f32 	%f472, %f469, %f471, %p107;
	mov.b32 	%r371, %f472;
	mov.b32 	%r372, 16;
	// begin inline asm
	shfl.sync.down.b32 %r370, %r371, %r372, %r373, %r374;
	// end inline asm
	setp.gt.s32 	%p108, %r349, 15;
	mov.b32 	%f473, %r370;
	add.f32 	%f10, %f472, %f473;
	selp.f32 	%f530, %f472, %f10, %p108;
	setp.ne.s32 	%p109, %r349, 0;
	@%p109 bra 	$L__BB6_16;
	shr.u32 	%r375, %r1, 3;
	and.b32  	%r376, %r375, 124;
	mov.u32 	%r377, _ZZN3cub18CUB_300001_SM_10006detail6reduce28DeviceReduceSingleTileKernelINS2_10policy_hubIfjN4cuda3std3__44plusIfEEE10Policy1000EPfSC_iS9_ffNS7_10__identityEEEvT0_T1_T2_T3_T4_T6_E12temp_storage;
	add.s32 	%r378, %r377, %r376;
	st.shared.f32 	[%r378+16], %f10;
$L__BB6_16:
	bar.sync 	0;
	setp.ne.s32 	%p110, %r1, 0;
	@%p110 bra 	$L__BB6_72;
	ld.shared.f32 	%f474, [_ZZN3cub18CUB_300001_SM_10006detail6reduce28DeviceReduceSingleTileKernelINS2_10policy_hubIfjN4cuda3std3__44plusIfEEE10Policy1000EPfSC_iS9_ffNS7_10__identityEEEvT0_T1_T2_T3_T4_T6_E12temp_storage+20];
	add.f32 	%f475, %f530, %f474;
	ld.shared.f32 	%f476, [_ZZN3cub18CUB_300001_SM_10006detail6reduce28DeviceReduceSingleTileKernelINS2_10policy_hubIfjN4cuda3std3__44plusIfEEE10Policy1000EPfSC_iS9_ffNS7_10__identityEEEvT0_T1_T2_T3_T4_T6_E12temp_storage+24];
	add.f32 	%f477, %f475, %f476;
	ld.shared.f32 	%f478, [_ZZN3cub18CUB_300001_SM_10006detail6reduce28DeviceReduceSingleTileKernelINS2_10policy_hubIfjN4cuda3std3__44plusIfEEE10Policy1000EPfSC_iS9_ffNS7_10__identityEEEvT0_T1_T2_T3_T4_T6_E12temp_storage+28];
	add.f32 	%f479, %f477, %f478;
	ld.shared.f32 	%f480, [_ZZN3cub18CUB_300001_SM_10006detail6reduce28DeviceReduceSingleTileKernelINS2_10policy_hubIfjN4cuda3std3__44plusIfEEE10Policy1000EPfSC_iS9_ffNS7_10__identityEEEvT0_T1_T2_T3_T4_T6_E12temp_storage+32];
	add.f32 	%f481, %f479, %f480;
	ld.shared.f32 	%f482, [_ZZN3cub18CUB_300001_SM_10006detail6reduce28DeviceReduceSingleTileKernelINS2_10policy_hubIfjN4cuda3std3__44plusIfEEE10Policy1000EPfSC_iS9_ffNS7_10__identityEEEvT0_T1_T2_T3_T4_T6_E12temp_storage+36];
	add.f32 	%f483, %f481, %f482;
	ld.shared.f32 	%f484, [_ZZN3cub18CUB_300001_SM_10006detail6reduce28DeviceReduceSingleTileKernelINS2_10policy_hubIfjN4cuda3std3__44plusIfEEE10Policy1000EPfSC_iS9_ffNS7_10__identityEEEvT0_T1_T2_T3_T4_T6_E12temp_storage+40];
	add.f32 	%f485, %f483, %f484;
	ld.shared.f32 	%f486, [_ZZN3cub18CUB_300001_SM_10006detail6reduce28DeviceReduceSingleTileKernelINS2_10policy_hubIfjN4cuda3std3__44plusIfEEE10Policy1000EPfSC_iS9_ffNS7_10__identityEEEvT0_T1_T2_T3_T4_T6_E12temp_storage+44];
	add.f32 	%f487, %f485, %f486;
	ld.shared.f32 	%f488, [_ZZN3cub18CUB_300001_SM_10006detail6reduce28DeviceReduceSingleTileKernelINS2_10policy_hubIfjN4cuda3std3__44plusIfEEE10Policy1000EPfSC_iS9_ffNS7_10__identityEEEvT0_T1_T2_T3_T4_T6_E12temp_storage+48];
	add.f32 	%f489, %f487, %f488;
	ld.shared.f32 	%f490, [_ZZN3cub18CUB_300001_SM_10006detail6reduce28DeviceReduceSingleTileKernelINS2_10policy_hubIfjN4cuda3std3__44plusIfEEE10Policy1000EPfSC_iS9_ffNS7_10__identityEEEvT0_T1_T2_T3_T4_T6_E12temp_storage+52];
	add.f32 	%f491, %f489, %f490;
	ld.shared.f32 	%f492, [_ZZN3cub18CUB_300001_SM_10006detail6reduce28DeviceReduceSingleTileKernelINS2_10policy_hubIfjN4cuda3std3__44plusIfEEE10Policy1000EPfSC_iS9_ffNS7_10__identityEEEvT0_T1_T2_T3_T4_T6_E12temp_storage+56];
	add.f32 	%f493, %f491, %f492;
	ld.shared.f32 	%f494, [_ZZN3cub18CUB_300001_SM_10006detail6reduce28DeviceReduceSingleTileKernelINS2_10policy_hubIfjN4cuda3std3__44plusIfEEE10Policy1000EPfSC_iS9_ffNS7_10__identityEEEvT0_T1_T2_T3_T4_T6_E12temp_storage+60];
	add.f32 	%f495, %f493, %f494;
	ld.shared.f32 	%f496, [_ZZN3cub18CUB_300001_SM_10006detail6reduce28DeviceReduceSingleTileKernelINS2_10policy_hubIfjN4cuda3std3__44plusIfEEE10Policy1000EPfSC_iS9_ffNS7_10__identityEEEvT0_T1_T2_T3_T4_T6_E12temp_storage+64];
	add.f32 	%f497, %f495, %f496;
	ld.shared.f32 	%f498, [_ZZN3cub18CUB_300001_SM_10006detail6reduce28DeviceReduceSingleTileKernelINS2_10policy_hubIfjN4cuda3std3__44plusIfEEE10Policy1000EPfSC_iS9_ffNS7_10__identityEEEvT0_T1_T2_T3_T4_T6_E12temp_storage+68];
	add.f32 	%f499, %f497, %f498;
	ld.shared.f32 	%f500, [_ZZN3cub18CUB_300001_SM_10006detail6reduce28DeviceReduceSingleTileKernelINS2_10policy_hubIfjN4cuda3std3__44plusIfEEE10Policy1000EPfSC_iS9_ffNS7_10__identityEEEvT0_T1_T2_T3_T4_T6_E12temp_storage+72];
	add.f32 	%f501, %f499, %f500;
	ld.shared.f32 	%f502, [_ZZN3cub18CUB_300001_SM_10006detail6reduce28DeviceReduceSingleTileKernelINS2_10policy_hubIfjN4cuda3std3__44plusIfEEE10Policy1000EPfSC_iS9_ffNS7_10__identityEEEvT0_T1_T2_T3_T4_T6_E12temp_storage+76];
	add.f32 	%f530, %f501, %f502;
	bra.uni 	$L__BB6_72;
$L__BB6_18:
	// begin inline asm
	mov.u32 %r311, %laneid;
	// end inline asm
	and.b32  	%r337, %r1, 992;
	add.s32 	%r338, %r337, 32;
	setp.gt.s32 	%p81, %r338, %r67;
	not.b32 	%r339, %r337;
	add.s32 	%r340, %r67, %r339;
	selp.b32 	%r335, %r340, 31, %p81;
	mov.b32 	%r313, %f509;
	mov.b32 	%r314, 1;
	mov.b32 	%r336, -1;
	// begin inline asm
	shfl.sync.down.b32 %r312, %r313, %r314, %r335, %r336;
	// end inline asm
	setp.lt.s32 	%p82, %r311, %r335;
	mov.b32 	%f403, %r312;
	add.f32 	%f404, %f509, %f403;
	selp.f32 	%f405, %f404, %f509, %p82;
	mov.b32 	%r318, %f405;
	mov.b32 	%r319, 2;
	// begin inline asm
	shfl.sync.down.b32 %r317, %r318, %r319, %r335, %r336;
	// end inline asm
	add.s32 	%r341, %r311, 2;
	setp.gt.s32 	%p83, %r341, %r335;
	mov.b32 	%f406, %r317;
	add.f32 	%f407, %f405, %f406;
	selp.f32 	%f408, %f405, %f407, %p83;
	mov.b32 	%r323, %f408;
	mov.b32 	%r324, 4;
	// begin inline asm
	shfl.sync.down.b32 %r322, %r323, %r324, %r335, %r336;
	// end inline asm
	add.s32 	%r342, %r311, 4;
	setp.gt.s32 	%p84, %r342, %r335;
	mov.b32 	%f409, %r322;
	add.f32 	%f410, %f408, %f409;
	selp.f32 	%f411, %f408, %f410, %p84;
	mov.b32 	%r328, %f411;
	mov.b32 	%r329, 8;
	// begin inline asm
	shfl.sync.down.b32 %r327, %r328, %r329, %r335, %r336;
	// end inline asm
	add.s32 	%r343, %r311, 8;
	setp.gt.s32 	%p85, %r343, %r335;
	mov.b32 	%f412, %r327;
	add.f32 	%f413, %f411, %f412;
	selp.f32 	%f414, %f411, %f413, %p85;
	mov.b32 	%r333, %f414;
	mov.b32 	%r334, 16;
	// begin inline asm
	shfl.sync.down.b32 %r332, %r333, %r334, %r335, %r336;
	// end inline asm
	add.s32 	%r344, %r311, 16;
	setp.gt.s32 	%p86, %r344, %r335;
	mov.b32 	%f415, %r332;
	add.f32 	%f416, %f414, %f415;
	selp.f32 	%f530, %f414, %f416, %p86;
	setp.ne.s32 	%p87, %r311, 0;
	@%p87 bra 	$L__BB6_20;
	shr.u32 	%r345, %r1, 3;
	and.b32  	%r346, %r345, 124;
	mov.u32 	%r347, _ZZN3cub18CUB_300001_SM_10006detail6reduce28DeviceReduceSingleTileKernelINS2_10policy_hubIfjN4cuda3std3__44plusIfEEE10Policy1000EPfSC_iS9_ffNS7_10__identityEEEvT0_T1_T2_T3_T4_T6_E12temp_storage;
	add.s32 	%r348, %r347, %r346;
	st.shared.f32 	[%r348+16], %f530;
$L__BB6_20:
	bar.sync 	0;
	setp.ne.s32 	%p88, %r1, 0;
	@%p88 bra 	$L__BB6_72;
	setp.gt.s32 	%p89, %r67, 32;
	ld.shared.f32 	%f417, [_ZZN3cub18CUB_300001_SM_10006detail6reduce28DeviceReduceSingleTileKernelINS2_10policy_hubIfjN4cuda3std3__44plusIfEEE10Policy1000EPfSC_iS9_ffNS7_10__identityEEEvT0_T1_T2_T3_T4_T6_E12temp_storage+20];
	add.f32 	%f418, %f530, %f417;
	selp.f32 	%f419, %f418, %f530, %p89;
	setp.gt.s32 	%p90, %r67, 64;
	ld.shared.f32 	%f420, [_ZZN3cub18CUB_300001_SM_10006detail6reduce28DeviceReduceSingleTileKernelINS2_10policy_hubIfjN4cuda3std3__44plusIfEEE10Policy1000EPfSC_iS9_ffNS7_10__identityEEEvT0_T1_T2_T3_T4_T6_E12temp_storage+24];
	add.f32 	%f421, %f420, %f419;
	selp.f32 	%f422, %f421, %f419, %p90;
	setp.gt.s32 	%p91, %r67, 96;
	ld.shared.f32 	%f423, [_ZZN3cub18CUB_300001_SM_10006detail6reduce28DeviceReduceSingleTileKernelINS2_10policy_hubIfjN4cuda3std3__44plusIfEEE10Policy1000EPfSC_iS9_ffNS7_10__identityEEEvT0_T1_T2_T3_T4_T6_E12temp_storage+28];
	add.f32 	%f424, %f423, %f422;
	selp.f32 	%f425, %f424, %f422, %p91;
	setp.gt.s32 	%p92, %r67, 128;
	ld.shared.f32 	%f426, [_ZZN3cub18CUB_300001_SM_10006detail6reduce28DeviceReduceSingleTileKernelINS2_10policy_hubIfjN4cuda3std3__44plusIfEEE10Policy1000EPfSC_iS9_ffNS7_10__identityEEEvT0_T1_T2_T3_T4_T6_E12temp_storage+32];
	add.f32 	%f427, %f426, %f425;
	selp.f32 	%f428, %f427, %f425, %p92;
	setp.gt.s32 	%p93, %r67, 160;
	ld.shared.f32 	%f429, [_ZZN3cub18CUB_300001_SM_10006detail6reduce28DeviceReduceSingleTileKernelINS2_10policy_hubIfjN4cuda3std3__44plusIfEEE10Policy1000EPfSC_iS9_ffNS7_10__identityEEEvT0_T1_T2_T3_T4_T6_E12temp_storage+36];
	add.f32 	%f430, %f429, %f428;
	selp.f32 	%f431, %f430, %f428, %p93;
	setp.gt.s32 	%p94, %r67, 192;
	ld.shared.f32 	%f432, [_ZZN3cub18CUB_300001_SM_10006detail6reduce28DeviceReduceSingleTileKernelINS2_10policy_hubIfjN4cuda3std3__44plusIfEEE10Policy1000EPfSC_iS9_ffNS7_10__identityEEEvT0_T1_T2_T3_T4_T6_E12temp_storage+40];
	add.f32 	%f433, %f432, %f431;
	selp.f32 	%f434, %f433, %f431, %p94;
	setp.gt.s32 	%p95, %r67, 224;
	ld.shared.f32 	%f435, [_ZZN3cub18CUB_300001_SM_10006detail6reduce28DeviceReduceSingleTileKernelINS2_10policy_hubIfjN4cuda3std3__44plusIfEEE10Policy1000EPfSC_iS9_ffNS7_10__identityEEEvT0_T1_T2_T3_T4_T6_E12temp_storage+44];
	add.f32 	%f436, %f435, %f434;
	selp.f32 	%f437, %f436, %f434, %p95;
	setp.gt.s32 	%p96, %r67, 256;
	ld.shared.f32 	%f438, [_ZZN3cub18CUB_300001_SM_10006detail6reduce28DeviceReduceSingleTileKernelINS2_10policy_hubIfjN4cuda3std3__44plusIfEEE10Policy1000EPfSC_iS9_ffNS7_10__identityEEEvT0_T1_T2_T3_T4_T6_E12temp_storage+48];
	add.f32 	%f439, %f438, %f437;
	selp.f32 	%f440, %f439, %f437, %p96;
	setp.gt.s32 	%p97, %r67, 288;
	ld.shared.f32 	%f441, [_ZZN3cub18CUB_300001_SM_10006detail6reduce28DeviceReduceSingleTileKernelINS2_10policy_hubIfjN4cuda3std3__44plusIfEEE10Policy1000EPfSC_iS9_ffNS7_10__identityEEEvT0_T1_T2_T3_T4_T6_E12temp_storage+52];
	add.f32 	%f442, %f441, %f440;
	selp.f32 	%f443, %f442, %f440, %p97;
	setp.gt.s32 	%p98, %r67, 320;
	ld.shared.f32 	%f444, [_ZZN3cub18CUB_300001_SM_10006detail6reduce28DeviceReduceSingleTileKernelINS2_10policy_hubIfjN4cuda3std3__44plusIfEEE10Policy1000EPfSC_iS9_ffNS7_10__identityEEEvT0_T1_T2_T3_T4_T6_E12temp_storage+56];
	add.f32 	%f445, %f444, %f443;
	selp.f32 	%f446, %f445, %f443, %p98;
	setp.gt.s32 	%p99, %r67, 352;
	ld.shared.f32 	%f447, [_ZZN3cub18CUB_300001_SM_10006detail6reduce28DeviceReduceSingleTileKernelINS2_10policy_hubIfjN4cuda3std3__44plusIfEEE10Policy1000EPfSC_iS9_ffNS7_10__identityEEEvT0_T1_T2_T3_T4_T6_E12temp_storage+60];
	add.f32 	%f448, %f447, %f446;
	selp.f32 	%f449, %f448, %f446, %p99;
	setp.gt.s32 	%p100, %r67, 384;
	ld.shared.f32 	%f450, [_ZZN3cub18CUB_300001_SM_10006detail6reduce28DeviceReduceSingleTileKernelINS2_10policy_hubIfjN4cuda3std3__44plusIfEEE10Policy1000EPfSC_iS9_ffNS7_10__identityEEEvT0_T1_T2_T3_T4_T6_E12temp_storage+64];
	add.f32 	%f451, %f450, %f449;
	selp.f32 	%f452, %f451, %f449, %p100;
	setp.gt.s32 	%p101, %r67, 416;
	ld.shared.f32 	%f453, [_ZZN3cub18CUB_300001_SM_10006detail6reduce28DeviceReduceSingleTileKernelINS2_10policy_hubIfjN4cuda3std3__44plusIfEEE10Policy1000EPfSC_iS9_ffNS7_10__identityEEEvT0_T1_T2_T3_T4_T6_E12temp_storage+68];
	add.f32 	%f454, %f453, %f452;
	selp.f32 	%f455, %f454, %f452, %p101;
	setp.gt.s32 	%p102, %r67, 448;
	ld.shared.f32 	%f456, [_ZZN3cub18CUB_300001_SM_10006detail6reduce28DeviceReduceSingleTileKernelINS2_10policy_hubIfjN4cuda3std3__44plusIfEEE10Policy1000EPfSC_iS9_ffNS7_10__identityEEEvT0_T1_T2_T3_T4_T6_E12temp_storage+72];
	add.f32 	%f457, %f456, %f455;
	selp.f32 	%f458, %f457, %f455, %p102;
	setp.gt.s32 	%p103, %r67, 480;
	ld.shared.f32 	%f459, [_ZZN3cub18CUB_300001_SM_10006detail6reduce28DeviceReduceSingleTileKernelINS2_10policy_hubIfjN4cuda3std3__44plusIfEEE10Policy1000EPfSC_iS9_ffNS7_10__identityEEEvT0_T1_T2_T3_T4_T6_E12temp_storage+76];
	add.f32 	%f460, %f459, %f458;
	selp.f32 	%f530, %f460, %f458, %p103;
	bra.uni 	$L__BB6_72;
$L__BB6_22:
	mov.u32 	%r13, %tid.x;
	shl.b32 	%r224, %r13, 1;
	mul.wide.u32 	%rd90, %r224, 4;
	add.s64 	%rd75, %rd16, %rd90;
	// begin inline asm
	ld.global.nc.u64 %rd74, [%rd75];
	// end inline asm
	mov.b64 	{%r225, %r226}, %rd74;
	mov.b32 	%f281, %r226;
	mov.b32 	%f282, %r225;
	add.s64 	%rd77, %rd75, 4096;
	// begin inline asm
	ld.global.nc.u64 %rd76, [%rd77];
	// end inline asm
	mov.b64 	{%r227, %r228}, %rd76;
	mov.b32 	%f283, %r228;
	mov.b32 	%f284, %r227;
	add.s64 	%rd79, %rd75, 8192;
	// begin inline asm
	ld.global.nc.u64 %rd78, [%rd79];
	// end inline asm
	mov.b64 	{%r229, %r230}, %rd78;
	mov.b32 	%f285, %r230;
	mov.b32 	%f286, %r229;
	add.s64 	%rd81, %rd75, 12288;
	// begin inline asm
	ld.global.nc.u64 %rd80, [%rd81];
	// end inline asm
	mov.b64 	{%r231, %r232}, %rd80;
	mov.b32 	%f287, %r232;
	mov.b32 	%f288, %r231;
	add.s64 	%rd83, %rd75, 16384;
	// begin inline asm
	ld.global.nc.u64 %rd82, [%rd83];
	// end inline asm
	mov.b64 	{%r233, %r234}, %rd82;
	mov.b32 	%f289, %r234;
	mov.b32 	%f290, %r233;
	add.s64 	%rd85, %rd75, 20480;
	// begin inline asm
	ld.global.nc.u64 %rd84, [%rd85];
	// end inline asm
	mov.b64 	{%r235, %r236}, %rd84;
	mov.b32 	%f291, %r236;
	mov.b32 	%f292, %r235;
	add.s64 	%rd87, %rd75, 24576;
	// begin inline asm
	ld.global.nc.u64 %rd86, [%rd87];
	// end inline asm
	mov.b64 	{%r237, %r238}, %rd86;
	mov.b32 	%f293, %r238;
	mov.b32 	%f294, %r237;
	add.s64 	%rd89, %rd75, 28672;
	// begin inline asm
	ld.global.nc.u64 %rd88, [%rd89];
	// end inline asm
	mov.b64 	{%r239, %r240}, %rd88;
	mov.b32 	%f295, %r240;
	mov.b32 	%f296, %r239;
	add.f32 	%f297, %f282, %f281;
	add.f32 	%f298, %f284, %f283;
	add.f32 	%f299, %f286, %f285;
	add.f32 	%f300, %f288, %f287;
	add.f32 	%f301, %f290, %f289;
	add.f32 	%f302, %f292, %f291;
	add.f32 	%f303, %f294, %f293;
	add.f32 	%f304, %f296, %f295;
	add.f32 	%f305, %f297, %f298;
	add.f32 	%f306, %f299, %f300;
	add.f32 	%f307, %f301, %f302;
	add.f32 	%f308, %f303, %f304;
	add.f32 	%f309, %f305, %f306;
	add.f32 	%f310, %f307, %f308;
	add.f32 	%f516, %f309, %f310;
	setp.lt.u32 	%p58, %r67, 16384;
	mov.b32 	%r387, 8192;
	@%p58 bra 	$L__BB6_26;
	add.s32 	%r14, %r67, -8192;
	mov.b32 	%r387, 8192;
$L__BB6_24:
	mul.wide.s32 	%rd107, %r387, 4;
	add.s64 	%rd92, %rd75, %rd107;
	// begin inline asm
	ld.global.nc.u64 %rd91, [%rd92];
	// end inline asm
	mov.b64 	{%r242, %r243}, %rd91;
	mov.b32 	%f311, %r243;
	mov.b32 	%f312, %r242;
	add.s64 	%rd94, %rd92, 4096;
	// begin inline asm
	ld.global.nc.u64 %rd93, [%rd94];
	// end inline asm
	mov.b64 	{%r244, %r245}, %rd93;
	mov.b32 	%f313, %r245;
	mov.b32 	%f314, %r244;
	add.s64 	%rd96, %rd92, 8192;
	// begin inline asm
	ld.global.nc.u64 %rd95, [%rd96];
	// end inline asm
	mov.b64 	{%r246, %r247}, %rd95;
	mov.b32 	%f315, %r247;
	mov.b32 	%f316, %r246;
	add.s64 	%rd98, %rd92, 12288;
	// begin inline asm
	ld.global.nc.u64 %rd97, [%rd98];
	// end inline asm
	mov.b64 	{%r248, %r249}, %rd97;
	mov.b32 	%f317, %r249;
	mov.b32 	%f318, %r248;
	add.s64 	%rd100, %rd92, 16384;
	// begin inline asm
	ld.global.nc.u64 %rd99, [%rd100];
	// end inline asm
	mov.b64 	{%r250, %r251}, %rd99;
	mov.b32 	%f319, %r251;
	mov.b32 	%f320, %r250;
	add.s64 	%rd102, %rd92, 20480;
	// begin inline asm
	ld.global.nc.u64 %rd101, [%rd102];
	// end inline asm
	mov.b64 	{%r252, %r253}, %rd101;
	mov.b32 	%f321, %r253;
	mov.b32 	%f322, %r252;
	add.s64 	%rd104, %rd92, 24576;
	// begin inline asm
	ld.global.nc.u64 %rd103, [%rd104];
	// end inline asm
	mov.b64 	{%r254, %r255}, %rd103;
	mov.b32 	%f323, %r255;
	mov.b32 	%f324, %r254;
	add.s64 	%rd106, %rd92, 28672;
	// begin inline asm
	ld.global.nc.u64 %rd105, [%rd106];
	// end inline asm
	mov.b64 	{%r256, %r257}, %rd105;
	mov.b32 	%f325, %r257;
	mov.b32 	%f326, %r256;
	add.f32 	%f327, %f516, %f312;
	add.f32 	%f328, %f311, %f314;
	add.f32 	%f329, %f313, %f316;
	add.f32 	%f330, %f315, %f318;
	add.f32 	%f331, %f317, %f320;
	add.f32 	%f332, %f319, %f322;
	add.f32 	%f333, %f321, %f324;
	add.f32 	%f334, %f323, %f326;
	add.f32 	%f335, %f327, %f328;
	add.f32 	%f336, %f329, %f330;
	add.f32 	%f337, %f331, %f332;
	add.f32 	%f338, %f333, %f334;
	add.f32 	%f339, %f335, %f336;
	add.f32 	%f340, %f337, %f338;
	add.f32 	%f341, %f339, %f340;
	add.f32 	%f516, %f341, %f325;
	sub.s32 	%r258, %r67, %r387;
	setp.lt.s32 	%p59, %r258, 8192;
	@%p59 bra 	$L__BB6_34;
	add.s32 	%r387, %r387, 8192;
	setp.le.s32 	%p60, %r387, %r14;
	@%p60 bra 	$L__BB6_24;
$L__BB6_26:
	setp.le.s32 	%p61, %r67, %r387;
	@%p61 bra 	$L__BB6_34;
	sub.s32 	%r18, %r67, %r387;
	setp.ge.s32 	%p62, %r13, %r18;
	@%p62 bra 	$L__BB6_34;
	not.b32 	%r259, %r13;
	add.s32 	%r260, %r67, %r259;
	sub.s32 	%r19, %r260, %r387;
	and.b32  	%r261, %r19, 1536;
	setp.eq.s32 	%p63, %r261, 1536;
	mov.u32 	%r391, %r13;
	@%p63 bra 	$L__BB6_31;
	add.s32 	%r389, %r13, %r387;
	shr.u32 	%r262, %r19, 9;
	add.s32 	%r263, %r262, 1;
	and.b32  	%r264, %r263, 3;
	neg.s32 	%r388, %r264;
	mov.u32 	%r391, %r13;
$L__BB6_30:
	.pragma "nounroll";
	mul.wide.u32 	%rd109, %r389, 4;
	add.s64 	%rd108, %rd16, %rd109;
	// begin inline asm
	ld.global.nc.u32 %r265, [%rd108];
	// end inline asm
	mov.b32 	%f343, %r265;
	add.f32 	%f516, %f516, %f343;
	add.s32 	%r391, %r391, 512;
	add.s32 	%r389, %r389, 512;
	add.s32 	%r388, %r388, 1;
	setp.ne.s32 	%p64, %r388, 0;
	@%p64 bra 	$L__BB6_30;
$L__BB6_31:
	setp.lt.u32 	%p65, %r19, 1536;
	@%p65 bra 	$L__BB6_34;
	cvt.u64.u32 	%rd110, %r391;
	cvt.u64.u32 	%rd111, %r387;
	add.s64 	%rd112, %rd110, %rd111;
	shl.b64 	%rd113, %rd112, 2;
	add.s64 	%rd114, %rd113, %rd16;
	add.s64 	%rd130, %rd114, 4096;
	add.s32 	%r392, %r391, %r387;
$L__BB6_33:
	mul.wide.u32 	%rd119, %r392, 4;
	add.s64 	%rd115, %rd16, %rd119;
	// begin inline asm
	ld.global.nc.u32 %r266, [%rd115];
	// end inline asm
	mov.b32 	%f344, %r266;
	add.f32 	%f345, %f516, %f344;
	add.s64 	%rd116, %rd130, -2048;
	// begin inline asm
	ld.global.nc.u32 %r267, [%rd116];
	// end inline asm
	mov.b32 	%f346, %r267;
	add.f32 	%f347, %f345, %f346;
	// begin inline asm
	ld.global.nc.u32 %r268, [%rd130];
	// end inline asm
	mov.b32 	%f348, %r268;
	add.f32 	%f349, %f347, %f348;
	add.s64 	%rd118, %rd130, 2048;
	// begin inline asm
	ld.global.nc.u32 %r269, [%rd118];
	// end inline asm
	mov.b32 	%f350, %r269;
	add.f32 	%f516, %f349, %f350;
	add.s32 	%r391, %r391, 2048;
	add.s64 	%rd130, %rd130, 8192;
	add.s32 	%r392, %r392, 2048;
	setp.lt.s32 	%p66, %r391, %r18;
	@%p66 bra 	$L__BB6_33;
$L__BB6_34:
	// begin inline asm
	mov.u32 %r270, %laneid;
	// end inline asm
	mov.b32 	%r272, %f516;
	mov.b32 	%r273, 1;
	mov.b32 	%r294, 31;
	mov.b32 	%r295, -1;
	// begin inline asm
	shfl.sync.down.b32 %r271, %r272, %r273, %r294, %r295;
	// end inline asm
	setp.gt.s32 	%p67, %r270, 30;
	mov.b32 	%f351, %r271;
	add.f32 	%f352, %f516, %f351;
	selp.f32 	%f353, %f516, %f352, %p67;
	mov.b32 	%r277, %f353;
	mov.b32 	%r278, 2;
	// begin inline asm
	shfl.sync.down.b32 %r276, %r277, %r278, %r294, %r295;
	// end inline asm
	setp.gt.s32 	%p68, %r270, 29;
	mov.b32 	%f354, %r276;
	add.f32 	%f355, %f353, %f354;
	selp.f32 	%f356, %f353, %f355, %p68;
	mov.b32 	%r282, %f356;
	mov.b32 	%r283, 4;
	// begin inline asm
	shfl.sync.down.b32 %r281, %r282, %r283, %r294, %r295;
	// end inline asm
	setp.gt.s32 	%p69, %r270, 27;
	mov.b32 	%f357, %r281;
	add.f32 	%f358, %f356, %f357;
	selp.f32 	%f359, %f356, %f358, %p69;
	mov.b32 	%r287, %f359;
	mov.b32 	%r288, 8;
	// begin inline asm
	shfl.sync.down.b32 %r286, %r287, %r288, %r294, %r295;
	// end inline asm
	setp.gt.s32 	%p70, %r270, 23;
	mov.b32 	%f360, %r286;
	add.f32 	%f361, %f359, %f360;
	selp.f32 	%f362, %f359, %f361, %p70;
	mov.b32 	%r292, %f362;
	mov.b32 	%r293, 16;
	// begin inline asm
	shfl.sync.down.b32 %r291, %r292, %r293, %r294, %r295;
	// end inline asm
	setp.gt.s32 	%p71, %r270, 15;
	mov.b32 	%f363, %r291;
	add.f32 	%f26, %f362, %f363;
	selp.f32 	%f530, %f362, %f26, %p71;
	setp.ne.s32 	%p72, %r270, 0;
	@%p72 bra 	$L__BB6_36;
	shr.u32 	%r296, %r13, 3;
	and.b32  	%r297, %r296, 124;
	mov.u32 	%r298, _ZZN3cub18CUB_300001_SM_10006detail6reduce28DeviceReduceSingleTileKernelINS2_10policy_hubIfjN4cuda3std3__44plusIfEEE10Policy1000EPfSC_iS9_ffNS7_10__identityEEEvT0_T1_T2_T3_T4_T6_E12temp_storage;
	add.s32 	%r299, %r298, %r297;
	st.shared.f32 	[%r299+16], %f26;
$L__BB6_36:
	bar.sync 	0;
	setp.ne.s32 	%p73, %r13, 0;
	@%p73 bra 	$L__BB6_72;
	ld.shared.f32 	%f364, [_ZZN3cub18CUB_300001_SM_10006detail6reduce28DeviceReduceSingleTileKernelINS2_10policy_hubIfjN4cuda3std3__44plusIfEEE10Policy1000EPfSC_iS9_ffNS7_10__identityEEEvT0_T1_T2_T3_T4_T6_E12temp_storage+20];
	add.f32 	%f365, %f530, %f364;
	ld.shared.f32 	%f366, [_ZZN3cub18CUB_300001_SM_10006detail6reduce28DeviceReduceSingleTileKernelINS2_10policy_hubIfjN4cuda3std3__44plusIfEEE10Policy1000EPfSC_iS9_ffNS7_10__identityEEEvT0_T1_T2_T3_T4_T6_E12temp_storage+24];
	add.f32 	%f367, %f365, %f366;
	ld.shared.f32 	%f368, [_ZZN3cub18CUB_300001_SM_10006detail6reduce28DeviceReduceSingleTileKernelINS2_10policy_hubIfjN4cuda3std3__44plusIfEEE10Policy1000EPfSC_iS9_ffNS7_10__identityEEEvT0_T1_T2_T3_T4_T6_E12temp_storage+28];
	add.f32 	%f369, %f367, %f368;
	ld.shared.f32 	%f370, [_ZZN3cub18CUB_300001_SM_10006detail6reduce28DeviceReduceSingleTileKernelINS2_10policy_hubIfjN4cuda3std3__44plusIfEEE10Policy1000EPfSC_iS9_ffNS7_10__identityEEEvT0_T1_T2_T3_T4_T6_E12temp_storage+32];
	add.f32 	%f371, %f369, %f370;
	ld.shared.f32 	%f372, [_ZZN3cub18CUB_300001_SM_10006detail6reduce28DeviceReduceSingleTileKernelINS2_10policy_hubIfjN4cuda3std3__44plusIfEEE10Policy1000EPfSC_iS9_ffNS7_10__identityEEEvT0_T1_T2_T3_T4_T6_E12temp_storage+36];
	add.f32 	%f373, %f371, %f372;
	ld.shared.f32 	%f374, [_ZZN3cub18CUB_300001_SM_10006detail6reduce28DeviceReduceSingleTileKernelINS2_10policy_hubIfjN4cuda3std3__44plusIfEEE10Policy1000EPfSC_iS9_ffNS7_10__identityEEEvT0_T1_T2_T3_T4_T6_E12temp_storage+40];
	add.f32 	%f375, %f373, %f374;
	ld.shared.f32 	%f376, [_ZZN3cub18CUB_300001_SM_10006detail6reduce28DeviceReduceSingleTileKernelINS2_10policy_hubIfjN4cuda3std3__44plusIfEEE10Policy1000EPfSC_iS9_ffNS7_10__identityEEEvT0_T1_T2_T3_T4_T6_E12temp_storage+44];
	add.f32 	%f377, %f375, %f376;
	ld.shared.f32 	%f378, [_ZZN3cub18CUB_300001_SM_10006detail6reduce28DeviceReduceSingleTileKernelINS2_10policy_hubIfjN4cuda3std3__44plusIfEEE10Policy1000EPfSC_iS9_ffNS7_10__identityEEEvT0_T1_T2_T3_T4_T6_E12temp_storage+48];
	add.f32 	%f379, %f377, %f378;
	ld.shared.f32 	%f380, [_ZZN3cub18CUB_300001_SM_10006detail6reduce28DeviceReduceSingleTileKernelINS2_10policy_hubIfjN4cuda3std3__44plusIfEEE10Policy1000EPfSC_iS9_ffNS7_10__identityEEEvT0_T1_T2_T3_T4_T6_E12temp_storage+52];
	add.f32 	%f381, %f379, %f380;
	ld.shared.f32 	%f382, [_ZZN3cub18CUB_300001_SM_10006detail6reduce28DeviceReduceSingleTileKernelINS2_10policy_hubIfjN4cuda3std3__44plusIfEEE10Policy1000EPfSC_iS9_ffNS7_10__identityEEEvT0_T1_T2_T3_T4_T6_E12temp_storage+56];
	add.f32 	%f383, %f381, %f382;
	ld.shared.f32 	%f384, [_ZZN3cub18CUB_300001_SM_10006detail6reduce28DeviceReduceSingleTileKernelINS2_10policy_hubIfjN4cuda3std3__44plusIfEEE10Policy1000EPfSC_iS9_ffNS7_10__identityEEEvT0_T1_T2_T3_T4_T6_E12temp_storage+60];
	add.f32 	%f385, %f383, %f384;
	ld.shared.f32 	%f386, [_ZZN3cub18CUB_300001_SM_10006detail6reduce28DeviceReduceSingleTileKernelINS2_10policy_hubIfjN4cuda3std3__44plusIfEEE10Policy1000EPfSC_iS9_ffNS7_10__identityEEEvT0_T1_T2_T3_T4_T6_E12temp_storage+64];
	add.f32 	%f387, %f385, %f386;
	ld.shared.f32 	%f388, [_ZZN3cub18CUB_300001_SM_10006detail6reduce28DeviceReduceSingleTileKernelINS2_10policy_hubIfjN4cuda3std3__44plusIfEEE10Policy1000EPfSC_iS9_ffNS7_10__identityEEEvT0_T1_T2_T3_T4_T6_E12temp_storage+68];
	add.f32 	%f389, %f387, %f388;
	ld.shared.f32 	%f390, [_ZZN3cub18CUB_300001_SM_10006detail6reduce28DeviceReduceSingleTileKernelINS2_10policy_hubIfjN4cuda3std3__44plusIfEEE10Policy1000EPfSC_iS9_ffNS7_10__identityEEEvT0_T1_T2_T3_T4_T6_E12temp_storage+72];
	add.f32 	%f391, %f389, %f390;
	ld.shared.f32 	%f392, [_ZZN3cub18CUB_300001_SM_10006detail6reduce28DeviceReduceSingleTileKernelINS2_10policy_hubIfjN4cuda3std3__44plusIfEEE10Policy1000EPfSC_iS9_ffNS7_10__identityEEEvT0_T1_T2_T3_T4_T6_E12temp_storage+76];
	add.f32 	%f530, %f391, %f392;
	bra.uni 	$L__BB6_72;
$L__BB6_38:
	setp.gt.s32 	%p3, %r67, 8191;
	@%p3 bra 	$L__BB6_56;
	mov.u32 	%r34, %tid.x;
	setp.ge.s32 	%p20, %r34, %r67;
	mov.f32 	%f522, 0f00000000;
	mov.u32 	%r397, %r34;
	@%p20 bra 	$L__BB6_41;
	mul.wide.u32 	%rd66, %r34, 4;
	add.s64 	%rd65, %rd16, %rd66;
	// begin inline asm
	ld.global.nc.u32 %r144, [%rd65];
	// end inline asm
	mov.b32 	%f522, %r144;
	add.s32 	%r397, %r34, 512;
$L__BB6_41:
	setp.ge.s32 	%p21, %r397, %r67;
	@%p21 bra 	$L__BB6_47;
	not.b32 	%r145, %r397;
	add.s32 	%r37, %r67, %r145;
	and.b32  	%r146, %r37, 1536;
	setp.eq.s32 	%p22, %r146, 1536;
	@%p22 bra 	$L__BB6_45;
	mul.wide.u32 	%rd67, %r397, 4;
	add.s64 	%rd131, %rd16, %rd67;
	shr.u32 	%r147, %r37, 9;
	add.s32 	%r148, %r147, 1;
	and.b32  	%r149, %r148, 3;
	neg.s32 	%r395, %r149;
$L__BB6_44:
	.pragma "nounroll";
	// begin inline asm
	ld.global.nc.u32 %r150, [%rd131];
	// end inline asm
	mov.b32 	%f173, %r150;
	add.f32 	%f522, %f522, %f173;
	add.s32 	%r397, %r397, 512;
	add.s64 	%rd131, %rd131, 2048;
	add.s32 	%r395, %r395, 1;
	setp.ne.s32 	%p23, %r395, 0;
	@%p23 bra 	$L__BB6_44;
$L__BB6_45:
	setp.lt.u32 	%p24, %r37, 1536;
	@%p24 bra 	$L__BB6_47;
$L__BB6_46:
	mul.wide.s32 	%rd73, %r397, 4;
	add.s64 	%rd69, %rd16, %rd73;
	// begin inline asm
	ld.global.nc.u32 %r151, [%rd69];
	// end inline asm
	mov.b32 	%f174, %r151;
	add.f32 	%f175, %f522, %f174;
	add.s64 	%rd70, %rd69, 2048;
	// begin inline asm
	ld.global.nc.u32 %r152, [%rd70];
	// end inline asm
	mov.b32 	%f176, %r152;
	add.f32 	%f177, %f175, %f176;
	add.s64 	%rd71, %rd69, 4096;
	// begin inline asm
	ld.global.nc.u32 %r153, [%rd71];
	// end inline asm
	mov.b32 	%f178, %r153;
	add.f32 	%f179, %f177, %f178;
	add.s64 	%rd72, %rd69, 6144;
	// begin inline asm
	ld.global.nc.u32 %r154, [%rd72];
	// end inline asm
	mov.b32 	%f180, %r154;
	add.f32 	%f522, %f179, %f180;
	add.s32 	%r397, %r397, 2048;
	setp.lt.s32 	%p25, %r397, %r67;
	@%p25 bra 	$L__BB6_46;
$L__BB6_47:
	setp.lt.s32 	%p26, %r67, 512;
	@%p26 bra 	$L__BB6_52;
	// begin inline asm
	mov.u32 %r193, %laneid;
	// end inline asm
	mov.b32 	%r195, %f522;
	mov.b32 	%r196, 1;
	mov.b32 	%r217, 31;
	mov.b32 	%r218, -1;
	// begin inline asm
	shfl.sync.down.b32 %r194, %r195, %r196, %r217, %r218;
	// end inline asm
	setp.gt.s32 	%p50, %r193, 30;
	mov.b32 	%f239, %r194;
	add.f32 	%f240, %f522, %f239;
	selp.f32 	%f241, %f522, %f240, %p50;
	mov.b32 	%r200, %f241;
	mov.b32 	%r201, 2;
	// begin inline asm
	shfl.sync.down.b32 %r199, %r200, %r201, %r217, %r218;
	// end inline asm
	setp.gt.s32 	%p51, %r193, 29;
	mov.b32 	%f242, %r199;
	add.f32 	%f243, %f241, %f242;
	selp.f32 	%f244, %f241, %f243, %p51;
	mov.b32 	%r205, %f244;
	mov.b32 	%r206, 4;
	// begin inline asm
	shfl.sync.down.b32 %r204, %r205, %r206, %r217, %r218;
	// end inline asm
	setp.gt.s32 	%p52, %r193, 27;
	mov.b32 	%f245, %r204;
	add.f32 	%f246, %f244, %f245;
	selp.f32 	%f247, %f244, %f246, %p52;
	mov.b32 	%r210, %f247;
	mov.b32 	%r211, 8;
	// begin inline asm
	shfl.sync.down.b32 %r209, %r210, %r211, %r217, %r218;
	// end inline asm
	setp.gt.s32 	%p53, %r193, 23;
	mov.b32 	%f248, %r209;
	add.f32 	%f249, %f247, %f248;
	selp.f32 	%f250, %f247, %f249, %p53;
	mov.b32 	%r215, %f250;
	mov.b32 	%r216, 16;
	// begin inline asm
	shfl.sync.down.b32 %r214, %r215, %r216, %r217, %r218;
	// end inline asm
	setp.gt.s32 	%p54, %r193, 15;
	mov.b32 	%f251, %r214;
	add.f32 	%f38, %f250, %f251;
	selp.f32 	%f530, %f250, %f38, %p54;
	setp.ne.s32 	%p55, %r193, 0;
	@%p55 bra 	$L__BB6_50;
	shr.u32 	%r219, %r34, 3;
	and.b32  	%r220, %r219, 124;
	mov.u32 	%r221, _ZZN3cub18CUB_300001_SM_10006detail6reduce28DeviceReduceSingleTileKernelINS2_10policy_hubIfjN4cuda3std3__44plusIfEEE10Policy1000EPfSC_iS9_ffNS7_10__identityEEEvT0_T1_T2_T3_T4_T6_E12temp_storage;
	add.s32 	%r222, %r221, %r220;
	st.shared.f32 	[%r222+16], %f38;
$L__BB6_50:
	bar.sync 	0;
	setp.ne.s32 	%p56, %r34, 0;
	@%p56 bra 	$L__BB6_72;
	ld.shared.f32 	%f252, [_ZZN3cub18CUB_300001_SM_10006detail6reduce28DeviceReduceSingleTileKernelINS2_10policy_hubIfjN4cuda3std3__44plusIfEEE10Policy1000EPfSC_iS9_ffNS7_10__identityEEEvT0_T1_T2_T3_T4_T6_E12temp_storage+20];
	add.f32 	%f253, %f530, %f252;
	ld.shared.f32 	%f254, [_ZZN3cub18CUB_300001_SM_10006detail6reduce28DeviceReduceSingleTileKernelINS2_10policy_hubIfjN4cuda3std3__44plusIfEEE10Policy1000EPfSC_iS9_ffNS7_10__identityEEEvT0_T1_T2_T3_T4_T6_E12temp_storage+24];
	add.f32 	%f255, %f253, %f254;
	ld.shared.f32 	%f256, [_ZZN3cub18CUB_300001_SM_10006detail6reduce28DeviceReduceSingleTileKernelINS2_10policy_hubIfjN4cuda3std3__44plusIfEEE10Policy1000EPfSC_iS9_ffNS7_10__identityEEEvT0_T1_T2_T3_T4_T6_E12temp_storage+28];
	add.f32 	%f257, %f255, %f256;
	ld.shared.f32 	%f258, [_ZZN3cub18CUB_300001_SM_10006detail6reduce28DeviceReduceSingleTileKernelINS2_10policy_hubIfjN4cuda3std3__44plusIfEEE10Policy1000EPfSC_iS9_ffNS7_10__identityEEEvT0_T1_T2_T3_T4_T6_E12temp_storage+32];
	add.f32 	%f259, %f257, %f258;
	ld.shared.f32 	%f260, [_ZZN3cub18CUB_300001_SM_10006detail6reduce28DeviceReduceSingleTileKernelINS2_10policy_hubIfjN4cuda3std3__44plusIfEEE10Policy1000EPfSC_iS9_ffNS7_10__identityEEEvT0_T1_T2_T3_T4_T6_E12temp_storage+36];
	add.f32 	%f261, %f259, %f260;
	ld.shared.f32 	%f262, [_ZZN3cub18CUB_300001_SM_10006detail6reduce28DeviceReduceSingleTileKernelINS2_10policy_hubIfjN4cuda3std3__44plusIfEEE10Policy1000EPfSC_iS9_ffNS7_10__identityEEEvT0_T1_T2_T3_T4_T6_E12temp_storage+40];
	add.f32 	%f263, %f261, %f262;
	ld.shared.f32 	%f264, [_ZZN3cub18CUB_300001_SM_10006detail6reduce28DeviceReduceSingleTileKernelINS2_10policy_hubIfjN4cuda3std3__44plusIfEEE10Policy1000EPfSC_iS9_ffNS7_10__identityEEEvT0_T1_T2_T3_T4_T6_E12temp_storage+44];
	add.f32 	%f265, %f263, %f264;
	ld.shared.f32 	%f266, [_ZZN3cub18CUB_300001_SM_10006detail6reduce28DeviceReduceSingleTileKernelINS2_10policy_hubIfjN4cuda3std3__44plusIfEEE10Policy1000EPfSC_iS9_ffNS7_10__identityEEEvT0_T1_T2_T3_T4_T6_E12temp_storage+48];
	add.f32 	%f267, %f265, %f266;
	ld.shared.f32 	%f268, [_ZZN3cub18CUB_300001_SM_10006detail6reduce28DeviceReduceSingleTileKernelINS2_10policy_hubIfjN4cuda3std3__44plusIfEEE10Policy1000EPfSC_iS9_ffNS7_10__identityEEEvT0_T1_T2_T3_T4_T6_E12temp_storage+52];
	add.f32 	%f269, %f267, %f268;
	ld.shared.f32 	%f270, [_ZZN3cub18CUB_300001_SM_10006detail6reduce28DeviceReduceSingleTileKernelINS2_10policy_hubIfjN4cuda3std3__44plusIfEEE10Policy1000EPfSC_iS9_ffNS7_10__identityEEEvT0_T1_T2_T3_T4_T6_E12temp_storage+56];
	add.f32 	%f271, %f269, %f270;
	ld.shared.f32 	%f272, [_ZZN3cub18CUB_300001_SM_10006detail6reduce28DeviceReduceSingleTileKernelINS2_10policy_hubIfjN4cuda3std3__44plusIfEEE10Policy1000EPfSC_iS9_ffNS7_10__identityEEEvT0_T1_T2_T3_T4_T6_E12temp_storage+60];
	add.f32 	%f273, %f271, %f272;
	ld.shared.f32 	%f274, [_ZZN3cub18CUB_300001_SM_10006detail6reduce28DeviceReduceSingleTileKernelINS2_10policy_hubIfjN4cuda3std3__44plusIfEEE10Policy1000EPfSC_iS9_ffNS7_10__identityEEEvT0_T1_T2_T3_T4_T6_E12temp_storage+64];
	add.f32 	%f275, %f273, %f274;
	ld.shared.f32 	%f276, [_ZZN3cub18CUB_300001_SM_10006detail6reduce28DeviceReduceSingleTileKernelINS2_10policy_hubIfjN4cuda3std3__44plusIfEEE10Policy1000EPfSC_iS9_ffNS7_10__identityEEEvT0_T1_T2_T3_T4_T6_E12temp_storage+68];
	add.f32 	%f277, %f275, %f276;
	ld.shared.f32 	%f278, [_ZZN3cub18CUB_300001_SM_10006detail6reduce28DeviceReduceSingleTileKernelINS2_10policy_hubIfjN4cuda3std3__44plusIfEEE10Policy1000EPfSC_iS9_ffNS7_10__identityEEEvT0_T1_T2_T3_T4_T6_E12temp_storage+72];
	add.f32 	%f279, %f277, %f278;
	ld.shared.f32 	%f280, [_ZZN3cub18CUB_300001_SM_10006detail6reduce28DeviceReduceSingleTileKernelINS2_10policy_hubIfjN4cuda3std3__44plusIfEEE10Policy1000EPfSC_iS9_ffNS7_10__identityEEEvT0_T1_T2_T3_T4_T6_E12temp_storage+76];
	add.f32 	%f530, %f279, %f280;
	bra.uni 	$L__BB6_72;
$L__BB6_52:
	// begin inline asm
	mov.u32 %r155, %laneid;
	// end inline asm
	and.b32  	%r181, %r34, 992;
	add.s32 	%r182, %r181, 32;
	setp.gt.s32 	%p27, %r182, %r67;
	not.b32 	%r183, %r181;
	add.s32 	%r184, %r67, %r183;
	selp.b32 	%r179, %r184, 31, %p27;
	mov.b32 	%r157, %f522;
	mov.b32 	%r158, 1;
	mov.b32 	%r180, -1;
	// begin inline asm
	shfl.sync.down.b32 %r156, %r157, %r158, %r179, %r180;
	// end inline asm
	setp.lt.s32 	%p28, %r155, %r179;
	mov.b32 	%f181, %r156;
	add.f32 	%f182, %f522, %f181;
	selp.f32 	%f183, %f182, %f522, %p28;
	mov.b32 	%r162, %f183;
	mov.b32 	%r163, 2;
	// begin inline asm
	shfl.sync.down.b32 %r161, %r162, %r163, %r179, %r180;
	// end inline asm
	add.s32 	%r185, %r155, 2;
	setp.gt.s32 	%p29, %r185, %r179;
	mov.b32 	%f184, %r161;
	add.f32 	%f185, %f183, %f184;
	selp.f32 	%f186, %f183, %f185, %p29;
	mov.b32 	%r167, %f186;
	mov.b32 	%r168, 4;
	// begin inline asm
	shfl.sync.down.b32 %r166, %r167, %r168, %r179, %r180;
	// end inline asm
	add.s32 	%r186, %r155, 4;
	setp.gt.s32 	%p30, %r186, %r179;
	mov.b32 	%f187, %r166;
	add.f32 	%f188, %f186, %f187;
	selp.f32 	%f189, %f186, %f188, %p30;
	mov.b32 	%r172, %f189;
	mov.b32 	%r173, 8;
	// begin inline asm
	shfl.sync.down.b32 %r171, %r172, %r173, %r179, %r180;
	// end inline asm
	add.s32 	%r187, %r155, 8;
	setp.gt.s32 	%p31, %r187, %r179;
	mov.b32 	%f190, %r171;
	add.f32 	%f191, %f189, %f190;
	selp.f32 	%f192, %f189, %f191, %p31;
	mov.b32 	%r177, %f192;
	mov.b32 	%r178, 16;
	// begin inline asm
	shfl.sync.down.b32 %r176, %r177, %r178, %r179, %r180;
	// end inline asm
	add.s32 	%r188, %r155, 16;
	setp.gt.s32 	%p32, %r188, %r179;
	mov.b32 	%f193, %r176;
	add.f32 	%f194, %f192, %f193;
	selp.f32 	%f530, %f192, %f194, %p32;
	setp.ne.s32 	%p33, %r155, 0;
	@%p33 bra 	$L__BB6_54;
	shr.u32 	%r189, %r34, 3;
	and.b32  	%r190, %r189, 124;
	mov.u32 	%r191, _ZZN3cub18CUB_300001_SM_10006detail6reduce28DeviceReduceSingleTileKernelINS2_10policy_hubIfjN4cuda3std3__44plusIfEEE10Policy1000EPfSC_iS9_ffNS7_10__identityEEEvT0_T1_T2_T3_T4_T6_E12temp_storage;
	add.s32 	%r192, %r191, %r190;
	st.shared.f32 	[%r192+16], %f530;
$L__BB6_54:
	bar.sync 	0;
	setp.ne.s32 	%p34, %r34, 0;
	@%p34 bra 	$L__BB6_72;
	setp.gt.s32 	%p35, %r67, 32;
	ld.shared.f32 	%f195, [_ZZN3cub18CUB_300001_SM_10006detail6reduce28DeviceReduceSingleTileKernelINS2_10policy_hubIfjN4cuda3std3__44plusIfEEE10Policy1000EPfSC_iS9_ffNS7_10__identityEEEvT0_T1_T2_T3_T4_T6_E12temp_storage+20];
	add.f32 	%f196, %f530, %f195;
	selp.f32 	%f197, %f196, %f530, %p35;
	setp.gt.s32 	%p36, %r67, 64;
	ld.shared.f32 	%f198, [_ZZN3cub18CUB_300001_SM_10006detail6reduce28DeviceReduceSingleTileKernelINS2_10policy_hubIfjN4cuda3std3__44plusIfEEE10Policy1000EPfSC_iS9_ffNS7_10__identityEEEvT0_T1_T2_T3_T4_T6_E12temp_storage+24];
	add.f32 	%f199, %f198, %f197;
	selp.f32 	%f200, %f199, %f197, %p36;
	setp.gt.s32 	%p37, %r67, 96;
	ld.shared.f32 	%f201, [_ZZN3cub18CUB_300001_SM_10006detail6reduce28DeviceReduceSingleTileKernelINS2_10policy_hubIfjN4cuda3std3__44plusIfEEE10Policy1000EPfSC_iS9_ffNS7_10__identityEEEvT0_T1_T2_T3_T4_T6_E12temp_storage+28];
	add.f32 	%f202, %f201, %f200;
	selp.f32 	%f203, %f202, %f200, %p37;
	setp.gt.s32 	%p38, %r67, 128;
	ld.shared.f32 	%f204, [_ZZN3cub18CUB_300001_SM_10006detail6reduce28DeviceReduceSingleTileKernelINS2_10policy_hubIfjN4cuda3std3__44plusIfEEE10Policy1000EPfSC_iS9_ffNS7_10__identityEEEvT0_T1_T2_T3_T4_T6_E12temp_storage+32];
	add.f32 	%f205, %f204, %f203;
	selp.f32 	%f206, %f205, %f203, %p38;
	setp.gt.s32 	%p39, %r67, 160;
	ld.shared.f32 	%f207, [_ZZN3cub18CUB_300001_SM_10006detail6reduce28DeviceReduceSingleTileKernelINS2_10policy_hubIfjN4cuda3std3__44plusIfEEE10Policy1000EPfSC_iS9_ffNS7_10__identityEEEvT0_T1_T2_T3_T4_T6_E12temp_storage+36];
	add.f32 	%f208, %f207, %f206;
	selp.f32 	%f209, %f208, %f206, %p39;
	setp.gt.s32 	%p40, %r67, 192;
	ld.shared.f32 	%f210, [_ZZN3cub18CUB_300001_SM_10006detail6reduce28DeviceReduceSingleTileKernelINS2_10policy_hubIfjN4cuda3std3__44plusIfEEE10Policy1000EPfSC_iS9_ffNS7_10__identityEEEvT0_T1_T2_T3_T4_T6_E12temp_storage+40];
	add.f32 	%f211, %f210, %f209;
	selp.f32 	%f212, %f211, %f209, %p40;
	setp.gt.s32 	%p41, %r67, 224;
	ld.shared.f32 	%f213, [_ZZN3cub18CUB_300001_SM_10006detail6reduce28DeviceReduceSingleTileKernelINS2_10policy_hubIfjN4cuda3std3__44plusIfEEE10Policy1000EPfSC_iS9_ffNS7_10__identityEEEvT0_T1_T2_T3_T4_T6_E12temp_storage+44];
	add.f32 	%f214, %f213, %f212;
	selp.f32 	%f215, %f214, %f212, %p41;
	setp.gt.s32 	%p42, %r67, 256;
	ld.shared.f32 	%f216, [_ZZN3cub18CUB_300001_SM_10006detail6reduce28DeviceReduceSingleTileKernelINS2_10policy_hubIfjN4cuda3std3__44plusIfEEE10Policy1000EPfSC_iS9_ffNS7_10__identityEEEvT0_T1_T2_T3_T4_T6_E12temp_storage+48];
	add.f32 	%f217, %f216, %f215;
	selp.f32 	%f218, %f217, %f215, %p42;
	setp.gt.s32 	%p43, %r67, 288;
	ld.shared.f32 	%f219, [_ZZN3cub18CUB_300001_SM_10006detail6reduce28DeviceReduceSingleTileKernelINS2_10policy_hubIfjN4cuda3std3__44plusIfEEE10Policy1000EPfSC_iS9_ffNS7_10__identityEEEvT0_T1_T2_T3_T4_T6_E12temp_storage+52];
	add.f32 	%f220, %f219, %f218;
	selp.f32 	%f221, %f220, %f218, %p43;
	setp.gt.s32 	%p44, %r67, 320;
	ld.shared.f32 	%f222, [_ZZN3cub18CUB_300001_SM_10006detail6reduce28DeviceReduceSingleTileKernelINS2_10policy_hubIfjN4cuda3std3__44plusIfEEE10Policy1000EPfSC_iS9_ffNS7_10__identityEEEvT0_T1_T2_T3_T4_T6_E12temp_storage+56];
	add.f32 	%f223, %f222, %f221;
	selp.f32 	%f224, %f223, %f221, %p44;
	setp.gt.s32 	%p45, %r67, 352;
	ld.shared.f32 	%f225, [_ZZN3cub18CUB_300001_SM_10006detail6reduce28DeviceReduceSingleTileKernelINS2_10policy_hubIfjN4cuda3std3__44plusIfEEE10Policy1000EPfSC_iS9_ffNS7_10__identityEEEvT0_T1_T2_T3_T4_T6_E12temp_storage+60];
	add.f32 	%f226, %f225, %f224;
	selp.f32 	%f227, %f226, %f224, %p45;
	setp.gt.s32 	%p46, %r67, 384;
	ld.shared.f32 	%f228, [_ZZN3cub18CUB_300001_SM_10006detail6reduce28DeviceReduceSingleTileKernelINS2_10policy_hubIfjN4cuda3std3__44plusIfEEE10Policy1000EPfSC_iS9_ffNS7_10__identityEEEvT0_T1_T2_T3_T4_T6_E12temp_storage+64];
	add.f32 	%f229, %f228, %f227;
	selp.f32 	%f230, %f229, %f227, %p46;
	setp.gt.s32 	%p47, %r67, 416;
	ld.shared.f32 	%f231, [_ZZN3cub18CUB_300001_SM_10006detail6reduce28DeviceReduceSingleTileKernelINS2_10policy_hubIfjN4cuda3std3__44plusIfEEE10Policy1000EPfSC_iS9_ffNS7_10__identityEEEvT0_T1_T2_T3_T4_T6_E12temp_storage+68];
	add.f32 	%f232, %f231, %f230;
	selp.f32 	%f233, %f232, %f230, %p47;
	setp.gt.s32 	%p48, %r67, 448;
	ld.shared.f32 	%f234, [_ZZN3cub18CUB_300001_SM_10006detail6reduce28DeviceReduceSingleTileKernelINS2_10policy_hubIfjN4cuda3std3__44plusIfEEE10Policy1000EPfSC_iS9_ffNS7_10__identityEEEvT0_T1_T2_T3_T4_T6_E12temp_storage+72];
	add.f32 	%f235, %f234, %f233;
	selp.f32 	%f236, %f235, %f233, %p48;
	setp.gt.s32 	%p49, %r67, 480;
	ld.shared.f32 	%f237, [_ZZN3cub18CUB_300001_SM_10006detail6reduce28DeviceReduceSingleTileKernelINS2_10policy_hubIfjN4cuda3std3__44plusIfEEE10Policy1000EPfSC_iS9_ffNS7_10__identityEEEvT0_T1_T2_T3_T4_T6_E12temp_storage+76];
	add.f32 	%f238, %f237, %f236;
	selp.f32 	%f530, %f238, %f236, %p49;
	bra.uni 	$L__BB6_72;
$L__BB6_56:
	mov.u32 	%r46, %tid.x;
	mul.wide.u32 	%rd35, %r46, 4;
	add.s64 	%rd19, %rd16, %rd35;
	// begin inline asm
	ld.global.nc.u32 %r68, [%rd19];
	// end inline asm
	mov.b32 	%f59, %r68;
	add.s64 	%rd20, %rd19, 2048;
	// begin inline asm
	ld.global.nc.u32 %r69, [%rd20];
	// end inline asm
	mov.b32 	%f60, %r69;
	add.s64 	%rd21, %rd19, 4096;
	// begin inline asm
	ld.global.nc.u32 %r70, [%rd21];
	// end inline asm
	mov.b32 	%f61, %r70;
	add.s64 	%rd22, %rd19, 6144;
	// begin inline asm
	ld.global.nc.u32 %r71, [%rd22];
	// end inline asm
	mov.b32 	%f62, %r71;
	add.s64 	%rd23, %rd19, 8192;
	// begin inline asm
	ld.global.nc.u32 %r72, [%rd23];
	// end inline asm
	mov.b32 	%f63, %r72;
	add.s64 	%rd24, %rd19, 10240;
	// begin inline asm
	ld.global.nc.u32 %r73, [%rd24];
	// end inline asm
	mov.b32 	%f64, %r73;
	add.s64 	%rd25, %rd19, 12288;
	// begin inline asm
	ld.global.nc.u32 %r74, [%rd25];
	// end inline asm
	mov.b32 	%f65, %r74;
	add.s64 	%rd26, %rd19, 14336;
	// begin inline asm
	ld.global.nc.u32 %r75, [%rd26];
	// end inline asm
	mov.b32 	%f66, %r75;
	add.s64 	%rd27, %rd19, 16384;
	// begin inline asm
	ld.global.nc.u32 %r76, [%rd27];
	// end inline asm
	mov.b32 	%f67, %r76;
	add.s64 	%rd28, %rd19, 18432;
	// begin inline asm
	ld.global.nc.u32 %r77, [%rd28];
	// end inline asm
	mov.b32 	%f68, %r77;
	add.s64 	%rd29, %rd19, 20480;
	// begin inline asm
	ld.global.nc.u32 %r78, [%rd29];
	// end inline asm
	mov.b32 	%f69, %r78;
	add.s64 	%rd30, %rd19, 22528;
	// begin inline asm
	ld.global.nc.u32 %r79, [%rd30];
	// end inline asm
	mov.b32 	%f70, %r79;
	add.s64 	%rd31, %rd19, 24576;
	// begin inline asm
	ld.global.nc.u32 %r80, [%rd31];
	// end inline asm
	mov.b32 	%f71, %r80;
	add.s64 	%rd32, %rd19, 26624;
	// begin inline asm
	ld.global.nc.u32 %r81, [%rd32];
	// end inline asm
	mov.b32 	%f72, %r81;
	add.s64 	%rd33, %rd19, 28672;
	// begin inline asm
	ld.global.nc.u32 %r82, [%rd33];
	// end inline asm
	mov.b32 	%f73, %r82;
	add.s64 	%rd34, %rd19, 30720;
	// begin inline asm
	ld.global.nc.u32 %r83, [%rd34];
	// end inline asm
	mov.b32 	%f74, %r83;
	add.f32 	%f75, %f59, %f60;
	add.f32 	%f76, %f61, %f62;
	add.f32 	%f77, %f63, %f64;
	add.f32 	%f78, %f65, %f66;
	add.f32 	%f79, %f67, %f68;
	add.f32 	%f80, %f69, %f70;
	add.f32 	%f81, %f71, %f72;
	add.f32 	%f82, %f73, %f74;
	add.f32 	%f83, %f75, %f76;
	add.f32 	%f84, %f77, %f78;
	add.f32 	%f85, %f79, %f80;
	add.f32 	%f86, %f81, %f82;
	add.f32 	%f87, %f83, %f84;
	add.f32 	%f88, %f85, %f86;
	add.f32 	%f529, %f87, %f88;
	setp.lt.u32 	%p4, %r67, 16384;
	mov.b32 	%r400, 8192;
	@%p4 bra 	$L__BB6_60;
	add.s32 	%r47, %r67, -8192;
	mov.b32 	%r400, 8192;
$L__BB6_58:
	mul.wide.s32 	%rd52, %r400, 4;
	add.s64 	%rd36, %rd19, %rd52;
	// begin inline asm
	ld.global.nc.u32 %r86, [%rd36];
	// end inline asm
	mov.b32 	%f89, %r86;
	add.s64 	%rd37, %rd36, 2048;
	// begin inline asm
	ld.global.nc.u32 %r87, [%rd37];
	// end inline asm
	mov.b32 	%f90, %r87;
	add.s64 	%rd38, %rd36, 4096;
	// begin inline asm
	ld.global.nc.u32 %r88, [%rd38];
	// end inline asm
	mov.b32 	%f91, %r88;
	add.s64 	%rd39, %rd36, 6144;
	// begin inline asm
	ld.global.nc.u32 %r89, [%rd39];
	// end inline asm
	mov.b32 	%f92, %r89;
	add.s64 	%rd40, %rd36, 8192;
	// begin inline asm
	ld.global.nc.u32 %r90, [%rd40];
	// end inline asm
	mov.b32 	%f93, %r90;
	add.s64 	%rd41, %rd36, 10240;
	// begin inline asm
	ld.global.nc.u32 %r91, [%rd41];
	// end inline asm
	mov.b32 	%f94, %r91;
	add.s64 	%rd42, %rd36, 12288;
	// begin inline asm
	ld.global.nc.u32 %r92, [%rd42];
	// end inline asm
	mov.b32 	%f95, %r92;
	add.s64 	%rd43, %rd36, 14336;
	// begin inline asm
	ld.global.nc.u32 %r93, [%rd43];
	// end inline asm
	mov.b32 	%f96, %r93;
	add.s64 	%rd44, %rd36, 16384;
	// begin inline asm
	ld.global.nc.u32 %r94, [%rd44];
	// end inline asm
	mov.b32 	%f97, %r94;
	add.s64 	%rd45, %rd36, 18432;
	// begin inline asm
	ld.global.nc.u32 %r95, [%rd45];
	// end inline asm
	mov.b32 	%f98, %r95;
	add.s64 	%rd46, %rd36, 20480;
	// begin inline asm
	ld.global.nc.u32 %r96, [%rd46];
	// end inline asm
	mov.b32 	%f99, %r96;
	add.s64 	%rd47, %rd36, 22528;
	// begin inline asm
	ld.global.nc.u32 %r97, [%rd47];
	// end inline asm
	mov.b32 	%f100, %r97;
	add.s64 	%rd48, %rd36, 24576;
	// begin inline asm
	ld.global.nc.u32 %r98, [%rd48];
	// end inline asm
	mov.b32 	%f101, %r98;
	add.s64 	%rd49, %rd36, 26624;
	// begin inline asm
	ld.global.nc.u32 %r99, [%rd49];
	// end inline asm
	mov.b32 	%f102, %r99;
	add.s64 	%rd50, %rd36, 28672;
	// begin inline asm
	ld.global.nc.u32 %r100, [%rd50];
	// end inline asm
	mov.b32 	%f103, %r100;
	add.s64 	%rd51, %rd36, 30720;
	// begin inline asm
	ld.global.nc.u32 %r101, [%rd51];
	// end inline asm
	mov.b32 	%f104, %r101;
	add.f32 	%f105, %f529, %f89;
	add.f32 	%f106, %f90, %f91;
	add.f32 	%f107, %f92, %f93;
	add.f32 	%f108, %f94, %f95;
	add.f32 	%f109, %f96, %f97;
	add.f32 	%f110, %f98, %f99;
	add.f32 	%f111, %f100, %f101;
	add.f32 	%f112, %f102, %f103;
	add.f32 	%f113, %f105, %f106;
	add.f32 	%f114, %f107, %f108;
	add.f32 	%f115, %f109, %f110;
	add.f32 	%f116, %f111, %f112;
	add.f32 	%f117, %f113, %f114;
	add.f32 	%f118, %f115, %f116;
	add.f32 	%f119, %f117, %f118;
	add.f32 	%f529, %f119, %f104;
	sub.s32 	%r102, %r67, %r400;
	setp.lt.s32 	%p5, %r102, 8192;
	@%p5 bra 	$L__BB6_68;
	add.s32 	%r400, %r400, 8192;
	setp.le.s32 	%p6, %r400, %r47;
	@%p6 bra 	$L__BB6_58;
$L__BB6_60:
	setp.le.s32 	%p7, %r67, %r400;
	@%p7 bra 	$L__BB6_68;
	sub.s32 	%r51, %r67, %r400;
	setp.ge.s32 	%p8, %r46, %r51;
	@%p8 bra 	$L__BB6_68;
	not.b32 	%r103, %r46;
	add.s32 	%r104, %r67, %r103;
	sub.s32 	%r52, %r104, %r400;
	and.b32  	%r105, %r52, 1536;
	setp.eq.s32 	%p9, %r105, 1536;
	mov.u32 	%r404, %r46;
	@%p9 bra 	$L__BB6_65;
	add.s32 	%r402, %r46, %r400;
	shr.u32 	%r106, %r52, 9;
	add.s32 	%r107, %r106, 1;
	and.b32  	%r108, %r107, 3;
	neg.s32 	%r401, %r108;
	mov.u32 	%r404, %r46;
$L__BB6_64:
	.pragma "nounroll";
	mul.wide.u32 	%rd54, %r402, 4;
	add.s64 	%rd53, %rd16, %rd54;
	// begin inline asm
	ld.global.nc.u32 %r109, [%rd53];
	// end inline asm
	mov.b32 	%f121, %r109;
	add.f32 	%f529, %f529, %f121;
	add.s32 	%r404, %r404, 512;
	add.s32 	%r402, %r402, 512;
	add.s32 	%r401, %r401, 1;
	setp.ne.s32 	%p10, %r401, 0;
	@%p10 bra 	$L__BB6_64;
$L__BB6_65:
	setp.lt.u32 	%p11, %r52, 1536;
	@%p11 bra 	$L__BB6_68;
	cvt.u64.u32 	%rd55, %r404;
	cvt.u64.u32 	%rd56, %r400;
	add.s64 	%rd57, %rd55, %rd56;
	shl.b64 	%rd58, %rd57, 2;
	add.s64 	%rd59, %rd58, %rd16;
	add.s64 	%rd132, %rd59, 4096;
	add.s32 	%r405, %r404, %r400;
$L__BB6_67:
	mul.wide.u32 	%rd64, %r405, 4;
	add.s64 	%rd60, %rd16, %rd64;
	// begin inline asm
	ld.global.nc.u32 %r110, [%rd60];
	// end inline asm
	mov.b32 	%f122, %r110;
	add.f32 	%f123, %f529, %f122;
	add.s64 	%rd61, %rd132, -2048;
	// begin inline asm
	ld.global.nc.u32 %r111, [%rd61];
	// end inline asm
	mov.b32 	%f124, %r111;
	add.f32 	%f125, %f123, %f124;
	// begin inline asm
	ld.global.nc.u32 %r112, [%rd132];
	// end inline asm
	mov.b32 	%f126, %r112;
	add.f32 	%f127, %f125, %f126;
	add.s64 	%rd63, %rd132, 2048;
	// begin inline asm
	ld.global.nc.u32 %r113, [%rd63];
	// end inline asm
	mov.b32 	%f128, %r113;
	add.f32 	%f529, %f127, %f128;
	add.s32 	%r404, %r404, 2048;
	add.s64 	%rd132, %rd132, 8192;
	add.s32 	%r405, %r405, 2048;
	setp.lt.s32 	%p12, %r404, %r51;
	@%p12 bra 	$L__BB6_67;
$L__BB6_68:
	// begin inline asm
	mov.u32 %r114, %laneid;
	// end inline asm
	mov.b32 	%r116, %f529;
	mov.b32 	%r117, 1;
	mov.b32 	%r138, 31;
	mov.b32 	%r139, -1;
	// begin inline asm
	shfl.sync.down.b32 %r115, %r116, %r117, %r138, %r139;
	// end inline asm
	setp.gt.s32 	%p13, %r114, 30;
	mov.b32 	%f129, %r115;
	add.f32 	%f130, %f529, %f129;
	selp.f32 	%f131, %f529, %f130, %p13;
	mov.b32 	%r121, %f131;
	mov.b32 	%r122, 2;
	// begin inline asm
	shfl.sync.down.b32 %r120, %r121, %r122, %r138, %r139;
	// end inline asm
	setp.gt.s32 	%p14, %r114, 29;
	mov.b32 	%f132, %r120;
	add.f32 	%f133, %f131, %f132;
	selp.f32 	%f134, %f131, %f133, %p14;
	mov.b32 	%r126, %f134;
	mov.b32 	%r127, 4;
	// begin inline asm
	shfl.sync.down.b32 %r125, %r126, %r127, %r138, %r139;
	// end inline asm
	setp.gt.s32 	%p15, %r114, 27;
	mov.b32 	%f135, %r125;
	add.f32 	%f136, %f134, %f135;
	selp.f32 	%f137, %f134, %f136, %p15;
	mov.b32 	%r131, %f137;
	mov.b32 	%r132, 8;
	// begin inline asm
	shfl.sync.down.b32 %r130, %r131, %r132, %r138, %r139;
	// end inline asm
	setp.gt.s32 	%p16, %r114, 23;
	mov.b32 	%f138, %r130;
	add.f32 	%f139, %f137, %f138;
	selp.f32 	%f140, %f137, %f139, %p16;
	mov.b32 	%r136, %f140;
	mov.b32 	%r137, 16;
	// begin inline asm
	shfl.sync.down.b32 %r135, %r136, %r137, %r138, %r139;
	// end inline asm
	setp.gt.s32 	%p17, %r114, 15;
	mov.b32 	%f141, %r135;
	add.f32 	%f54, %f140, %f141;
	selp.f32 	%f530, %f140, %f54, %p17;
	setp.ne.s32 	%p18, %r114, 0;
	@%p18 bra 	$L__BB6_70;
	shr.u32 	%r140, %r46, 3;
	and.b32  	%r141, %r140, 124;
	mov.u32 	%r142, _ZZN3cub18CUB_300001_SM_10006detail6reduce28DeviceReduceSingleTileKernelINS2_10policy_hubIfjN4cuda3std3__44plusIfEEE10Policy1000EPfSC_iS9_ffNS7_10__identityEEEvT0_T1_T2_T3_T4_T6_E12temp_storage;
	add.s32 	%r143, %r142, %r141;
	st.shared.f32 	[%r143+16], %f54;
$L__BB6_70:
	bar.sync 	0;
	setp.ne.s32 	%p19, %r46, 0;
	@%p19 bra 	$L__BB6_72;
	ld.shared.f32 	%f142, [_ZZN3cub18CUB_300001_SM_10006detail6reduce28DeviceReduceSingleTileKernelINS2_10policy_hubIfjN4cuda3std3__44plusIfEEE10Policy1000EPfSC_iS9_ffNS7_10__identityEEEvT0_T1_T2_T3_T4_T6_E12temp_storage+20];
	add.f32 	%f143, %f530, %f142;
	ld.shared.f32 	%f144, [_ZZN3cub18CUB_300001_SM_10006detail6reduce28DeviceReduceSingleTileKernelINS2_10policy_hubIfjN4cuda3std3__44plusIfEEE10Policy1000EPfSC_iS9_ffNS7_10__identityEEEvT0_T1_T2_T3_T4_T6_E12temp_storage+24];
	add.f32 	%f145, %f143, %f144;
	ld.shared.f32 	%f146, [_ZZN3cub18CUB_300001_SM_10006detail6reduce28DeviceReduceSingleTileKernelINS2_10policy_hubIfjN4cuda3std3__44plusIfEEE10Policy1000EPfSC_iS9_ffNS7_10__identityEEEvT0_T1_T2_T3_T4_T6_E12temp_storage+28];
	add.f32 	%f147, %f145, %f146;
	ld.shared.f32 	%f148, [_ZZN3cub18CUB_300001_SM_10006detail6reduce28DeviceReduceSingleTileKernelINS2_10policy_hubIfjN4cuda3std3__44plusIfEEE10Policy1000EPfSC_iS9_ffNS7_10__identityEEEvT0_T1_T2_T3_T4_T6_E12temp_storage+32];
	add.f32 	%f149, %f147, %f148;
	ld.shared.f32 	%f150, [_ZZN3cub18CUB_300001_SM_10006detail6reduce28DeviceReduceSingleTileKernelINS2_10policy_hubIfjN4cuda3std3__44plusIfEEE10Policy1000EPfSC_iS9_ffNS7_10__identityEEEvT0_T1_T2_T3_T4_T6_E12temp_storage+36];
	add.f32 	%f151, %f149, %f150;
	ld.shared.f32 	%f152, [_ZZN3cub18CUB_300001_SM_10006detail6reduce28DeviceReduceSingleTileKernelINS2_10policy_hubIfjN4cuda3std3__44plusIfEEE10Policy1000EPfSC_iS9_ffNS7_10__identityEEEvT0_T1_T2_T3_T4_T6_E12temp_storage+40];
	add.f32 	%f153, %f151, %f152;
	ld.shared.f32 	%f154, [_ZZN3cub18CUB_300001_SM_10006detail6reduce28DeviceReduceSingleTileKernelINS2_10policy_hubIfjN4cuda3std3__44plusIfEEE10Policy1000EPfSC_iS9_ffNS7_10__identityEEEvT0_T1_T2_T3_T4_T6_E12temp_storage+44];
	add.f32 	%f155, %f153, %f154;
	ld.shared.f32 	%f156, [_ZZN3cub18CUB_300001_SM_10006detail6reduce28DeviceReduceSingleTileKernelINS2_10policy_hubIfjN4cuda3std3__44plusIfEEE10Policy1000EPfSC_iS9_ffNS7_10__identityEEEvT0_T1_T2_T3_T4_T6_E12temp_storage+48];
	add.f32 	%f157, %f155, %f156;
	ld.shared.f32 	%f158, [_ZZN3cub18CUB_300001_SM_10006detail6reduce28DeviceReduceSingleTileKernelINS2_10policy_hubIfjN4cuda3std3__44plusIfEEE10Policy1000EPfSC_iS9_ffNS7_10__identityEEEvT0_T1_T2_T3_T4_T6_E12temp_storage+52];
	add.f32 	%f159, %f157, %f158;
	ld.shared.f32 	%f160, [_ZZN3cub18CUB_300001_SM_10006detail6reduce28DeviceReduceSingleTileKernelINS2_10policy_hubIfjN4cuda3std3__44plusIfEEE10Policy1000EPfSC_iS9_ffNS7_10__identityEEEvT0_T1_T2_T3_T4_T6_E12temp_storage+56];
	add.f32 	%f161, %f159, %f160;
	ld.shared.f32 	%f162, [_ZZN3cub18CUB_300001_SM_10006detail6reduce28DeviceReduceSingleTileKernelINS2_10policy_hubIfjN4cuda3std3__44plusIfEEE10Policy1000EPfSC_iS9_ffNS7_10__identityEEEvT0_T1_T2_T3_T4_T6_E12temp_storage+60];
	add.f32 	%f163, %f161, %f162;
	ld.shared.f32 	%f164, [_ZZN3cub18CUB_300001_SM_10006detail6reduce28DeviceReduceSingleTileKernelINS2_10policy_hubIfjN4cuda3std3__44plusIfEEE10Policy1000EPfSC_iS9_ffNS7_10__identityEEEvT0_T1_T2_T3_T4_T6_E12temp_storage+64];
	add.f32 	%f165, %f163, %f164;
	ld.shared.f32 	%f166, [_ZZN3cub18CUB_300001_SM_10006detail6reduce28DeviceReduceSingleTileKernelINS2_10policy_hubIfjN4cuda3std3__44plusIfEEE10Policy1000EPfSC_iS9_ffNS7_10__identityEEEvT0_T1_T2_T3_T4_T6_E12temp_storage+68];
	add.f32 	%f167, %f165, %f166;
	ld.shared.f32 	%f168, [_ZZN3cub18CUB_300001_SM_10006detail6reduce28DeviceReduceSingleTileKernelINS2_10policy_hubIfjN4cuda3std3__44plusIfEEE10Policy1000EPfSC_iS9_ffNS7_10__identityEEEvT0_T1_T2_T3_T4_T6_E12temp_storage+72];
	add.f32 	%f169, %f167, %f168;
	ld.shared.f32 	%f170, [_ZZN3cub18CUB_300001_SM_10006detail6reduce28DeviceReduceSingleTileKernelINS2_10policy_hubIfjN4cuda3std3__44plusIfEEE10Policy1000EPfSC_iS9_ffNS7_10__identityEEEvT0_T1_T2_T3_T4_T6_E12temp_storage+76];
	add.f32 	%f530, %f169, %f170;
$L__BB6_72:
	mov.u32 	%r379, %tid.x;
	setp.ne.s32 	%p111, %r379, 0;
	@%p111 bra 	$L__BB6_74;
	add.f32 	%f503, %f58, %f530;
	st.global.f32 	[%rd1], %f503;
$L__BB6_74:
	ret;

}
	// .globl	_ZN3cub18CUB_300001_SM_10006detail6reduce28DeviceReduceSingleTileKernelINS2_10policy_hubIfyN4cuda3std3__44plusIfEEE10Policy1000EN6thrust24THRUST_300001_SM_1000_NS10device_ptrIfEEPfyS9_ffNS7_10__identityEEEvT0_T1_T2_T3_T4_T6_
.visible .entry _ZN3cub18CUB_300001_SM_10006detail6reduce28DeviceReduceSingleTileKernelINS2_10policy_hubIfyN4cuda3std3__44plusIfEEE10Policy1000EN6thrust24THRUST_300001_SM_1000_NS10device_ptrIfEEPfyS9_ffNS7_10__identityEEEvT0_T1_T2_T3_T4_T6_(
	.param .align 8 .b8 _ZN3cub18CUB_300001_SM_10006detail6reduce28DeviceReduceSingleTileKernelINS2_10policy_hubIfyN4cuda3std3__44plusIfEEE10Policy1000EN6thrust24THRUST_300001_SM_1000_NS10device_ptrIfEEPfyS9_ffNS7_10__identityEEEvT0_T1_T2_T3_T4_T6__param_0[8],
	.param .u64 .ptr .align 1 _ZN3cub18CUB_300001_SM_10006detail6reduce28DeviceReduceSingleTileKernelINS2_10policy_hubIfyN4cuda3std3__44plusIfEEE10Policy1000EN6thrust24THRUST_300001_SM_1000_NS10device_ptrIfEEPfyS9_ffNS7_10__identityEEEvT0_T1_T2_T3_T4_T6__param_1,
	.param .u64 _ZN3cub18CUB_300001_SM_10006detail6reduce28DeviceReduceSingleTileKernelINS2_10policy_hubIfyN4cuda3std3__44plusIfEEE10Policy1000EN6thrust24THRUST_300001_SM_1000_NS10device_ptrIfEEPfyS9_ffNS7_10__identityEEEvT0_T1_T2_T3_T4_T6__param_2,
	.param .align 1 .b8 _ZN3cub18CUB_300001_SM_10006detail6reduce28DeviceReduceSingleTileKernelINS2_10policy_hubIfyN4cuda3std3__44plusIfEEE10Policy1000EN6thrust24THRUST_300001_SM_1000_NS10device_ptrIfEEPfyS9_ffNS7_10__identityEEEvT0_T1_T2_T3_T4_T6__param_3[1],
	.param .f32 _ZN3cub18CUB_300001_SM_10006detail6reduce28DeviceReduceSingleTileKernelINS2_10policy_hubIfyN4cuda3std3__44plusIfEEE10Policy1000EN6thrust24THRUST_300001_SM_1000_NS10device_ptrIfEEPfyS9_ffNS7_10__identityEEEvT0_T1_T2_T3_T4_T6__param_4,
	.param .align 1 .b8 _ZN3cub18CUB_300001_SM_10006detail6reduce28DeviceReduceSingleTileKernelINS2_10policy_hubIfyN4cuda3std3__44plusIfEEE10Policy1000EN6thrust24THRUST_300001_SM_1000_NS10device_ptrIfEEPfyS9_ffNS7_10__identityEEEvT0_T1_T2_T3_T4_T6__param_5[1]
)
.maxntid 256
.minnctapersm 1
{
	.reg .pred 	%p<59>;
	.reg .b32 	%r<171>;
	.reg .b32 	%f<328>;
	.reg .b64 	%rd<56>;
	// demoted variable
	.shared .align 4 .b8 _ZZN3cub18CUB_300001_SM_10006detail6reduce28DeviceReduceSingleTileKernelINS2_10policy_hubIfyN4cuda3std3__44plusIfEEE10Policy1000EN6thrust24THRUST_300001_SM_1000_NS10device_ptrIfEEPfyS9_ffNS7_10__identityEEEvT0_T1_T2_T3_T4_T6_E12temp_storage[44];
	ld.param.u64 	%rd18, [_ZN3cub18CUB_300001_SM_10006detail6reduce28DeviceReduceSingleTileKernelINS2_10policy_hubIfyN4cuda3std3__44plusIfEEE10Policy1000EN6thrust24THRUST_300001_SM_1000_NS10device_ptrIfEEPfyS9_ffNS7_10__identityEEEvT0_T1_T2_T3_T4_T6__param_0];
	ld.param.u64 	%rd20, [_ZN3cub18CUB_300001_SM_10006detail6reduce28DeviceReduceSingleTileKernelINS2_10policy_hubIfyN4cuda3std3__44plusIfEEE10Policy1000EN6thrust24THRUST_300001_SM_1000_NS10device_ptrIfEEPfyS9_ffNS7_10__identityEEEvT0_T1_T2_T3_T4_T6__param_1];
	ld.param.u64 	%rd19, [_ZN3cub18CUB_300001_SM_10006detail6reduce28DeviceReduceSingleTileKernelINS2_10policy_hubIfyN4cuda3std3__44plusIfEEE10Policy1000EN6thrust24THRUST_300001_SM_1000_NS10device_ptrIfEEPfyS9_ffNS7_10__identityEEEvT0_T1_T2_T3_T4_T6__param_2];
	ld.param.f32 	%f42, [_ZN3cub18CUB_300001_SM_10006detail6reduce28DeviceReduceSingleTileKernelINS2_10policy_hubIfyN4cuda3std3__44plusIfEEE10Policy1000EN6thrust24THRUST_300001_SM_1000_NS10device_ptrIfEEPfyS9_ffNS7_10__identityEEEvT0_T1_T2_T3_T4_T6__param_4];
	cvta.to.global.u64 	%rd1, %rd20;
	setp.ne.s64 	%p1, %rd19, 0;
	@%p1 bra 	$L__BB7_3;
	mov.u32 	%r156, %tid.x;
	setp.ne.s32 	%p58, %r156, 0;
	@%p58 bra 	$L__BB7_51;
	st.global.f32 	[%rd1], %f42;
	bra.uni 	$L__BB7_51;
$L__BB7_3:
	cvta.to.global.u64 	%rd2, %rd18;
	setp.gt.u64 	%p2, %rd19, 4095;
	@%p2 bra 	$L__BB7_28;
	cvt.u32.u64 	%r1, %rd19;
	mov.u32 	%r2, %tid.x;
	setp.ge.u32 	%p24, %r2, %r1;
	mov.f32 	%f315, 0f00000000;
	mov.u32 	%r160, %r2;
	@%p24 bra 	$L__BB7_6;
	mul.wide.u32 	%rd41, %r2, 4;
	add.s64 	%rd42, %rd2, %rd41;
	ld.global.f32 	%f315, [%rd42];
	add.s32 	%r160, %r2, 256;
$L__BB7_6:
	setp.ge.u32 	%p25, %r160, %r1;
	@%p25 bra 	$L__BB7_19;
	not.b32 	%r83, %r160;
	add.s32 	%r84, %r83, %r1;
	shr.u32 	%r85, %r84, 8;
	add.s32 	%r5, %r85, 1;
	and.b32  	%r6, %r5, 15;
	setp.lt.u32 	%p26, %r84, 3840;
	@%p26 bra 	$L__BB7_10;
	and.b32  	%r86, %r5, 33554416;
	neg.s32 	%r158, %r86;
	mul.wide.u32 	%rd43, %r160, 4;
	add.s64 	%rd44, %rd43, %rd2;
	add.s64 	%rd51, %rd44, 8192;
$L__BB7_9:
	.pragma "nounroll";
	ld.global.f32 	%f189, [%rd51+-8192];
	add.f32 	%f190, %f315, %f189;
	ld.global.f32 	%f191, [%rd51+-7168];
	add.f32 	%f192, %f190, %f191;
	ld.global.f32 	%f193, [%rd51+-6144];
	add.f32 	%f194, %f192, %f193;
	ld.global.f32 	%f195, [%rd51+-5120];
	add.f32 	%f196, %f194, %f195;
	ld.global.f32 	%f197, [%rd51+-4096];
	add.f32 	%f198, %f196, %f197;
	ld.global.f32 	%f199, [%rd51+-3072];
	add.f32 	%f200, %f198, %f199;
	ld.global.f32 	%f201, [%rd51+-2048];
	add.f32 	%f202, %f200, %f201;
	ld.global.f32 	%f203, [%rd51+-1024];
	add.f32 	%f204, %f202, %f203;
	ld.global.f32 	%f205, [%rd51];
	add.f32 	%f206, %f204, %f205;
	ld.global.f32 	%f207, [%rd51+1024];
	add.f32 	%f208, %f206, %f207;
	ld.global.f32 	%f209, [%rd51+2048];
	add.f32 	%f210, %f208, %f209;
	ld.global.f32 	%f211, [%rd51+3072];
	add.f32 	%f212, %f210, %f211;
	ld.global.f32 	%f213, [%rd51+4096];
	add.f32 	%f214, %f212, %f213;
	ld.global.f32 	%f215, [%rd51+5120];
	add.f32 	%f216, %f214, %f215;
	ld.global.f32 	%f217, [%rd51+6144];
	add.f32 	%f218, %f216, %f217;
	ld.global.f32 	%f219, [%rd51+7168];
	add.f32 	%f315, %f218, %f219;
	add.s32 	%r160, %r160, 4096;
	add.s32 	%r158, %r158, 16;
	add.s64 	%rd51, %rd51, 16384;
	setp.ne.s32 	%p27, %r158, 0;
	@%p27 bra 	$L__BB7_9;
$L__BB7_10:
	setp.eq.s32 	%p28, %r6, 0;
	@%p28 bra 	$L__BB7_19;
	and.b32  	%r13, %r5, 7;
	setp.lt.u32 	%p29, %r6, 8;
	@%p29 bra 	$L__BB7_13;
	mul.wide.s32 	%rd45, %r160, 4;
	add.s64 	%rd46, %rd2, %rd45;
	ld.global.f32 	%f221, [%rd46];
	add.f32 	%f222, %f315, %f221;
	ld.global.f32 	%f223, [%rd46+1024];
	add.f32 	%f224, %f222, %f223;
	ld.global.f32 	%f225, [%rd46+2048];
	add.f32 	%f226, %f224, %f225;
	ld.global.f32 	%f227, [%rd46+3072];
	add.f32 	%f228, %f226, %f227;
	ld.global.f32 	%f229, [%rd46+4096];
	add.f32 	%f230, %f228, %f229;
	ld.global.f32 	%f231, [%rd46+5120];
	add.f32 	%f232, %f230, %f231;
	ld.global.f32 	%f233, [%rd46+6144];
	add.f32 	%f234, %f232, %f233;
	ld.global.f32 	%f235, [%rd46+7168];
	add.f32 	%f315, %f234, %f235;
	add.s32 	%r160, %r160, 2048;
$L__BB7_13:
	setp.eq.s32 	%p30, %r13, 0;
	@%p30 bra 	$L__BB7_19;
	and.b32  	%r16, %r5, 3;
	setp.lt.u32 	%p31, %r13, 4;
	@%p31 bra 	$L__BB7_16;
	mul.wide.s32 	%rd47, %r160, 4;
	add.s64 	%rd48, %rd2, %rd47;
	ld.global.f32 	%f237, [%rd48];
	add.f32 	%f238, %f315, %f237;
	ld.global.f32 	%f239, [%rd48+1024];
	add.f32 	%f240, %f238, %f239;
	ld.global.f32 	%f241, [%rd48+2048];
	add.f32 	%f242, %f240, %f241;
	ld.global.f32 	%f243, [%rd48+3072];
	add.f32 	%f315, %f242, %f243;
	add.s32 	%r160, %r160, 1024;
$L__BB7_16:
	setp.eq.s32 	%p32, %r16, 0;
	@%p32 bra 	$L__BB7_19;
	neg.s32 	%r163, %r16;
$L__BB7_18:
	.pragma "nounroll";
	mul.wide.s32 	%rd49, %r160, 4;
	add.s64 	%rd50, %rd2, %rd49;
	ld.global.f32 	%f244, [%rd50];
	add.f32 	%f315, %f315, %f244;
	add.s32 	%r160, %r160, 256;
	add.s32 	%r163, %r163, 1;
	setp.ne.s32 	%p33, %r163, 0;
	@%p33 bra 	$L__BB7_18;
$L__BB7_19:
	setp.lt.u64 	%p34, %rd19, 256;
	@%p34 bra 	$L__BB7_24;
	// begin inline asm
	mov.u32 %r125, %laneid;
	// end inline asm
	mov.b32 	%r127, %f315;
	mov.b32 	%r128, 1;
	mov.b32 	%r149, 31;
	mov.b32 	%r150, -1;
	// begin inline asm
	shfl.sync.down.b32 %r126, %r127, %r128, %r149, %r150;
	// end inline asm
	setp.gt.s32 	%p50, %r125, 30;
	mov.b32 	%f279, %r126;
	add.f32 	%f280, %f315, %f279;
	selp.f32 	%f281, %f315, %f280, %p50;
	mov.b32 	%r132, %f281;
	mov.b32 	%r133, 2;
	// begin inline asm
	shfl.sync.down.b32 %r131, %r132, %r133, %r149, %r150;
	// end inline asm
	setp.gt.s32 	%p51, %r125, 29;
	mov.b32 	%f282, %r131;
	add.f32 	%f283, %f281, %f282;
	selp.f32 	%f284, %f281, %f283, %p51;
	mov.b32 	%r137, %f284;
	mov.b32 	%r138, 4;
	// begin inline asm
	shfl.sync.down.b32 %r136, %r137, %r138, %r149, %r150;
	// end inline asm
	setp.gt.s32 	%p52, %r125, 27;
	mov.b32 	%f285, %r136;
	add.f32 	%f286, %f284, %f285;
	selp.f32 	%f287, %f284, %f286, %p52;
	mov.b32 	%r142, %f287;
	mov.b32 	%r143, 8;
	// begin inline asm
	shfl.sync.down.b32 %r141, %r142, %r143, %r149, %r150;
	// end inline asm
	setp.gt.s32 	%p53, %r125, 23;
	mov.b32 	%f288, %r141;
	add.f32 	%f289, %f287, %f288;
	selp.f32 	%f290, %f287, %f289, %p53;
	mov.b32 	%r147, %f290;
	mov.b32 	%r148, 16;
	// begin inline asm
	shfl.sync.down.b32 %r146, %r147, %r148, %r149, %r150;
	// end inline asm
	setp.gt.s32 	%p54, %r125, 15;
	mov.b32 	%f291, %r146;
	add.f32 	%f16, %f290, %f291;
	selp.f32 	%f327, %f290, %f16, %p54;
	setp.ne.s32 	%p55, %r125, 0;
	@%p55 bra 	$L__BB7_22;
	shr.u32 	%r151, %r2, 3;
	and.b32  	%r152, %r151, 124;
	mov.u32 	%r153, _ZZN3cub18CUB_300001_SM_10006detail6reduce28DeviceReduceSingleTileKernelINS2_10policy_hubIfyN4cuda3std3__44plusIfEEE10Policy1000EN6thrust24THRUST_300001_SM_1000_NS10device_ptrIfEEPfyS9_ffNS7_10__identityEEEvT0_T1_T2_T3_T4_T6_E12temp_storage;
	add.s32 	%r154, %r153, %r152;
	st.shared.f32 	[%r154+8], %f16;
$L__BB7_22:
	bar.sync 	0;
	setp.ne.s32 	%p56, %r2, 0;
	@%p56 bra 	$L__BB7_49;
	ld.shared.f32 	%f292, [_ZZN3cub18CUB_300001_SM_10006detail6reduce28DeviceReduceSingleTileKernelINS2_10policy_hubIfyN4cuda3std3__44plusIfEEE10Policy1000EN6thrust24THRUST_300001_SM_1000_NS10device_ptrIfEEPfyS9_ffNS7_10__identityEEEvT0_T1_T2_T3_T4_T6_E12temp_storage+12];
	add.f32 	%f293, %f327, %f292;
	ld.shared.f32 	%f294, [_ZZN3cub18CUB_300001_SM_10006detail6reduce28DeviceReduceSingleTileKernelINS2_10policy_hubIfyN4cuda3std3__44plusIfEEE10Policy1000EN6thrust24THRUST_300001_SM_1000_NS10device_ptrIfEEPfyS9_ffNS7_10__identityEEEvT0_T1_T2_T3_T4_T6_E12temp_storage+16];
	add.f32 	%f295, %f293, %f294;
	ld.shared.f32 	%f296, [_ZZN3cub18CUB_300001_SM_10006detail6reduce28DeviceReduceSingleTileKernelINS2_10policy_hubIfyN4cuda3std3__44plusIfEEE10Policy1000EN6thrust24THRUST_300001_SM_1000_NS10device_ptrIfEEPfyS9_ffNS7_10__identityEEEvT0_T1_T2_T3_T4_T6_E12temp_storage+20];
	add.f32 	%f297, %f295, %f296;
	ld.shared.f32 	%f298, [_ZZN3cub18CUB_300001_SM_10006detail6reduce28DeviceReduceSingleTileKernelINS2_10policy_hubIfyN4cuda3std3__44plusIfEEE10Policy1000EN6thrust24THRUST_300001_SM_1000_NS10device_ptrIfEEPfyS9_ffNS7_10__identityEEEvT0_T1_T2_T3_T4_T6_E12temp_storage+24];
	add.f32 	%f299, %f297, %f298;
	ld.shared.f32 	%f300, [_ZZN3cub18CUB_300001_SM_10006detail6reduce28DeviceReduceSingleTileKernelINS2_10policy_hubIfyN4cuda3std3__44plusIfEEE10Policy1000EN6thrust24THRUST_300001_SM_1000_NS10device_ptrIfEEPfyS9_ffNS7_10__identityEEEvT0_T1_T2_T3_T4_T6_E12temp_storage+28];
	add.f32 	%f301, %f299, %f300;
	ld.shared.f32 	%f302, [_ZZN3cub18CUB_300001_SM_10006detail6reduce28DeviceReduceSingleTileKernelINS2_10policy_hubIfyN4cuda3std3__44plusIfEEE10Policy1000EN6thrust24THRUST_300001_SM_1000_NS10device_ptrIfEEPfyS9_ffNS7_10__identityEEEvT0_T1_T2_T3_T4_T6_E12temp_storage+32];
	add.f32 	%f303, %f301, %f302;
	ld.shared.f32 	%f304, [_ZZN3cub18CUB_300001_SM_10006detail6reduce28DeviceReduceSingleTileKernelINS2_10policy_hubIfyN4cuda3std3__44plusIfEEE10Policy1000EN6thrust24THRUST_300001_SM_1000_NS10device_ptrIfEEPfyS9_ffNS7_10__identityEEEvT0_T1_T2_T3_T4_T6_E12temp_storage+36];
	add.f32 	%f327, %f303, %f304;
	bra.uni 	$L__BB7_49;
$L__BB7_24:
	// begin inline asm
	mov.u32 %r87, %laneid;
	// end inline asm
	and.b32  	%r113, %r2, 992;
	add.s32 	%r114, %r113, 32;
	setp.gt.u32 	%p35, %r114, %r1;
	not.b32 	%r115, %r113;
	add.s32 	%r116, %r1, %r115;
	selp.b32 	%r111, %r116, 31, %p35;
	mov.b32 	%r89, %f315;
	mov.b32 	%r90, 1;
	mov.b32 	%r112, -1;
	// begin inline asm
	shfl.sync.down.b32 %r88, %r89, %r90, %r111, %r112;
	// end inline asm
	setp.lt.s32 	%p36, %r87, %r111;
	mov.b32 	%f245, %r88;
	add.f32 	%f246, %f315, %f245;
	selp.f32 	%f247, %f246, %f315, %p36;
	mov.b32 	%r94, %f247;
	mov.b32 	%r95, 2;
	// begin inline asm
	shfl.sync.down.b32 %r93, %r94, %r95, %r111, %r112;
	// end inline asm
	add.s32 	%r117, %r87, 2;
	setp.gt.s32 	%p37, %r117, %r111;
	mov.b32 	%f248, %r93;
	add.f32 	%f249, %f247, %f248;
	selp.f32 	%f250, %f247, %f249, %p37;
	mov.b32 	%r99, %f250;
	mov.b32 	%r100, 4;
	// begin inline asm
	shfl.sync.down.b32 %r98, %r99, %r100, %r111, %r112;
	// end inline asm
	add.s32 	%r118, %r87, 4;
	setp.gt.s32 	%p38, %r118, %r111;
	mov.b32 	%f251, %r98;
	add.f32 	%f252, %f250, %f251;
	selp.f32 	%f253, %f250, %f252, %p38;
	mov.b32 	%r104, %f253;
	mov.b32 	%r105, 8;
	// begin inline asm
	shfl.sync.down.b32 %r103, %r104, %r105, %r111, %r112;
	// end inline asm
	add.s32 	%r119, %r87, 8;
	setp.gt.s32 	%p39, %r119, %r111;
	mov.b32 	%f254, %r103;
	add.f32 	%f255, %f253, %f254;
	selp.f32 	%f256, %f253, %f255, %p39;
	mov.b32 	%r109, %f256;
	mov.b32 	%r110, 16;
	// begin inline asm
	shfl.sync.down.b32 %r108, %r109, %r110, %r111, %r112;
	// end inline asm
	add.s32 	%r120, %r87, 16;
	setp.gt.s32 	%p40, %r120, %r111;
	mov.b32 	%f257, %r108;
	add.f32 	%f258, %f256, %f257;
	selp.f32 	%f327, %f256, %f258, %p40;
	setp.ne.s32 	%p41, %r87, 0;
	@%p41 bra 	$L__BB7_26;
	shr.u32 	%r121, %r2, 3;
	and.b32  	%r122, %r121, 124;
	mov.u32 	%r123, _ZZN3cub18CUB_300001_SM_10006detail6reduce28DeviceReduceSingleTileKernelINS2_10policy_hubIfyN4cuda3std3__44plusIfEEE10Policy1000EN6thrust24THRUST_300001_SM_1000_NS10device_ptrIfEEPfyS9_ffNS7_10__identityEEEvT0_T1_T2_T3_T4_T6_E12temp_storage;
	add.s32 	%r124, %r123, %r122;
	st.shared.f32 	[%r124+8], %f327;
$L__BB7_26:
	bar.sync 	0;
	setp.ne.s32 	%p42, %r2, 0;
	@%p42 bra 	$L__BB7_49;
	setp.gt.u64 	%p43, %rd19, 32;
	ld.shared.f32 	%f259, [_ZZN3cub18CUB_300001_SM_10006detail6reduce28DeviceReduceSingleTileKernelINS2_10policy_hubIfyN4cuda3std3__44plusIfEEE10Policy1000EN6thrust24THRUST_300001_SM_1000_NS10device_ptrIfEEPfyS9_ffNS7_10__identityEEEvT0_T1_T2_T3_T4_T6_E12temp_storage+12];
	add.f32 	%f260, %f327, %f259;
	selp.f32 	%f261, %f260, %f327, %p43;
	setp.gt.u64 	%p44, %rd19, 64;
	ld.shared.f32 	%f262, [_ZZN3cub18CUB_300001_SM_10006detail6reduce28DeviceReduceSingleTileKernelINS2_10policy_hubIfyN4cuda3std3__44plusIfEEE10Policy1000EN6thrust24THRUST_300001_SM_1000_NS10device_ptrIfEEPfyS9_ffNS7_10__identityEEEvT0_T1_T2_T3_T4_T6_E12temp_storage+16];
	add.f32 	%f263, %f262, %f261;
	selp.f32 	%f264, %f263, %f261, %p44;
	setp.gt.u64 	%p45, %rd19, 96;
	ld.shared.f32 	%f265, [_ZZN3cub18CUB_300001_SM_10006detail6reduce28DeviceReduceSingleTileKernelINS2_10policy_hubIfyN4cuda3std3__44plusIfEEE10Policy1000EN6thrust24THRUST_300001_SM_1000_NS10device_ptrIfEEPfyS9_ffNS7_10__identityEEEvT0_T1_T2_T3_T4_T6_E12temp_storage+20];
	add.f32 	%f266, %f265, %f264;
	selp.f32 	%f267, %f266, %f264, %p45;
	setp.gt.u64 	%p46, %rd19, 128;
	ld.shared.f32 	%f268, [_ZZN3cub18CUB_300001_SM_10006detail6reduce28DeviceReduceSingleTileKernelINS2_10policy_hubIfyN4cuda3std3__44plusIfEEE10Policy1000EN6thrust24THRUST_300001_SM_1000_NS10device_ptrIfEEPfyS9_ffNS7_10__identityEEEvT0_T1_T2_T3_T4_T6_E12temp_storage+24];
	add.f32 	%f269, %f268, %f267;
	selp.f32 	%f270, %f269, %f267, %p46;
	setp.gt.u64 	%p47, %rd19, 160;
	ld.shared.f32 	%f271, [_ZZN3cub18CUB_300001_SM_10006detail6reduce28DeviceReduceSingleTileKernelINS2_10policy_hubIfyN4cuda3std3__44plusIfEEE10Policy1000EN6thrust24THRUST_300001_SM_1000_NS10device_ptrIfEEPfyS9_ffNS7_10__identityEEEvT0_T1_T2_T3_T4_T6_E12temp_storage+28];
	add.f32 	%f272, %f271, %f270;
	selp.f32 	%f273, %f272, %f270, %p47;
	setp.gt.u64 	%p48, %rd19, 192;
	ld.shared.f32 	%f274, [_ZZN3cub18CUB_300001_SM_10006detail6reduce28DeviceReduceSingleTileKernelINS2_10policy_hubIfyN4cuda3std3__44plusIfEEE10Policy1000EN6thrust24THRUST_300001_SM_1000_NS10device_ptrIfEEPfyS9_ffNS7_10__identityEEEvT0_T1_T2_T3_T4_T6_E12temp_storage+32];
	add.f32 	%f275, %f274, %f273;
	selp.f32 	%f276, %f275, %f273, %p48;
	setp.gt.u64 	%p49, %rd19, 224;
	ld.shared.f32 	%f277, [_ZZN3cub18CUB_300001_SM_10006detail6reduce28DeviceReduceSingleTileKernelINS2_10policy_hubIfyN4cuda3std3__44plusIfEEE10Policy1000EN6thrust24THRUST_300001_SM_1000_NS10device_ptrIfEEPfyS9_ffNS7_10__identityEEEvT0_T1_T2_T3_T4_T6_E12temp_storage+36];
	add.f32 	%f278, %f277, %f276;
	selp.f32 	%f327, %f278, %f276, %p49;
	bra.uni 	$L__BB7_49;
$L__BB7_28:
	mov.u32 	%r24, %tid.x;
	cvt.u64.u32 	%rd6, %r24;
	mul.wide.u32 	%rd22, %r24, 4;
	add.s64 	%rd7, %rd2, %rd22;
	ld.global.f32 	%f43, [%rd7];
	ld.global.f32 	%f44, [%rd7+1024];
	ld.global.f32 	%f45, [%rd7+2048];
	ld.global.f32 	%f46, [%rd7+3072];
	ld.global.f32 	%f47, [%rd7+4096];
	ld.global.f32 	%f48, [%rd7+5120];
	ld.global.f32 	%f49, [%rd7+6144];
	ld.global.f32 	%f50, [%rd7+7168];
	ld.global.f32 	%f51, [%rd7+8192];
	ld.global.f32 	%f52, [%rd7+9216];
	ld.global.f32 	%f53, [%rd7+10240];
	ld.global.f32 	%f54, [%rd7+11264];
	ld.global.f32 	%f55, [%rd7+12288];
	ld.global.f32 	%f56, [%rd7+13312];
	ld.global.f32 	%f57, [%rd7+14336];
	ld.global.f32 	%f58, [%rd7+15360];
	add.f32 	%f59, %f43, %f44;
	add.f32 	%f60, %f45, %f46;
	add.f32 	%f61, %f47, %f48;
	add.f32 	%f62, %f49, %f50;
	add.f32 	%f63, %f51, %f52;
	add.f32 	%f64, %f53, %f54;
	add.f32 	%f65, %f55, %f56;
	add.f32 	%f66, %f57, %f58;
	add.f32 	%f67, %f59, %f60;
	add.f32 	%f68, %f61, %f62;
	add.f32 	%f69, %f63, %f64;
	add.f32 	%f70, %f65, %f66;
	add.f32 	%f71, %f67, %f68;
	add.f32 	%f72, %f69, %f70;
	add.f32 	%f326, %f71, %f72;
	add.s64 	%rd8, %rd19, -4096;
	setp.lt.u64 	%p3, %rd8, 4096;
	mov.b64 	%rd53, 4096;
	@%p3 bra 	$L__BB7_32;
	mov.b64 	%rd53, 4096;
$L__BB7_30:
	shl.b64 	%rd24, %rd53, 2;
	add.s64 	%rd25, %rd7, %rd24;
	ld.global.f32 	%f73, [%rd25];
	ld.global.f32 	%f74, [%rd25+1024];
	ld.global.f32 	%f75, [%rd25+2048];
	ld.global.f32 	%f76, [%rd25+3072];
	ld.global.f32 	%f77, [%rd25+4096];
	ld.global.f32 	%f78, [%rd25+5120];
	ld.global.f32 	%f79, [%rd25+6144];
	ld.global.f32 	%f80, [%rd25+7168];
	ld.global.f32 	%f81, [%rd25+8192];
	ld.global.f32 	%f82, [%rd25+9216];
	ld.global.f32 	%f83, [%rd25+10240];
	ld.global.f32 	%f84, [%rd25+11264];
	ld.global.f32 	%f85, [%rd25+12288];
	ld.global.f32 	%f86, [%rd25+13312];
	ld.global.f32 	%f87, [%rd25+14336];
	ld.global.f32 	%f88, [%rd25+15360];
	add.f32 	%f89, %f326, %f73;
	add.f32 	%f90, %f74, %f75;
	add.f32 	%f91, %f76, %f77;
	add.f32 	%f92, %f78, %f79;
	add.f32 	%f93, %f80, %f81;
	add.f32 	%f94, %f82, %f83;
	add.f32 	%f95, %f84, %f85;
	add.f32 	%f96, %f86, %f87;
	add.f32 	%f97, %f89, %f90;
	add.f32 	%f98, %f91, %f92;
	add.f32 	%f99, %f93, %f94;
	add.f32 	%f100, %f95, %f96;
	add.f32 	%f101, %f97, %f98;
	add.f32 	%f102, %f99, %f100;
	add.f32 	%f103, %f101, %f102;
	add.f32 	%f326, %f103, %f88;
	sub.s64 	%rd26, %rd19, %rd53;
	setp.lt.u64 	%p4, %rd26, 4096;
	@%p4 bra 	$L__BB7_45;
	add.s64 	%rd53, %rd53, 4096;
	setp.le.u64 	%p5, %rd53, %rd8;
	@%p5 bra 	$L__BB7_30;
$L__BB7_32:
	setp.le.u64 	%p6, %rd19, %rd53;
	cvt.u32.u64 	%r42, %rd53;
	cvt.u32.u64 	%r43, %rd19;
	sub.s32 	%r44, %r43, %r42;
	setp.ge.s32 	%p7, %r24, %r44;
	or.pred  	%p8, %p6, %p7;
	@%p8 bra 	$L__BB7_45;
	not.b32 	%r47, %r24;
	add.s32 	%r48, %r47, %r43;
	sub.s32 	%r50, %r48, %r42;
	shr.u32 	%r51, %r50, 8;
	add.s32 	%r25, %r51, 1;
	and.b32  	%r26, %r25, 15;
	setp.lt.u32 	%p9, %r50, 3840;
	mov.u32 	%r167, %r24;
	@%p9 bra 	$L__BB7_36;
	and.b32  	%r52, %r25, 33554416;
	neg.s32 	%r165, %r52;
	add.s64 	%rd27, %rd53, %rd6;
	shl.b64 	%rd28, %rd27, 2;
	add.s64 	%rd29, %rd28, %rd2;
	add.s64 	%rd54, %rd29, 8192;
	mov.u32 	%r167, %r24;
$L__BB7_35:
	.pragma "nounroll";
	ld.global.f32 	%f105, [%rd54+-8192];
	add.f32 	%f106, %f326, %f105;
	ld.global.f32 	%f107, [%rd54+-7168];
	add.f32 	%f108, %f106, %f107;
	ld.global.f32 	%f109, [%rd54+-6144];
	add.f32 	%f110, %f108, %f109;
	ld.global.f32 	%f111, [%rd54+-5120];
	add.f32 	%f112, %f110, %f111;
	ld.global.f32 	%f113, [%rd54+-4096];
	add.f32 	%f114, %f112, %f113;
	ld.global.f32 	%f115, [%rd54+-3072];
	add.f32 	%f116, %f114, %f115;
	ld.global.f32 	%f117, [%rd54+-2048];
	add.f32 	%f118, %f116, %f117;
	ld.global.f32 	%f119, [%rd54+-1024];
	add.f32 	%f120, %f118, %f119;
	ld.global.f32 	%f121, [%rd54];
	add.f32 	%f122, %f120, %f121;
	ld.global.f32 	%f123, [%rd54+1024];
	add.f32 	%f124, %f122, %f123;
	ld.global.f32 	%f125, [%rd54+2048];
	add.f32 	%f126, %f124, %f125;
	ld.global.f32 	%f127, [%rd54+3072];
	add.f32 	%f128, %f126, %f127;
	ld.global.f32 	%f129, [%rd54+4096];
	add.f32 	%f130, %f128, %f129;
	ld.global.f32 	%f131, [%rd54+5120];
	add.f32 	%f132, %f130, %f131;
	ld.global.f32 	%f133, [%rd54+6144];
	add.f32 	%f134, %f132, %f133;
	ld.global.f32 	%f135, [%rd54+7168];
	add.f32 	%f326, %f134, %f135;
	add.s32 	%r167, %r167, 4096;
	add.s32 	%r165, %r165, 16;
	add.s64 	%rd54, %rd54, 16384;
	setp.ne.s32 	%p10, %r165, 0;
	@%p10 bra 	$L__BB7_35;
$L__BB7_36:
	setp.eq.s32 	%p11, %r26, 0;
	@%p11 bra 	$L__BB7_45;
	and.b32  	%r33, %r25, 7;
	setp.lt.u32 	%p12, %r26, 8;
	@%p12 bra 	$L__BB7_39;
	cvt.u64.u32 	%rd30, %r167;
	add.s64 	%rd31, %rd53, %rd30;
	shl.b64 	%rd32, %rd31, 2;
	add.s64 	%rd33, %rd2, %rd32;
	ld.global.f32 	%f137, [%rd33];
	add.f32 	%f138, %f326, %f137;
	ld.global.f32 	%f139, [%rd33+1024];
	add.f32 	%f140, %f138, %f139;
	ld.global.f32 	%f141, [%rd33+2048];
	add.f32 	%f142, %f140, %f141;
	ld.global.f32 	%f143, [%rd33+3072];
	add.f32 	%f144, %f142, %f143;
	ld.global.f32 	%f145, [%rd33+4096];
	add.f32 	%f146, %f144, %f145;
	ld.global.f32 	%f147, [%rd33+5120];
	add.f32 	%f148, %f146, %f147;
	ld.global.f32 	%f149, [%rd33+6144];
	add.f32 	%f150, %f148, %f149;
	ld.global.f32 	%f151, [%rd33+7168];
	add.f32 	%f326, %f150, %f151;
	add.s32 	%r167, %r167, 2048;
$L__BB7_39:
	setp.eq.s32 	%p13, %r33, 0;
	@%p13 bra 	$L__BB7_45;
	and.b32  	%r36, %r25, 3;
	setp.lt.u32 	%p14, %r33, 4;
	@%p14 bra 	$L__BB7_42;
	cvt.u64.u32 	%rd34, %r167;
	add.s64 	%rd35, %rd53, %rd34;
	shl.b64 	%rd36, %rd35, 2;
	add.s64 	%rd37, %rd2, %rd36;
	ld.global.f32 	%f153, [%rd37];
	add.f32 	%f154, %f326, %f153;
	ld.global.f32 	%f155, [%rd37+1024];
	add.f32 	%f156, %f154, %f155;
	ld.global.f32 	%f157, [%rd37+2048];
	add.f32 	%f158, %f156, %f157;
	ld.global.f32 	%f159, [%rd37+3072];
	add.f32 	%f326, %f158, %f159;
	add.s32 	%r167, %r167, 1024;
$L__BB7_42:
	setp.eq.s32 	%p15, %r36, 0;
	@%p15 bra 	$L__BB7_45;
	cvt.u64.u32 	%rd38, %r167;
	add.s64 	%rd39, %rd53, %rd38;
	shl.b64 	%rd40, %rd39, 2;
	add.s64 	%rd55, %rd2, %rd40;
	neg.s32 	%r170, %r36;
$L__BB7_44:
	.pragma "nounroll";
	ld.global.f32 	%f160, [%rd55];
	add.f32 	%f326, %f326, %f160;
	add.s64 	%rd55, %rd55, 1024;
	add.s32 	%r170, %r170, 1;
	setp.ne.s32 	%p16, %r170, 0;
	@%p16 bra 	$L__BB7_44;
$L__BB7_45:
	// begin inline asm
	mov.u32 %r53, %laneid;
	// end inline asm
	mov.b32 	%r55, %f326;
	mov.b32 	%r56, 1;
	mov.b32 	%r77, 31;
	mov.b32 	%r78, -1;
	// begin inline asm
	shfl.sync.down.b32 %r54, %r55, %r56, %r77, %r78;
	// end inline asm
	setp.gt.s32 	%p17, %r53, 30;
	mov.b32 	%f161, %r54;
	add.f32 	%f162, %f326, %f161;
	selp.f32 	%f163, %f326, %f162, %p17;
	mov.b32 	%r60, %f163;
	mov.b32 	%r61, 2;
	// begin inline asm
	shfl.sync.down.b32 %r59, %r60, %r61, %r77, %r78;
	// end inline asm
	setp.gt.s32 	%p18, %r53, 29;
	mov.b32 	%f164, %r59;
	add.f32 	%f165, %f163, %f164;
	selp.f32 	%f166, %f163, %f165, %p18;
	mov.b32 	%r65, %f166;
	mov.b32 	%r66, 4;
	// begin inline asm
	shfl.sync.down.b32 %r64, %r65, %r66, %r77, %r78;
	// end inline asm
	setp.gt.s32 	%p19, %r53, 27;
	mov.b32 	%f167, %r64;
	add.f32 	%f168, %f166, %f167;
	selp.f32 	%f169, %f166, %f168, %p19;
	mov.b32 	%r70, %f169;
	mov.b32 	%r71, 8;
	// begin inline asm
	shfl.sync.down.b32 %r69, %r70, %r71, %r77, %r78;
	// end inline asm
	setp.gt.s32 	%p20, %r53, 23;
	mov.b32 	%f170, %r69;
	add.f32 	%f171, %f169, %f170;
	selp.f32 	%f172, %f169, %f171, %p20;
	mov.b32 	%r75, %f172;
	mov.b32 	%r76, 16;
	// begin inline asm
	shfl.sync.down.b32 %r74, %r75, %r76, %r77, %r78;
	// end inline asm
	setp.gt.s32 	%p21, %r53, 15;
	mov.b32 	%f173, %r74;
	add.f32 	%f38, %f172, %f173;
	selp.f32 	%f327, %f172, %f38, %p21;
	setp.ne.s32 	%p22, %r53, 0;
	@%p22 bra 	$L__BB7_47;
	shr.u32 	%r79, %r24, 3;
	and.b32  	%r80, %r79, 124;
	mov.u32 	%r81, _ZZN3cub18CUB_300001_SM_10006detail6reduce28DeviceReduceSingleTileKernelINS2_10policy_hubIfyN4cuda3std3__44plusIfEEE10Policy1000EN6thrust24THRUST_300001_SM_1000_NS10device_ptrIfEEPfyS9_ffNS7_10__identityEEEvT0_T1_T2_T3_T4_T6_E12temp_storage;
	add.s32 	%r82, %r81, %r80;
	st.shared.f32 	[%r82+8], %f38;
$L__BB7_47:
	bar.sync 	0;
	setp.ne.s32 	%p23, %r24, 0;
	@%p23 bra 	$L__BB7_49;
	ld.shared.f32 	%f174, [_ZZN3cub18CUB_300001_SM_10006detail6reduce28DeviceReduceSingleTileKernelINS2_10policy_hubIfyN4cuda3std3__44plusIfEEE10Policy1000EN6thrust24THRUST_300001_SM_1000_NS10device_ptrIfEEPfyS9_ffNS7_10__identityEEEvT0_T1_T2_T3_T4_T6_E12temp_storage+12];
	add.f32 	%f175, %f327, %f174;
	ld.shared.f32 	%f176, [_ZZN3cub18CUB_300001_SM_10006detail6reduce28DeviceReduceSingleTileKernelINS2_10policy_hubIfyN4cuda3std3__44plusIfEEE10Policy1000EN6thrust24THRUST_300001_SM_1000_NS10device_ptrIfEEPfyS9_ffNS7_10__identityEEEvT0_T1_T2_T3_T4_T6_E12temp_storage+16];
	add.f32 	%f177, %f175, %f176;
	ld.shared.f32 	%f178, [_ZZN3cub18CUB_300001_SM_10006detail6reduce28DeviceReduceSingleTileKernelINS2_10policy_hubIfyN4cuda3std3__44plusIfEEE10Policy1000EN6thrust24THRUST_300001_SM_1000_NS10device_ptrIfEEPfyS9_ffNS7_10__identityEEEvT0_T1_T2_T3_T4_T6_E12temp_storage+20];
	add.f32 	%f179, %f177, %f178;
	ld.shared.f32 	%f180, [_ZZN3cub18CUB_300001_SM_10006detail6reduce28DeviceReduceSingleTileKernelINS2_10policy_hubIfyN4cuda3std3__44plusIfEEE10Policy1000EN6thrust24THRUST_300001_SM_1000_NS10device_ptrIfEEPfyS9_ffNS7_10__identityEEEvT0_T1_T2_T3_T4_T6_E12temp_storage+24];
	add.f32 	%f181, %f179, %f180;
	ld.shared.f32 	%f182, [_ZZN3cub18CUB_300001_SM_10006detail6reduce28DeviceReduceSingleTileKernelINS2_10policy_hubIfyN4cuda3std3__44plusIfEEE10Policy1000EN6thrust24THRUST_300001_SM_1000_NS10device_ptrIfEEPfyS9_ffNS7_10__identityEEEvT0_T1_T2_T3_T4_T6_E12temp_storage+28];
	add.f32 	%f183, %f181, %f182;
	ld.shared.f32 	%f184, [_ZZN3cub18CUB_300001_SM_10006detail6reduce28DeviceReduceSingleTileKernelINS2_10policy_hubIfyN4cuda3std3__44plusIfEEE10Policy1000EN6thrust24THRUST_300001_SM_1000_NS10device_ptrIfEEPfyS9_ffNS7_10__identityEEEvT0_T1_T2_T3_T4_T6_E12temp_storage+32];
	add.f32 	%f185, %f183, %f184;
	ld.shared.f32 	%f186, [_ZZN3cub18CUB_300001_SM_10006detail6reduce28DeviceReduceSingleTileKernelINS2_10policy_hubIfyN4cuda3std3__44plusIfEEE10Policy1000EN6thrust24THRUST_300001_SM_1000_NS10device_ptrIfEEPfyS9_ffNS7_10__identityEEEvT0_T1_T2_T3_T4_T6_E12temp_storage+36];
	add.f32 	%f327, %f185, %f186;
$L__BB7_49:
	mov.u32 	%r155, %tid.x;
	setp.ne.s32 	%p57, %r155, 0;
	@%p57 bra 	$L__BB7_51;
	add.f32 	%f305, %f42, %f327;
	st.global.f32 	[%rd1], %f305;
$L__BB7_51:
	ret;

}
	// .globl	_ZN3cub18CUB_300001_SM_10006detail6reduce18DeviceReduceKernelINS2_10policy_hubIfyN4cuda3std3__44plusIfEEE10Policy1000EN6thrust24THRUST_300001_SM_1000_NS10device_ptrIfEEyS9_fNS7_10__identityEEEvT0_PT3_T1_NS0_13GridEvenShareISK_EET2_T4_
.visible .entry _ZN3cub18CUB_300001_SM_10006detail6reduce18DeviceReduceKernelINS2_10policy_hubIfyN4cuda3std3__44plusIfEEE10Policy1000EN6thrust24THRUST_300001_SM_1000_NS10device_ptrIfEEyS9_fNS7_10__identityEEEvT0_PT3_T1_NS0_13GridEvenShareISK_EET2_T4_(
	.param .align 8 .b8 _ZN3cub18CUB_300001_SM_10006detail6reduce18DeviceReduceKernelINS2_10policy_hubIfyN4cuda3std3__44plusIfEEE10Policy1000EN6thrust24THRUST_300001_SM_1000_NS10device_ptrIfEEyS9_fNS7_10__identityEEEvT0_PT3_T1_NS0_13GridEvenShareISK_EET2_T4__param_0[8],
	.param .u64 .ptr .align 1 _ZN3cub18CUB_300001_SM_10006detail6reduce18DeviceReduceKernelINS2_10policy_hubIfyN4cuda3std3__44plusIfEEE10Policy1000EN6thrust24THRUST_300001_SM_1000_NS10device_ptrIfEEyS9_fNS7_10__identityEEEvT0_PT3_T1_NS0_13GridEvenShareISK_EET2_T4__param_1,
	.param .u64 _ZN3cub18CUB_300001_SM_10006detail6reduce18DeviceReduceKernelINS2_10policy_hubIfyN4cuda3std3__44plusIfEEE10Policy1000EN6thrust24THRUST_300001_SM_1000_NS10device_ptrIfEEyS9_fNS7_10__identityEEEvT0_PT3_T1_NS0_13GridEvenShareISK_EET2_T4__param_2,
	.param .align 8 .b8 _ZN3cub18CUB_300001_SM_10006detail6reduce18DeviceReduceKernelINS2_10policy_hubIfyN4cuda3std3__44plusIfEEE10Policy1000EN6thrust24THRUST_300001_SM_1000_NS10device_ptrIfEEyS9_fNS7_10__identityEEEvT0_PT3_T1_NS0_13GridEvenShareISK_EET2_T4__param_3[72],
	.param .align 1 .b8 _ZN3cub18CUB_300001_SM_10006detail6reduce18DeviceReduceKernelINS2_10policy_hubIfyN4cuda3std3__44plusIfEEE10Policy1000EN6thrust24THRUST_300001_SM_1000_NS10device_ptrIfEEyS9_fNS7_10__identityEEEvT0_PT3_T1_NS0_13GridEvenShareISK_EET2_T4__param_4[1],
	.param .align 1 .b8 _ZN3cub18CUB_300001_SM_10006detail6reduce18DeviceReduceKernelINS2_10policy_hubIfyN4cuda3std3__44plusIfEEE10Policy1000EN6thrust24THRUST_300001_SM_1000_NS10device_ptrIfEEyS9_fNS7_10__identityEEEvT0_PT3_T1_NS0_13GridEvenShareISK_EET2_T4__param_5[1]
)
.maxntid 256
{
	.reg .pred 	%p<57>;
	.reg .b16 	%rs<4>;
	.reg .b32 	%r<206>;
	.reg .b32 	%f<324>;
	.reg .b64 	%rd<78>;
	// demoted variable
	.shared .align 4 .b8 _ZZN3cub18CUB_300001_SM_10006detail6reduce18DeviceReduceKernelINS2_10policy_hubIfyN4cuda3std3__44plusIfEEE10Policy1000EN6thrust24THRUST_300001_SM_1000_NS10device_ptrIfEEyS9_fNS7_10__identityEEEvT0_PT3_T1_NS0_13GridEvenShareISK_EET2_T4_E12temp_storage[44];
	ld.param.u64 	%rd1, [_ZN3cub18CUB_300001_SM_10006detail6reduce18DeviceReduceKernelINS2_10policy_hubIfyN4cuda3std3__44plusIfEEE10Policy1000EN6thrust24THRUST_300001_SM_1000_NS10device_ptrIfEEyS9_fNS7_10__identityEEEvT0_PT3_T1_NS0_13GridEvenShareISK_EET2_T4__param_3+32];
	ld.param.u32 	%r1, [_ZN3cub18CUB_300001_SM_10006detail6reduce18DeviceReduceKernelINS2_10policy_hubIfyN4cuda3std3__44plusIfEEE10Policy1000EN6thrust24THRUST_300001_SM_1000_NS10device_ptrIfEEyS9_fNS7_10__identityEEEvT0_PT3_T1_NS0_13GridEvenShareISK_EET2_T4__param_3+40];
	ld.param.u64 	%rd25, [_ZN3cub18CUB_300001_SM_10006detail6reduce18DeviceReduceKernelINS2_10policy_hubIfyN4cuda3std3__44plusIfEEE10Policy1000EN6thrust24THRUST_300001_SM_1000_NS10device_ptrIfEEyS9_fNS7_10__identityEEEvT0_PT3_T1_NS0_13GridEvenShareISK_EET2_T4__param_0];
	cvta.to.global.u64 	%rd2, %rd25;
	mov.u32 	%r2, %ctaid.x;
	shl.b32 	%r50, %r1, 12;
	cvt.s64.s32 	%rd3, %r50;
	shl.b32 	%r51, %r2, 12;
	cvt.u64.u32 	%rd4, %r51;
	sub.s64 	%rd5, %rd1, %rd4;
	setp.gt.u64 	%p1, %rd5, 4095;
	@%p1 bra 	$L__BB8_25;
	cvt.u32.u64 	%r112, %rd4;
	cvt.u32.u64 	%r3, %rd1;
	sub.s32 	%r4, %r3, %r112;
	mov.u32 	%r5, %tid.x;
	setp.ge.s32 	%p23, %r5, %r4;
	mov.f32 	%f312, 0f00000000;
	mov.u32 	%r193, %r5;
	@%p23 bra 	$L__BB8_3;
	add.s32 	%r114, %r112, %r5;
	mul.wide.u32 	%rd51, %r114, 4;
	add.s64 	%rd52, %rd2, %rd51;
	ld.global.f32 	%f312, [%rd52];
	add.s32 	%r193, %r5, 256;
$L__BB8_3:
	setp.ge.s32 	%p24, %r193, %r4;
	@%p24 bra 	$L__BB8_16;
	not.b32 	%r116, %r193;
	add.s32 	%r117, %r116, %r3;
	sub.s32 	%r118, %r117, %r112;
	shr.u32 	%r119, %r118, 8;
	add.s32 	%r8, %r119, 1;
	and.b32  	%r9, %r8, 15;
	setp.lt.u32 	%p25, %r118, 3840;
	@%p25 bra 	$L__BB8_7;
	and.b32  	%r120, %r8, 33554416;
	neg.s32 	%r191, %r120;
	mul.wide.u32 	%rd53, %r2, 16384;
	mul.wide.u32 	%rd54, %r193, 4;
	or.b64  	%rd55, %rd53, %rd54;
	add.s64 	%rd56, %rd55, %rd2;
	add.s64 	%rd72, %rd56, 8192;
$L__BB8_6:
	.pragma "nounroll";
	ld.global.f32 	%f187, [%rd72+-8192];
	add.f32 	%f188, %f312, %f187;
	ld.global.f32 	%f189, [%rd72+-7168];
	add.f32 	%f190, %f188, %f189;
	ld.global.f32 	%f191, [%rd72+-6144];
	add.f32 	%f192, %f190, %f191;
	ld.global.f32 	%f193, [%rd72+-5120];
	add.f32 	%f194, %f192, %f193;
	ld.global.f32 	%f195, [%rd72+-4096];
	add.f32 	%f196, %f194, %f195;
	ld.global.f32 	%f197, [%rd72+-3072];
	add.f32 	%f198, %f196, %f197;
	ld.global.f32 	%f199, [%rd72+-2048];
	add.f32 	%f200, %f198, %f199;
	ld.global.f32 	%f201, [%rd72+-1024];
	add.f32 	%f202, %f200, %f201;
	ld.global.f32 	%f203, [%rd72];
	add.f32 	%f204, %f202, %f203;
	ld.global.f32 	%f205, [%rd72+1024];
	add.f32 	%f206, %f204, %f205;
	ld.global.f32 	%f207, [%rd72+2048];
	add.f32 	%f208, %f206, %f207;
	ld.global.f32 	%f209, [%rd72+3072];
	add.f32 	%f210, %f208, %f209;
	ld.global.f32 	%f211, [%rd72+4096];
	add.f32 	%f212, %f210, %f211;
	ld.global.f32 	%f213, [%rd72+5120];
	add.f32 	%f214, %f212, %f213;
	ld.global.f32 	%f215, [%rd72+6144];
	add.f32 	%f216, %f214, %f215;
	ld.global.f32 	%f217, [%rd72+7168];
	add.f32 	%f312, %f216, %f217;
	add.s32 	%r193, %r193, 4096;
	add.s32 	%r191, %r191, 16;
	add.s64 	%rd72, %rd72, 16384;
	setp.ne.s32 	%p26, %r191, 0;
	@%p26 bra 	$L__BB8_6;
$L__BB8_7:
	setp.eq.s32 	%p27, %r9, 0;
	@%p27 bra 	$L__BB8_16;
	and.b32  	%r16, %r8, 7;
	setp.lt.u32 	%p28, %r9, 8;
	@%p28 bra 	$L__BB8_10;
	cvt.s64.s32 	%rd57, %r193;
	add.s64 	%rd58, %rd57, %rd4;
	shl.b64 	%rd59, %rd58, 2;
	add.s64 	%rd60, %rd2, %rd59;
	ld.global.f32 	%f219, [%rd60];
	add.f32 	%f220, %f312, %f219;
	ld.global.f32 	%f221, [%rd60+1024];
	add.f32 	%f222, %f220, %f221;
	ld.global.f32 	%f223, [%rd60+2048];
	add.f32 	%f224, %f222, %f223;
	ld.global.f32 	%f225, [%rd60+3072];
	add.f32 	%f226, %f224, %f225;
	ld.global.f32 	%f227, [%rd60+4096];
	add.f32 	%f228, %f226, %f227;
	ld.global.f32 	%f229, [%rd60+5120];
	add.f32 	%f230, %f228, %f229;
	ld.global.f32 	%f231, [%rd60+6144];
	add.f32 	%f232, %f230, %f231;
	ld.global.f32 	%f233, [%rd60+7168];
	add.f32 	%f312, %f232, %f233;
	add.s32 	%r193, %r193, 2048;
$L__BB8_10:
	setp.eq.s32 	%p29, %r16, 0;
	@%p29 bra 	$L__BB8_16;
	and.b32  	%r19, %r8, 3;
	setp.lt.u32 	%p30, %r16, 4;
	@%p30 bra 	$L__BB8_13;
	cvt.s64.s32 	%rd61, %r193;
	add.s64 	%rd62, %rd61, %rd4;
	shl.b64 	%rd63, %rd62, 2;
	add.s64 	%rd64, %rd2, %rd63;
	ld.global.f32 	%f235, [%rd64];
	add.f32 	%f236, %f312, %f235;
	ld.global.f32 	%f237, [%rd64+1024];
	add.f32 	%f238, %f236, %f237;
	ld.global.f32 	%f239, [%rd64+2048];
	add.f32 	%f240, %f238, %f239;
	ld.global.f32 	%f241, [%rd64+3072];
	add.f32 	%f312, %f240, %f241;
	add.s32 	%r193, %r193, 1024;
$L__BB8_13:
	setp.eq.s32 	%p31, %r19, 0;
	@%p31 bra 	$L__BB8_16;
	mul.wide.u32 	%rd65, %r2, 16384;
	add.s64 	%rd9, %rd2, %rd65;
	neg.s32 	%r196, %r19;
$L__BB8_15:
	.pragma "nounroll";
	mul.wide.s32 	%rd66, %r193, 4;
	add.s64 	%rd67, %rd9, %rd66;
	ld.global.f32 	%f242, [%rd67];
	add.f32 	%f312, %f312, %f242;
	add.s32 	%r193, %r193, 256;
	add.s32 	%r196, %r196, 1;
	setp.ne.s32 	%p32, %r196, 0;
	@%p32 bra 	$L__BB8_15;
$L__BB8_16:
	setp.lt.s32 	%p33, %r4, 256;
	@%p33 bra 	$L__BB8_21;
	// begin inline asm
	mov.u32 %r159, %laneid;
	// end inline asm
	mov.b32 	%r161, %f312;
	mov.b32 	%r162, 1;
	mov.b32 	%r183, 31;
	mov.b32 	%r184, -1;
	// begin inline asm
	shfl.sync.down.b32 %r160, %r161, %r162, %r183, %r184;
	// end inline asm
	setp.gt.s32 	%p49, %r159, 30;
	mov.b32 	%f277, %r160;
	add.f32 	%f278, %f312, %f277;
	selp.f32 	%f279, %f312, %f278, %p49;
	mov.b32 	%r166, %f279;
	mov.b32 	%r167, 2;
	// begin inline asm
	shfl.sync.down.b32 %r165, %r166, %r167, %r183, %r184;
	// end inline asm
	setp.gt.s32 	%p50, %r159, 29;
	mov.b32 	%f280, %r165;
	add.f32 	%f281, %f279, %f280;
	selp.f32 	%f282, %f279, %f281, %p50;
	mov.b32 	%r171, %f282;
	mov.b32 	%r172, 4;
	// begin inline asm
	shfl.sync.down.b32 %r170, %r171, %r172, %r183, %r184;
	// end inline asm
	setp.gt.s32 	%p51, %r159, 27;
	mov.b32 	%f283, %r170;
	add.f32 	%f284, %f282, %f283;
	selp.f32 	%f285, %f282, %f284, %p51;
	mov.b32 	%r176, %f285;
	mov.b32 	%r177, 8;
	// begin inline asm
	shfl.sync.down.b32 %r175, %r176, %r177, %r183, %r184;
	// end inline asm
	setp.gt.s32 	%p52, %r159, 23;
	mov.b32 	%f286, %r175;
	add.f32 	%f287, %f285, %f286;
	selp.f32 	%f288, %f285, %f287, %p52;
	mov.b32 	%r181, %f288;
	mov.b32 	%r182, 16;
	// begin inline asm
	shfl.sync.down.b32 %r180, %r181, %r182, %r183, %r184;
	// end inline asm
	setp.gt.s32 	%p53, %r159, 15;
	mov.b32 	%f289, %r180;
	add.f32 	%f16, %f288, %f289;
	selp.f32 	%f323, %f288, %f16, %p53;
	setp.ne.s32 	%p54, %r159, 0;
	@%p54 bra 	$L__BB8_19;
	shr.u32 	%r185, %r5, 3;
	and.b32  	%r186, %r185, 124;
	mov.u32 	%r187, _ZZN3cub18CUB_300001_SM_10006detail6reduce18DeviceReduceKernelINS2_10policy_hubIfyN4cuda3std3__44plusIfEEE10Policy1000EN6thrust24THRUST_300001_SM_1000_NS10device_ptrIfEEyS9_fNS7_10__identityEEEvT0_PT3_T1_NS0_13GridEvenShareISK_EET2_T4_E12temp_storage;
	add.s32 	%r188, %r187, %r186;
	st.shared.f32 	[%r188+8], %f16;
$L__BB8_19:
	bar.sync 	0;
	setp.ne.s32 	%p55, %r5, 0;
	@%p55 bra 	$L__BB8_46;
	ld.shared.f32 	%f290, [_ZZN3cub18CUB_300001_SM_10006detail6reduce18DeviceReduceKernelINS2_10policy_hubIfyN4cuda3std3__44plusIfEEE10Policy1000EN6thrust24THRUST_300001_SM_1000_NS10device_ptrIfEEyS9_fNS7_10__identityEEEvT0_PT3_T1_NS0_13GridEvenShareISK_EET2_T4_E12temp_storage+12];
	add.f32 	%f291, %f323, %f290;
	ld.shared.f32 	%f292, [_ZZN3cub18CUB_300001_SM_10006detail6reduce18DeviceReduceKernelINS2_10policy_hubIfyN4cuda3std3__44plusIfEEE10Policy1000EN6thrust24THRUST_300001_SM_1000_NS10device_ptrIfEEyS9_fNS7_10__identityEEEvT0_PT3_T1_NS0_13GridEvenShareISK_EET2_T4_E12temp_storage+16];
	add.f32 	%f293, %f291, %f292;
	ld.shared.f32 	%f294, [_ZZN3cub18CUB_300001_SM_10006detail6reduce18DeviceReduceKernelINS2_10policy_hubIfyN4cuda3std3__44plusIfEEE10Policy1000EN6thrust24THRUST_300001_SM_1000_NS10device_ptrIfEEyS9_fNS7_10__identityEEEvT0_PT3_T1_NS0_13GridEvenShareISK_EET2_T4_E12temp_storage+20];
	add.f32 	%f295, %f293, %f294;
	ld.shared.f32 	%f296, [_ZZN3cub18CUB_300001_SM_10006detail6reduce18DeviceReduceKernelINS2_10policy_hubIfyN4cuda3std3__44plusIfEEE10Policy1000EN6thrust24THRUST_300001_SM_1000_NS10device_ptrIfEEyS9_fNS7_10__identityEEEvT0_PT3_T1_NS0_13GridEvenShareISK_EET2_T4_E12temp_storage+24];
	add.f32 	%f297, %f295, %f296;
	ld.shared.f32 	%f298, [_ZZN3cub18CUB_300001_SM_10006detail6reduce18DeviceReduceKernelINS2_10policy_hubIfyN4cuda3std3__44plusIfEEE10Policy1000EN6thrust24THRUST_300001_SM_1000_NS10device_ptrIfEEyS9_fNS7_10__identityEEEvT0_PT3_T1_NS0_13GridEvenShareISK_EET2_T4_E12temp_storage+28];
	add.f32 	%f299, %f297, %f298;
	ld.shared.f32 	%f300, [_ZZN3cub18CUB_300001_SM_10006detail6reduce18DeviceReduceKernelINS2_10policy_hubIfyN4cuda3std3__44plusIfEEE10Policy1000EN6thrust24THRUST_300001_SM_1000_NS10device_ptrIfEEyS9_fNS7_10__identityEEEvT0_PT3_T1_NS0_13GridEvenShareISK_EET2_T4_E12temp_storage+32];
	add.f32 	%f301, %f299, %f300;
	ld.shared.f32 	%f302, [_ZZN3cub18CUB_300001_SM_10006detail6reduce18DeviceReduceKernelINS2_10policy_hubIfyN4cuda3std3__44plusIfEEE10Policy1000EN6thrust24THRUST_300001_SM_1000_NS10device_ptrIfEEyS9_fNS7_10__identityEEEvT0_PT3_T1_NS0_13GridEvenShareISK_EET2_T4_E12temp_storage+36];
	add.f32 	%f323, %f301, %f302;
	bra.uni 	$L__BB8_46;
$L__BB8_21:
	// begin inline asm
	mov.u32 %r121, %laneid;
	// end inline asm
	and.b32  	%r147, %r5, 992;
	add.s32 	%r148, %r147, 32;
	setp.gt.s32 	%p34, %r148, %r4;
	not.b32 	%r149, %r147;
	add.s32 	%r150, %r4, %r149;
	selp.b32 	%r145, %r150, 31, %p34;
	mov.b32 	%r123, %f312;
	mov.b32 	%r124, 1;
	mov.b32 	%r146, -1;
	// begin inline asm
	shfl.sync.down.b32 %r122, %r123, %r124, %r145, %r146;
	// end inline asm
	setp.lt.s32 	%p35, %r121, %r145;
	mov.b32 	%f243, %r122;
	add.f32 	%f244, %f312, %f243;
	selp.f32 	%f245, %f244, %f312, %p35;
	mov.b32 	%r128, %f245;
	mov.b32 	%r129, 2;
	// begin inline asm
	shfl.sync.down.b32 %r127, %r128, %r129, %r145, %r146;
	// end inline asm
	add.s32 	%r151, %r121, 2;
	setp.gt.s32 	%p36, %r151, %r145;
	mov.b32 	%f246, %r127;
	add.f32 	%f247, %f245, %f246;
	selp.f32 	%f248, %f245, %f247, %p36;
	mov.b32 	%r133, %f248;
	mov.b32 	%r134, 4;
	// begin inline asm
	shfl.sync.down.b32 %r132, %r133, %r134, %r145, %r146;
	// end inline asm
	add.s32 	%r152, %r121, 4;
	setp.gt.s32 	%p37, %r152, %r145;
	mov.b32 	%f249, %r132;
	add.f32 	%f250, %f248, %f249;
	selp.f32 	%f251, %f248, %f250, %p37;
	mov.b32 	%r138, %f251;
	mov.b32 	%r139, 8;
	// begin inline asm
	shfl.sync.down.b32 %r137, %r138, %r139, %r145, %r146;
	// end inline asm
	add.s32 	%r153, %r121, 8;
	setp.gt.s32 	%p38, %r153, %r145;
	mov.b32 	%f252, %r137;
	add.f32 	%f253, %f251, %f252;
	selp.f32 	%f254, %f251, %f253, %p38;
	mov.b32 	%r143, %f254;
	mov.b32 	%r144, 16;
	// begin inline asm
	shfl.sync.down.b32 %r142, %r143, %r144, %r145, %r146;
	// end inline asm
	add.s32 	%r154, %r121, 16;
	setp.gt.s32 	%p39, %r154, %r145;
	mov.b32 	%f255, %r142;
	add.f32 	%f256, %f254, %f255;
	selp.f32 	%f323, %f254, %f256, %p39;
	setp.ne.s32 	%p40, %r121, 0;
	@%p40 bra 	$L__BB8_23;
	shr.u32 	%r155, %r5, 3;
	and.b32  	%r156, %r155, 124;
	mov.u32 	%r157, _ZZN3cub18CUB_300001_SM_10006detail6reduce18DeviceReduceKernelINS2_10policy_hubIfyN4cuda3std3__44plusIfEEE10Policy1000EN6thrust24THRUST_300001_SM_1000_NS10device_ptrIfEEyS9_fNS7_10__identityEEEvT0_PT3_T1_NS0_13GridEvenShareISK_EET2_T4_E12temp_storage;
	add.s32 	%r158, %r157, %r156;
	st.shared.f32 	[%r158+8], %f323;
$L__BB8_23:
	bar.sync 	0;
	setp.ne.s32 	%p41, %r5, 0;
	@%p41 bra 	$L__BB8_46;
	setp.gt.s32 	%p42, %r4, 32;
	ld.shared.f32 	%f257, [_ZZN3cub18CUB_300001_SM_10006detail6reduce18DeviceReduceKernelINS2_10policy_hubIfyN4cuda3std3__44plusIfEEE10Policy1000EN6thrust24THRUST_300001_SM_1000_NS10device_ptrIfEEyS9_fNS7_10__identityEEEvT0_PT3_T1_NS0_13GridEvenShareISK_EET2_T4_E12temp_storage+12];
	add.f32 	%f258, %f323, %f257;
	selp.f32 	%f259, %f258, %f323, %p42;
	setp.gt.s32 	%p43, %r4, 64;
	ld.shared.f32 	%f260, [_ZZN3cub18CUB_300001_SM_10006detail6reduce18DeviceReduceKernelINS2_10policy_hubIfyN4cuda3std3__44plusIfEEE10Policy1000EN6thrust24THRUST_300001_SM_1000_NS10device_ptrIfEEyS9_fNS7_10__identityEEEvT0_PT3_T1_NS0_13GridEvenShareISK_EET2_T4_E12temp_storage+16];
	add.f32 	%f261, %f260, %f259;
	selp.f32 	%f262, %f261, %f259, %p43;
	setp.gt.s32 	%p44, %r4, 96;
	ld.shared.f32 	%f263, [_ZZN3cub18CUB_300001_SM_10006detail6reduce18DeviceReduceKernelINS2_10policy_hubIfyN4cuda3std3__44plusIfEEE10Policy1000EN6thrust24THRUST_300001_SM_1000_NS10device_ptrIfEEyS9_fNS7_10__identityEEEvT0_PT3_T1_NS0_13GridEvenShareISK_EET2_T4_E12temp_storage+20];
	add.f32 	%f264, %f263, %f262;
	selp.f32 	%f265, %f264, %f262, %p44;
	setp.gt.s32 	%p45, %r4, 128;
	ld.shared.f32 	%f266, [_ZZN3cub18CUB_300001_SM_10006detail6reduce18DeviceReduceKernelINS2_10policy_hubIfyN4cuda3std3__44plusIfEEE10Policy1000EN6thrust24THRUST_300001_SM_1000_NS10device_ptrIfEEyS9_fNS7_10__identityEEEvT0_PT3_T1_NS0_13GridEvenShareISK_EET2_T4_E12temp_storage+24];
	add.f32 	%f267, %f266, %f265;
	selp.f32 	%f268, %f267, %f265, %p45;
	setp.gt.s32 	%p46, %r4, 160;
	ld.shared.f32 	%f269, [_ZZN3cub18CUB_300001_SM_10006detail6reduce18DeviceReduceKernelINS2_10policy_hubIfyN4cuda3std3__44plusIfEEE10Policy1000EN6thrust24THRUST_300001_SM_1000_NS10device_ptrIfEEyS9_fNS7_10__identityEEEvT0_PT3_T1_NS0_13GridEvenShareISK_EET2_T4_E12temp_storage+28];
	add.f32 	%f270, %f269, %f268;
	selp.f32 	%f271, %f270, %f268, %p46;
	setp.gt.s32 	%p47, %r4, 192;
	ld.shared.f32 	%f272, [_ZZN3cub18CUB_300001_SM_10006detail6reduce18DeviceReduceKernelINS2_10policy_hubIfyN4cuda3std3__44plusIfEEE10Policy1000EN6thrust24THRUST_300001_SM_1000_NS10device_ptrIfEEyS9_fNS7_10__identityEEEvT0_PT3_T1_NS0_13GridEvenShareISK_EET2_T4_E12temp_storage+32];
	add.f32 	%f273, %f272, %f271;
	selp.f32 	%f274, %f273, %f271, %p47;
	setp.gt.s32 	%p48, %r4, 224;
	ld.shared.f32 	%f275, [_ZZN3cub18CUB_300001_SM_10006detail6reduce18DeviceReduceKernelINS2_10policy_hubIfyN4cuda3std3__44plusIfEEE10Policy1000EN6thrust24THRUST_300001_SM_1000_NS10device_ptrIfEEyS9_fNS7_10__identityEEEvT0_PT3_T1_NS0_13GridEvenShareISK_EET2_T4_E12temp_storage+36];
	add.f32 	%f276, %f275, %f274;
	selp.f32 	%f323, %f276, %f274, %p48;
	bra.uni 	$L__BB8_46;
$L__BB8_25:
	cvt.u32.u64 	%r52, %rd4;
	mov.u32 	%r27, %tid.x;
	add.s32 	%r53, %r27, %r52;
	mul.wide.u32 	%rd26, %r53, 4;
	add.s64 	%rd27, %rd2, %rd26;
	ld.global.f32 	%f41, [%rd27];
	ld.global.f32 	%f42, [%rd27+1024];
	ld.global.f32 	%f43, [%rd27+2048];
	ld.global.f32 	%f44, [%rd27+3072];
	ld.global.f32 	%f45, [%rd27+4096];
	ld.global.f32 	%f46, [%rd27+5120];
	ld.global.f32 	%f47, [%rd27+6144];
	ld.global.f32 	%f48, [%rd27+7168];
	ld.global.f32 	%f49, [%rd27+8192];
	ld.global.f32 	%f50, [%rd27+9216];
	ld.global.f32 	%f51, [%rd27+10240];
	ld.global.f32 	%f52, [%rd27+11264];
	ld.global.f32 	%f53, [%rd27+12288];
	ld.global.f32 	%f54, [%rd27+13312];
	ld.global.f32 	%f55, [%rd27+14336];
	ld.global.f32 	%f56, [%rd27+15360];
	add.f32 	%f57, %f41, %f42;
	add.f32 	%f58, %f43, %f44;
	add.f32 	%f59, %f45, %f46;
	add.f32 	%f60, %f47, %f48;
	add.f32 	%f61, %f49, %f50;
	add.f32 	%f62, %f51, %f52;
	add.f32 	%f63, %f53, %f54;
	add.f32 	%f64, %f55, %f56;
	add.f32 	%f65, %f57, %f58;
	add.f32 	%f66, %f59, %f60;
	add.f32 	%f67, %f61, %f62;
	add.f32 	%f68, %f63, %f64;
	add.f32 	%f69, %f65, %f66;
	add.f32 	%f70, %f67, %f68;
	add.f32 	%f322, %f69, %f70;
	setp.lt.u64 	%p2, %rd5, %rd3;
	@%p2 bra 	$L__BB8_42;
	cvt.u32.u64 	%r55, %rd3;
	cvt.u64.u32 	%rd28, %r27;
	add.s64 	%rd74, %rd4, %rd3;
	cvt.u32.u64 	%r28, %rd1;
	not.b32 	%r57, %r27;
	add.s32 	%r58, %r57, %r28;
	sub.s32 	%r59, %r58, %r55;
	sub.s32 	%r198, %r59, %r52;
	add.s64 	%rd29, %rd74, %rd28;
	shl.b64 	%rd30, %rd29, 2;
	add.s64 	%rd31, %rd30, %rd2;
	add.s64 	%rd73, %rd31, 8192;
	mov.b32 	%r199, 0;
	shl.b32 	%r60, %r1, 12;
	mov.u64 	%rd75, %rd4;
$L__BB8_27:
	cvt.s64.s32 	%rd15, %r60;
	add.s64 	%rd75, %rd75, %rd15;
	add.s64 	%rd32, %rd1, -4096;
	setp.gt.u64 	%p3, %rd75, %rd32;
	@%p3 bra 	$L__BB8_29;
	shl.b32 	%r61, %r1, 12;
	cvt.s64.s32 	%rd33, %r61;
	cvt.u64.u32 	%rd34, %r27;
	add.s64 	%rd35, %rd75, %rd34;
	shl.b64 	%rd36, %rd35, 2;
	add.s64 	%rd37, %rd2, %rd36;
	ld.global.f32 	%f71, [%rd37];
	ld.global.f32 	%f72, [%rd37+1024];
	ld.global.f32 	%f73, [%rd37+2048];
	ld.global.f32 	%f74, [%rd37+3072];
	ld.global.f32 	%f75, [%rd37+4096];
	ld.global.f32 	%f76, [%rd37+5120];
	ld.global.f32 	%f77, [%rd37+6144];
	ld.global.f32 	%f78, [%rd37+7168];
	ld.global.f32 	%f79, [%rd37+8192];
	ld.global.f32 	%f80, [%rd37+9216];
	ld.global.f32 	%f81, [%rd37+10240];
	ld.global.f32 	%f82, [%rd37+11264];
	ld.global.f32 	%f83, [%rd37+12288];
	ld.global.f32 	%f84, [%rd37+13312];
	ld.global.f32 	%f85, [%rd37+14336];
	ld.global.f32 	%f86, [%rd37+15360];
	add.f32 	%f87, %f322, %f71;
	add.f32 	%f88, %f72, %f73;
	add.f32 	%f89, %f74, %f75;
	add.f32 	%f90, %f76, %f77;
	add.f32 	%f91, %f78, %f79;
	add.f32 	%f92, %f80, %f81;
	add.f32 	%f93, %f82, %f83;
	add.f32 	%f94, %f84, %f85;
	add.f32 	%f95, %f87, %f88;
	add.f32 	%f96, %f89, %f90;
	add.f32 	%f97, %f91, %f92;
	add.f32 	%f98, %f93, %f94;
	add.f32 	%f99, %f95, %f96;
	add.f32 	%f100, %f97, %f98;
	add.f32 	%f101, %f99, %f100;
	add.f32 	%f322, %f101, %f86;
	sub.s64 	%rd38, %rd1, %rd75;
	setp.lt.u64 	%p4, %rd38, %rd33;
	add.s32 	%r199, %r199, 1;
	add.s64 	%rd74, %rd74, %rd33;
	sub.s32 	%r198, %r198, %r61;
	mul.wide.s32 	%rd39, %r61, 4;
	add.s64 	%rd73, %rd73, %rd39;
	@%p4 bra 	$L__BB8_42;
	bra.uni 	$L__BB8_27;
$L__BB8_29:
	setp.le.u64 	%p5, %rd1, %rd75;
	cvt.u32.u64 	%r62, %rd75;
	cvt.u32.u64 	%r63, %rd1;
	sub.s32 	%r64, %r63, %r62;
	setp.ge.s32 	%p6, %r27, %r64;
	or.pred  	%p7, %p5, %p6;
	@%p7 bra 	$L__BB8_42;
	cvt.u32.u64 	%r66, %rd15;
	cvt.u32.u64 	%r67, %rd4;
	not.b32 	%r68, %r27;
	add.s32 	%r69, %r68, %r28;
	add.s32 	%r70, %r66, %r67;
	sub.s32 	%r71, %r69, %r70;
	mul.lo.s32 	%r72, %r1, %r199;
	shl.b32 	%r73, %r72, 12;
	sub.s32 	%r74, %r71, %r73;
	shr.u32 	%r75, %r74, 8;
	add.s32 	%r34, %r75, 1;
	and.b32  	%r35, %r34, 15;
	setp.lt.u32 	%p8, %r74, 3840;
	mov.u32 	%r202, %r27;
	@%p8 bra 	$L__BB8_33;
	shr.u32 	%r76, %r198, 8;
	add.s32 	%r77, %r76, 1;
	and.b32  	%r78, %r77, 33554416;
	neg.s32 	%r200, %r78;
	mov.u32 	%r202, %r27;
$L__BB8_32:
	.pragma "nounroll";
	ld.global.f32 	%f103, [%rd73+-8192];
	add.f32 	%f104, %f322, %f103;
	ld.global.f32 	%f105, [%rd73+-7168];
	add.f32 	%f106, %f104, %f105;
	ld.global.f32 	%f107, [%rd73+-6144];
	add.f32 	%f108, %f106, %f107;
	ld.global.f32 	%f109, [%rd73+-5120];
	add.f32 	%f110, %f108, %f109;
	ld.global.f32 	%f111, [%rd73+-4096];
	add.f32 	%f112, %f110, %f111;
	ld.global.f32 	%f113, [%rd73+-3072];
	add.f32 	%f114, %f112, %f113;
	ld.global.f32 	%f115, [%rd73+-2048];
	add.f32 	%f116, %f114, %f115;
	ld.global.f32 	%f117, [%rd73+-1024];
	add.f32 	%f118, %f116, %f117;
	ld.global.f32 	%f119, [%rd73];
	add.f32 	%f120, %f118, %f119;
	ld.global.f32 	%f121, [%rd73+1024];
	add.f32 	%f122, %f120, %f121;
	ld.global.f32 	%f123, [%rd73+2048];
	add.f32 	%f124, %f122, %f123;
	ld.global.f32 	%f125, [%rd73+3072];
	add.f32 	%f126, %f124, %f125;
	ld.global.f32 	%f127, [%rd73+4096];
	add.f32 	%f128, %f126, %f127;
	ld.global.f32 	%f129, [%rd73+5120];
	add.f32 	%f130, %f128, %f129;
	ld.global.f32 	%f131, [%rd73+6144];
	add.f32 	%f132, %f130, %f131;
	ld.global.f32 	%f133, [%rd73+7168];
	add.f32 	%f322, %f132, %f133;
	add.s32 	%r202, %r202, 4096;
	add.s32 	%r200, %r200, 16;
	add.s64 	%rd73, %rd73, 16384;
	setp.ne.s32 	%p9, %r200, 0;
	@%p9 bra 	$L__BB8_32;
$L__BB8_33:
	setp.eq.s32 	%p10, %r35, 0;
	@%p10 bra 	$L__BB8_42;
	and.b32  	%r42, %r34, 7;
	setp.lt.u32 	%p11, %r35, 8;
	@%p11 bra 	$L__BB8_36;
	cvt.u64.u32 	%rd40, %r202;
	add.s64 	%rd41, %rd75, %rd40;
	shl.b64 	%rd42, %rd41, 2;
	add.s64 	%rd43, %rd2, %rd42;
	ld.global.f32 	%f135, [%rd43];
	add.f32 	%f136, %f322, %f135;
	ld.global.f32 	%f137, [%rd43+1024];
	add.f32 	%f138, %f136, %f137;
	ld.global.f32 	%f139, [%rd43+2048];
	add.f32 	%f140, %f138, %f139;
	ld.global.f32 	%f141, [%rd43+3072];
	add.f32 	%f142, %f140, %f141;
	ld.global.f32 	%f143, [%rd43+4096];
	add.f32 	%f144, %f142, %f143;
	ld.global.f32 	%f145, [%rd43+5120];
	add.f32 	%f146, %f144, %f145;
	ld.global.f32 	%f147, [%rd43+6144];
	add.f32 	%f148, %f146, %f147;
	ld.global.f32 	%f149, [%rd43+7168];
	add.f32 	%f322, %f148, %f149;
	add.s32 	%r202, %r202, 2048;
$L__BB8_36:
	setp.eq.s32 	%p12, %r42, 0;
	@%p12 bra 	$L__BB8_42;
	setp.lt.u32 	%p13, %r42, 4;
	@%p13 bra 	$L__BB8_39;
	cvt.u64.u32 	%rd44, %r202;
	add.s64 	%rd45, %rd75, %rd44;
	shl.b64 	%rd46, %rd45, 2;
	add.s64 	%rd47, %rd2, %rd46;
	ld.global.f32 	%f151, [%rd47];
	add.f32 	%f152, %f322, %f151;
	ld.global.f32 	%f153, [%rd47+1024];
	add.f32 	%f154, %f152, %f153;
	ld.global.f32 	%f155, [%rd47+2048];
	add.f32 	%f156, %f154, %f155;
	ld.global.f32 	%f157, [%rd47+3072];
	add.f32 	%f322, %f156, %f157;
	add.s32 	%r202, %r202, 1024;
$L__BB8_39:
	and.b32  	%r79, %r34, 3;
	setp.eq.s32 	%p14, %r79, 0;
	@%p14 bra 	$L__BB8_42;
	cvt.u64.u32 	%rd48, %r202;
	add.s64 	%rd49, %rd48, %rd74;
	shl.b64 	%rd50, %rd49, 2;
	add.s64 	%rd77, %rd2, %rd50;
	cvt.u16.u32 	%rs1, %r198;
	shr.u16 	%rs2, %rs1, 8;
	add.s16 	%rs3, %rs2, 1;
	cvt.u32.u16 	%r80, %rs3;
	and.b32  	%r81, %r80, 3;
	neg.s32 	%r205, %r81;
$L__BB8_41:
	.pragma "nounroll";
	ld.global.f32 	%f158, [%rd77];
	add.f32 	%f322, %f322, %f158;
	add.s64 	%rd77, %rd77, 1024;
	add.s32 	%r205, %r205, 1;
	setp.ne.s32 	%p15, %r205, 0;
	@%p15 bra 	$L__BB8_41;
$L__BB8_42:
	// begin inline asm
	mov.u32 %r82, %laneid;
	// end inline asm
	mov.b32 	%r84, %f322;
	mov.b32 	%r85, 1;
	mov.b32 	%r106, 31;
	mov.b32 	%r107, -1;
	// begin inline asm
	shfl.sync.down.b32 %r83, %r84, %r85, %r106, %r107;
	// end inline asm
	setp.gt.s32 	%p16, %r82, 30;
	mov.b32 	%f159, %r83;
	add.f32 	%f160, %f322, %f159;
	selp.f32 	%f161, %f322, %f160, %p16;
	mov.b32 	%r89, %f161;
	mov.b32 	%r90, 2;
	// begin inline asm
	shfl.sync.down.b32 %r88, %r89, %r90, %r106, %r107;
	// end inline asm
	setp.gt.s32 	%p17, %r82, 29;
	mov.b32 	%f162, %r88;
	add.f32 	%f163, %f161, %f162;
	selp.f32 	%f164, %f161, %f163, %p17;
	mov.b32 	%r94, %f164;
	mov.b32 	%r95, 4;
	// begin inline asm
	shfl.sync.down.b32 %r93, %r94, %r95, %r106, %r107;
	// end inline asm
	setp.gt.s32 	%p18, %r82, 27;
	mov.b32 	%f165, %r93;
	add.f32 	%f166, %f164, %f165;
	selp.f32 	%f167, %f164, %f166, %p18;
	mov.b32 	%r99, %f167;
	mov.b32 	%r100, 8;
	// begin inline asm
	shfl.sync.down.b32 %r98, %r99, %r100, %r106, %r107;
	// end inline asm
	setp.gt.s32 	%p19, %r82, 23;
	mov.b32 	%f168, %r98;
	add.f32 	%f169, %f167, %f168;
	selp.f32 	%f170, %f167, %f169, %p19;
	mov.b32 	%r104, %f170;
	mov.b32 	%r105, 16;
	// begin inline asm
	shfl.sync.down.b32 %r103, %r104, %r105, %r106, %r107;
	// end inline asm
	setp.gt.s32 	%p20, %r82, 15;
	mov.b32 	%f171, %r103;
	add.f32 	%f37, %f170, %f171;
	selp.f32 	%f323, %f170, %f37, %p20;
	setp.ne.s32 	%p21, %r82, 0;
	@%p21 bra 	$L__BB8_44;
	shr.u32 	%r108, %r27, 3;
	and.b32  	%r109, %r108, 124;
	mov.u32 	%r110, _ZZN3cub18CUB_300001_SM_10006detail6reduce18DeviceReduceKernelINS2_10policy_hubIfyN4cuda3std3__44plusIfEEE10Policy1000EN6thrust24THRUST_300001_SM_1000_NS10device_ptrIfEEyS9_fNS7_10__identityEEEvT0_PT3_T1_NS0_13GridEvenShareISK_EET2_T4_E12temp_storage;
	add.s32 	%r111, %r110, %r109;
	st.shared.f32 	[%r111+8], %f37;
$L__BB8_44:
	bar.sync 	0;
	setp.ne.s32 	%p22, %r27, 0;
	@%p22 bra 	$L__BB8_46;
	ld.shared.f32 	%f172, [_ZZN3cub18CUB_300001_SM_10006detail6reduce18DeviceReduceKernelINS2_10policy_hubIfyN4cuda3std3__44plusIfEEE10Policy1000EN6thrust24THRUST_300001_SM_1000_NS10device_ptrIfEEyS9_fNS7_10__identityEEEvT0_PT3_T1_NS0_13GridEvenShareISK_EET2_T4_E12temp_storage+12];
	add.f32 	%f173, %f323, %f172;
	ld.shared.f32 	%f174, [_ZZN3cub18CUB_300001_SM_10006detail6reduce18DeviceReduceKernelINS2_10policy_hubIfyN4cuda3std3__44plusIfEEE10Policy1000EN6thrust24THRUST_300001_SM_1000_NS10device_ptrIfEEyS9_fNS7_10__identityEEEvT0_PT3_T1_NS0_13GridEvenShareISK_EET2_T4_E12temp_storage+16];
	add.f32 	%f175, %f173, %f174;
	ld.shared.f32 	%f176, [_ZZN3cub18CUB_300001_SM_10006detail6reduce18DeviceReduceKernelINS2_10policy_hubIfyN4cuda3std3__44plusIfEEE10Policy1000EN6thrust24THRUST_300001_SM_1000_NS10device_ptrIfEEyS9_fNS7_10__identityEEEvT0_PT3_T1_NS0_13GridEvenShareISK_EET2_T4_E12temp_storage+20];
	add.f32 	%f177, %f175, %f176;
	ld.shared.f32 	%f178, [_ZZN3cub18CUB_300001_SM_10006detail6reduce18DeviceReduceKernelINS2_10policy_hubIfyN4cuda3std3__44plusIfEEE10Policy1000EN6thrust24THRUST_300001_SM_1000_NS10device_ptrIfEEyS9_fNS7_10__identityEEEvT0_PT3_T1_NS0_13GridEvenShareISK_EET2_T4_E12temp_storage+24];
	add.f32 	%f179, %f177, %f178;
	ld.shared.f32 	%f180, [_ZZN3cub18CUB_300001_SM_10006detail6reduce18DeviceReduceKernelINS2_10policy_hubIfyN4cuda3std3__44plusIfEEE10Policy1000EN6thrust24THRUST_300001_SM_1000_NS10device_ptrIfEEyS9_fNS7_10__identityEEEvT0_PT3_T1_NS0_13GridEvenShareISK_EET2_T4_E12temp_storage+28];
	add.f32 	%f181, %f179, %f180;
	ld.shared.f32 	%f182, [_ZZN3cub18CUB_300001_SM_10006detail6reduce18DeviceReduceKernelINS2_10policy_hubIfyN4cuda3std3__44plusIfEEE10Policy1000EN6thrust24THRUST_300001_SM_1000_NS10device_ptrIfEEyS9_fNS7_10__identityEEEvT0_PT3_T1_NS0_13GridEvenShareISK_EET2_T4_E12temp_storage+32];
	add.f32 	%f183, %f181, %f182;
	ld.shared.f32 	%f184, [_ZZN3cub18CUB_300001_SM_10006detail6reduce18DeviceReduceKernelINS2_10policy_hubIfyN4cuda3std3__44plusIfEEE10Policy1000EN6thrust24THRUST_300001_SM_1000_NS10device_ptrIfEEyS9_fNS7_10__identityEEEvT0_PT3_T1_NS0_13GridEvenShareISK_EET2_T4_E12temp_storage+36];
	add.f32 	%f323, %f183, %f184;
$L__BB8_46:
	mov.u32 	%r189, %tid.x;
	setp.ne.s32 	%p56, %r189, 0;
	@%p56 bra 	$L__BB8_48;
	ld.param.u64 	%rd71, [_ZN3cub18CUB_300001_SM_10006detail6reduce18DeviceReduceKernelINS2_10policy_hubIfyN4cuda3std3__44plusIfEEE10Policy1000EN6thrust24THRUST_300001_SM_1000_NS10device_ptrIfEEyS9_fNS7_10__identityEEEvT0_PT3_T1_NS0_13GridEvenShareISK_EET2_T4__param_1];
	cvta.to.global.u64 	%rd68, %rd71;
	mul.wide.u32 	%rd69, %r2, 4;
	add.s64 	%rd70, %rd68, %rd69;
	st.global.f32 	[%rd70], %f323;
$L__BB8_48:
	ret;

}
	// .globl	_ZN3cub18CUB_300001_SM_10006detail6reduce28DeviceReduceSingleTileKernelINS2_10policy_hubIfyN4cuda3std3__44plusIfEEE10Policy1000EPfSC_iS9_ffNS7_10__identityEEEvT0_T1_T2_T3_T4_T6_
.visible .entry _ZN3cub18CUB_300001_SM_10006detail6reduce28DeviceReduceSingleTileKernelINS2_10policy_hubIfyN4cuda3std3__44plusIfEEE10Policy1000EPfSC_iS9_ffNS7_10__identityEEEvT0_T1_T2_T3_T4_T6_(
	.param .u64 .ptr .align 1 _ZN3cub18CUB_300001_SM_10006detail6reduce28DeviceReduceSingleTileKernelINS2_10policy_hubIfyN4cuda3std3__44plusIfEEE10Policy1000EPfSC_iS9_ffNS7_10__identityEEEvT0_T1_T2_T3_T4_T6__param_0,
	.param .u64 .ptr .align 1 _ZN3cub18CUB_300001_SM_10006detail6reduce28DeviceReduceSingleTileKernelINS2_10policy_hubIfyN4cuda3std3__44plusIfEEE10Policy1000EPfSC_iS9_ffNS7_10__identityEEEvT0_T1_T2_T3_T4_T6__param_1,
	.param .u32 _ZN3cub18CUB_300001_SM_10006detail6reduce28DeviceReduceSingleTileKernelINS2_10policy_hubIfyN4cuda3std3__44plusIfEEE10Policy1000EPfSC_iS9_ffNS7_10__identityEEEvT0_T1_T2_T3_T4_T6__param_2,
	.param .align 1 .b8 _ZN3cub18CUB_300001_SM_10006detail6reduce28DeviceReduceSingleTileKernelINS2_10policy_hubIfyN4cuda3std3__44plusIfEEE10Policy1000EPfSC_iS9_ffNS7_10__identityEEEvT0_T1_T2_T3_T4_T6__param_3[1],
	.param .f32 _ZN3cub18CUB_300001_SM_10006detail6reduce28DeviceReduceSingleTileKernelINS2_10policy_hubIfyN4cuda3std3__44plusIfEEE10Policy1000EPfSC_iS9_ffNS7_10__identityEEEvT0_T1_T2_T3_T4_T6__param_4,
	.param .align 1 .b8 _ZN3cub18CUB_300001_SM_10006detail6reduce28DeviceReduceSingleTileKernelINS2_10policy_hubIfyN4cuda3std3__44plusIfEEE10Policy1000EPfSC_iS9_ffNS7_10__identityEEEvT0_T1_T2_T3_T4_T6__param_5[1]
)
.maxntid 256
.minnctapersm 1
{
	.reg .pred 	%p<97>;
	.reg .b32 	%r<407>;
	.reg .b32 	%f<419>;
	.reg .b64 	%rd<125>;
	// demoted variable
	.shared .align 4 .b8 _ZZN3cub18CUB_300001_SM_10006detail6reduce28DeviceReduceSingleTileKernelINS2_10policy_hubIfyN4cuda3std3__44plusIfEEE10Policy1000EPfSC_iS9_ffNS7_10__identityEEEvT0_T1_T2_T3_T4_T6_E12temp_storage[44];
	ld.param.u64 	%rd16, [_ZN3cub18CUB_300001_SM_10006detail6reduce28DeviceReduceSingleTileKernelINS2_10policy_hubIfyN4cuda3std3__44plusIfEEE10Policy1000EPfSC_iS9_ffNS7_10__identityEEEvT0_T1_T2_T3_T4_T6__param_0];
	ld.param.u64 	%rd17, [_ZN3cub18CUB_300001_SM_10006detail6reduce28DeviceReduceSingleTileKernelINS2_10policy_hubIfyN4cuda3std3__44plusIfEEE10Policy1000EPfSC_iS9_ffNS7_10__identityEEEvT0_T1_T2_T3_T4_T6__param_1];
	ld.param.u32 	%r67, [_ZN3cub18CUB_300001_SM_10006detail6reduce28DeviceReduceSingleTileKernelINS2_10policy_hubIfyN4cuda3std3__44plusIfEEE10Policy1000EPfSC_iS9_ffNS7_10__identityEEEvT0_T1_T2_T3_T4_T6__param_2];
	ld.param.f32 	%f58, [_ZN3cub18CUB_300001_SM_10006detail6reduce28DeviceReduceSingleTileKernelINS2_10policy_hubIfyN4cuda3std3__44plusIfEEE10Policy1000EPfSC_iS9_ffNS7_10__identityEEEvT0_T1_T2_T3_T4_T6__param_4];
	cvta.to.global.u64 	%rd1, %rd17;
	setp.ne.s32 	%p1, %r67, 0;
	@%p1 bra 	$L__BB9_3;
	mov.u32 	%r380, %tid.x;
	setp.ne.s32 	%p96, %r380, 0;
	@%p96 bra 	$L__BB9_74;
	st.global.f32 	[%rd1], %f58;
	bra.uni 	$L__BB9_74;
$L__BB9_3:
	and.b64  	%rd18, %rd16, 15;
	setp.ne.s64 	%p2, %rd18, 0;
	@%p2 bra 	$L__BB9_38;
	setp.gt.s32 	%p49, %r67, 4095;
	@%p49 bra 	$L__BB9_22;
	mov.u32 	%r1, %tid.x;
	setp.ge.s32 	%p66, %r1, %r67;
	mov.f32 	%f397, 0f00000000;
	mov.u32 	%r384, %r1;
	@%p66 bra 	$L__BB9_7;
	mul.wide.u32 	%rd113, %r1, 4;
	add.s64 	%rd112, %rd16, %rd113;
	// begin inline asm
	ld.global.nc.u32 %r300, [%rd112];
	// end inline asm
	mov.b32 	%f397, %r300;
	add.s32 	%r384, %r1, 256;
$L__BB9_7:
	setp.ge.s32 	%p67, %r384, %r67;
	@%p67 bra 	$L__BB9_13;
	not.b32 	%r301, %r384;
	add.s32 	%r4, %r67, %r301;
	and.b32  	%r302, %r4, 768;
	setp.eq.s32 	%p68, %r302, 768;
	@%p68 bra 	$L__BB9_11;
	mul.wide.u32 	%rd114, %r384, 4;
	add.s64 	%rd121, %rd16, %rd114;
	shr.u32 	%r303, %r4, 8;
	add.s32 	%r304, %r303, 1;
	and.b32  	%r305, %r304, 3;
	neg.s32 	%r382, %r305;
$L__BB9_10:
	.pragma "nounroll";
	// begin inline asm
	ld.global.nc.u32 %r306, [%rd121];
	// end inline asm
	mov.b32 	%f323, %r306;
	add.f32 	%f397, %f397, %f323;
	add.s32 	%r384, %r384, 256;
	add.s64 	%rd121, %rd121, 1024;
	add.s32 	%r382, %r382, 1;
	setp.ne.s32 	%p69, %r382, 0;
	@%p69 bra 	$L__BB9_10;
$L__BB9_11:
	setp.lt.u32 	%p70, %r4, 768;
	@%p70 bra 	$L__BB9_13;
$L__BB9_12:
	mul.wide.s32 	%rd120, %r384, 4;
	add.s64 	%rd116, %rd16, %rd120;
	// begin inline asm
	ld.global.nc.u32 %r307, [%rd116];
	// end inline asm
	mov.b32 	%f324, %r307;
	add.f32 	%f325, %f397, %f324;
	add.s64 	%rd117, %rd116, 1024;
	// begin inline asm
	ld.global.nc.u32 %r308, [%rd117];
	// end inline asm
	mov.b32 	%f326, %r308;
	add.f32 	%f327, %f325, %f326;
	add.s64 	%rd118, %rd116, 2048;
	// begin inline asm
	ld.global.nc.u32 %r309, [%rd118];
	// end inline asm
	mov.b32 	%f328, %r309;
	add.f32 	%f329, %f327, %f328;
	add.s64 	%rd119, %rd116, 3072;
	// begin inline asm
	ld.global.nc.u32 %r310, [%rd119];
	// end inline asm
	mov.b32 	%f330, %r310;
	add.f32 	%f397, %f329, %f330;
	add.s32 	%r384, %r384, 1024;
	setp.lt.s32 	%p71, %r384, %r67;
	@%p71 bra 	$L__BB9_12;
$L__BB9_13:
	setp.lt.s32 	%p72, %r67, 256;
	@%p72 bra 	$L__BB9_18;
	// begin inline asm
	mov.u32 %r349, %laneid;
	// end inline asm
	mov.b32 	%r351, %f397;
	mov.b32 	%r352, 1;
	mov.b32 	%r373, 31;
	mov.b32 	%r374, -1;
	// begin inline asm
	shfl.sync.down.b32 %r350, %r351, %r352, %r373, %r374;
	// end inline asm
	setp.gt.s32 	%p88, %r349, 30;
	mov.b32 	%f365, %r350;
	add.f32 	%f366, %f397, %f365;
	selp.f32 	%f367, %f397, %f366, %p88;
	mov.b32 	%r356, %f367;
	mov.b32 	%r357, 2;
	// begin inline asm
	shfl.sync.down.b32 %r355, %r356, %r357, %r373, %r374;
	// end inline asm
	setp.gt.s32 	%p89, %r349, 29;
	mov.b32 	%f368, %r355;
	add.f32 	%f369, %f367, %f368;
	selp.f32 	%f370, %f367, %f369, %p89;
	mov.b32 	%r361, %f370;
	mov.b32 	%r362, 4;
	// begin inline asm
	shfl.sync.down.b32 %r360, %r361, %r362, %r373, %r374;
	// end inline asm
	setp.gt.s32 	%p90, %r349, 27;
	mov.b32 	%f371, %r360;
	add.f32 	%f372, %f370, %f371;
	selp.f32 	%f373, %f370, %f372, %p90;
	mov.b32 	%r366, %f373;
	mov.b32 	%r367, 8;
	// begin inline asm
	shfl.sync.down.b32 %r365, %r366, %r367, %r373, %r374;
	// end inline asm
	setp.gt.s32 	%p91, %r349, 23;
	mov.b32 	%f374, %r365;
	add.f32 	%f375, %f373, %f374;
	selp.f32 	%f376, %f373, %f375, %p91;
	mov.b32 	%r371, %f376;
	mov.b32 	%r372, 16;
	// begin inline asm
	shfl.sync.down.b32 %r370, %r371, %r372, %r373, %r374;
	// end inline asm
	setp.gt.s32 	%p92, %r349, 15;
	mov.b32 	%f377, %r370;
	add.f32 	%f10, %f376, %f377;
	selp.f32 	%f418, %f376, %f10, %p92;
	setp.ne.s32 	%p93, %r349, 0;
	@%p93 bra 	$L__BB9_16;
	shr.u32 	%r375, %r1, 3;
	and.b32  	%r376, %r375, 124;
	mov.u32 	%r377, _ZZN3cub18CUB_300001_SM_10006detail6reduce28DeviceReduceSingleTileKernelINS2_10policy_hubIfyN4cuda3std3__44plusIfEEE10Policy1000EPfSC_iS9_ffNS7_10__identityEEEvT0_T1_T2_T3_T4_T6_E12temp_storage;
	add.s32 	%r378, %r377, %r376;
	st.shared.f32 	[%r378+8], %f10;
$L__BB9_16:
	bar.sync 	0;
	setp.ne.s32 	%p94, %r1, 0;
	@%p94 bra 	$L__BB9_72;
	ld.shared.f32 	%f378, [_ZZN3cub18CUB_300001_SM_10006detail6reduce28DeviceReduceSingleTileKernelINS2_10policy_hubIfyN4cuda3std3__44plusIfEEE10Policy1000EPfSC_iS9_ffNS7_10__identityEEEvT0_T1_T2_T3_T4_T6_E12temp_storage+12];
	add.f32 	%f379, %f418, %f378;
	ld.shared.f32 	%f380, [_ZZN3cub18CUB_300001_SM_10006detail6reduce28DeviceReduceSingleTileKernelINS2_10policy_hubIfyN4cuda3std3__44plusIfEEE10Policy1000EPfSC_iS9_ffNS7_10__identityEEEvT0_T1_T2_T3_T4_T6_E12temp_storage+16];
	add.f32 	%f381, %f379, %f380;
	ld.shared.f32 	%f382, [_ZZN3cub18CUB_300001_SM_10006detail6reduce28DeviceReduceSingleTileKernelINS2_10policy_hubIfyN4cuda3std3__44plusIfEEE10Policy1000EPfSC_iS9_ffNS7_10__identityEEEvT0_T1_T2_T3_T4_T6_E12temp_storage+20];
	add.f32 	%f383, %f381, %f382;
	ld.shared.f32 	%f384, [_ZZN3cub18CUB_300001_SM_10006detail6reduce28DeviceReduceSingleTileKernelINS2_10policy_hubIfyN4cuda3std3__44plusIfEEE10Policy1000EPfSC_iS9_ffNS7_10__identityEEEvT0_T1_T2_T3_T4_T6_E12temp_storage+24];
	add.f32 	%f385, %f383, %f384;
	ld.shared.f32 	%f386, [_ZZN3cub18CUB_300001_SM_10006detail6reduce28DeviceReduceSingleTileKernelINS2_10policy_hubIfyN4cuda3std3__44plusIfEEE10Policy1000EPfSC_iS9_ffNS7_10__identityEEEvT0_T1_T2_T3_T4_T6_E12temp_storage+28];
	add.f32 	%f387, %f385, %f386;
	ld.shared.f32 	%f388, [_ZZN3cub18CUB_300001_SM_10006detail6reduce28DeviceReduceSingleTileKernelINS2_10policy_hubIfyN4cuda3std3__44plusIfEEE10Policy1000EPfSC_iS9_ffNS7_10__identityEEEvT0_T1_T2_T3_T4_T6_E12temp_storage+32];
	add.f32 	%f389, %f387, %f388;
	ld.shared.f32 	%f390, [_ZZN3cub18CUB_300001_SM_10006detail6reduce28DeviceReduceSingleTileKernelINS2_10policy_hubIfyN4cuda3std3__44plusIfEEE10Policy1000EPfSC_iS9_ffNS7_10__identityEEEvT0_T1_T2_T3_T4_T6_E12temp_storage+36];
	add.f32 	%f418, %f389, %f390;
	bra.uni 	$L__BB9_72;
$L__BB9_18:
	// begin inline asm
	mov.u32 %r311, %laneid;
	// end inline asm
	and.b32  	%r337, %r1, 992;
	add.s32 	%r338, %r337, 32;
	setp.gt.s32 	%p73, %r338, %r67;
	not.b32 	%r339, %r337;
	add.s32 	%r340, %r67, %r339;
	selp.b32 	%r335, %r340, 31, %p73;
	mov.b32 	%r313, %f397;
	mov.b32 	%r314, 1;
	mov.b32 	%r336, -1;
	// begin inline asm
	shfl.sync.down.b32 %r312, %r313, %r314, %r335, %r336;
	// end inline asm
	setp.lt.s32 	%p74, %r311, %r335;
	mov.b32 	%f331, %r312;
	add.f32 	%f332, %f397, %f331;
	selp.f32 	%f333, %f332, %f397, %p74;
	mov.b32 	%r318, %f333;
	mov.b32 	%r319, 2;
	// begin inline asm
	shfl.sync.down.b32 %r317, %r318, %r319, %r335, %r336;
	// end inline asm
	add.s32 	%r341, %r311, 2;
	setp.gt.s32 	%p75, %r341, %r335;
	mov.b32 	%f334, %r317;
	add.f32 	%f335, %f333, %f334;
	selp.f32 	%f336, %f333, %f335, %p75;
	mov.b32 	%r323, %f336;
	mov.b32 	%r324, 4;
	// begin inline asm
	shfl.sync.down.b32 %r322, %r323, %r324, %r335, %r336;
	// end inline asm
	add.s32 	%r342, %r311, 4;
	setp.gt.s32 	%p76, %r342, %r335;
	mov.b32 	%f337, %r322;
	add.f32 	%f338, %f336, %f337;
	selp.f32 	%f339, %f336, %f338, %p76;
	mov.b32 	%r328, %f339;
	mov.b32 	%r329, 8;
	// begin inline asm
	shfl.sync.down.b32 %r327, %r328, %r329, %r335, %r336;
	// end inline asm
	add.s32 	%r343, %r311, 8;
	setp.gt.s32 	%p77, %r343, %r335;
	mov.b32 	%f340, %r327;
	add.f32 	%f341, %f339, %f340;
	selp.f32 	%f342, %f339, %f341, %p77;
	mov.b32 	%r333, %f342;
	mov.b32 	%r334, 16;
	// begin inline asm
	shfl.sync.down.b32 %r332, %r333, %r334, %r335, %r336;
	// end inline asm
	add.s32 	%r344, %r311, 16;
	setp.gt.s32 	%p78, %r344, %r335;
	mov.b32 	%f343, %r332;
	add.f32 	%f344, %f342, %f343;
	selp.f32 	%f418, %f342, %f344, %p78;
	setp.ne.s32 	%p79, %r311, 0;
	@%p79 bra 	$L__BB9_20;
	shr.u32 	%r345, %r1, 3;
	and.b32  	%r346, %r345, 124;
	mov.u32 	%r347, _ZZN3cub18CUB_300001_SM_10006detail6reduce28DeviceReduceSingleTileKernelINS2_10policy_hubIfyN4cuda3std3__44plusIfEEE10Policy1000EPfSC_iS9_ffNS7_10__identityEEEvT0_T1_T2_T3_T4_T6_E12temp_storage;
	add.s32 	%r348, %r347, %r346;
	st.shared.f32 	[%r348+8], %f418;
$L__BB9_20:
	bar.sync 	0;
	setp.ne.s32 	%p80, %r1, 0;
	@%p80 bra 	$L__BB9_72;
	setp.gt.s32 	%p81, %r67, 32;
	ld.shared.f32 	%f345, [_ZZN3cub18CUB_300001_SM_10006detail6reduce28DeviceReduceSingleTileKernelINS2_10policy_hubIfyN4cuda3std3__44plusIfEEE10Policy1000EPfSC_iS9_ffNS7_10__identityEEEvT0_T1_T2_T3_T4_T6_E12temp_storage+12];
	add.f32 	%f346, %f418, %f345;
	selp.f32 	%f347, %f346, %f418, %p81;
	setp.gt.s32 	%p82, %r67, 64;
	ld.shared.f32 	%f348, [_ZZN3cub18CUB_300001_SM_10006detail6reduce28DeviceReduceSingleTileKernelINS2_10policy_hubIfyN4cuda3std3__44plusIfEEE10Policy1000EPfSC_iS9_ffNS7_10__identityEEEvT0_T1_T2_T3_T4_T6_E12temp_storage+16];
	add.f32 	%f349, %f348, %f347;
	selp.f32 	%f350, %f349, %f347, %p82;
	setp.gt.s32 	%p83, %r67, 96;
	ld.shared.f32 	%f351, [_ZZN3cub18CUB_300001_SM_10006detail6reduce28DeviceReduceSingleTileKernelINS2_10policy_hubIfyN4cuda3std3__44plusIfEEE10Policy1000EPfSC_iS9_ffNS7_10__identityEEEvT0_T1_T2_T3_T4_T6_E12temp_storage+20];
	add.f32 	%f352, %f351, %f350;
	selp.f32 	%f353, %f352, %f350, %p83;
	setp.gt.s32 	%p84, %r67, 128;
	ld.shared.f32 	%f354, [_ZZN3cub18CUB_300001_SM_10006detail6reduce28DeviceReduceSingleTileKernelINS2_10policy_hubIfyN4cuda3std3__44plusIfEEE10Policy1000EPfSC_iS9_ffNS7_10__identityEEEvT0_T1_T2_T3_T4_T6_E12temp_storage+24];
	add.f32 	%f355, %f354, %f353;
	selp.f32 	%f356, %f355, %f353, %p84;
	setp.gt.s32 	%p85, %r67, 160;
	ld.shared.f32 	%f357, [_ZZN3cub18CUB_300001_SM_10006detail6reduce28DeviceReduceSingleTileKernelINS2_10policy_hubIfyN4cuda3std3__44plusIfEEE10Policy1000EPfSC_iS9_ffNS7_10__identityEEEvT0_T1_T2_T3_T4_T6_E12temp_storage+28];
	add.f32 	%f358, %f357, %f356;
	selp.f32 	%f359, %f358, %f356, %p85;
	setp.gt.s32 	%p86, %r67, 192;
	ld.shared.f32 	%f360, [_ZZN3cub18CUB_300001_SM_10006detail6reduce28DeviceReduceSingleTileKernelINS2_10policy_hubIfyN4cuda3std3__44plusIfEEE10Policy1000EPfSC_iS9_ffNS7_10__identityEEEvT0_T1_T2_T3_T4_T6_E12temp_storage+32];
	add.f32 	%f361, %f360, %f359;
	selp.f32 	%f362, %f361, %f359, %p86;
	setp.gt.s32 	%p87, %r67, 224;
	ld.shared.f32 	%f363, [_ZZN3cub18CUB_300001_SM_10006detail6reduce28DeviceReduceSingleTileKernelINS2_10policy_hubIfyN4cuda3std3__44plusIfEEE10Policy1000EPfSC_iS9_ffNS7_10__identityEEEvT0_T1_T2_T3_T4_T6_E12temp_storage+36];
	add.f32 	%f364, %f363, %f362;
	selp.f32 	%f418, %f364, %f362, %p87;
	bra.uni 	$L__BB9_72;
$L__BB9_22:
	mov.u32 	%r13, %tid.x;
	shl.b32 	%r224, %r13, 2;
	mul.wide.u32 	%rd86, %r224, 4;
	add.s64 	%rd76, %rd16, %rd86;
	// begin inline asm
	ld.global.nc.v2.u64 {%rd74, %rd75}, [%rd76];
	// end inline asm
	mov.b64 	{%r225, %r226}, %rd75;
	mov.b64 	{%r227, %r228}, %rd74;
	mov.b32 	%f225, %r228;
	mov.b32 	%f226, %r227;
	mov.b32 	%f227, %r226;
	mov.b32 	%f228, %r225;
	add.s64 	%rd79, %rd76, 4096;
	// begin inline asm
	ld.global.nc.v2.u64 {%rd77, %rd78}, [%rd79];
	// end inline asm
	mov.b64 	{%r229, %r230}, %rd78;
	mov.b64 	{%r231, %r232}, %rd77;
	mov.b32 	%f229, %r232;
	mov.b32 	%f230, %r231;
	mov.b32 	%f231, %r230;
	mov.b32 	%f232, %r229;
	add.s64 	%rd82, %rd76, 8192;
	// begin inline asm
	ld.global.nc.v2.u64 {%rd80, %rd81}, [%rd82];
	// end inline asm
	mov.b64 	{%r233, %r234}, %rd81;
	mov.b64 	{%r235, %r236}, %rd80;
	mov.b32 	%f233, %r236;
	mov.b32 	%f234, %r235;
	mov.b32 	%f235, %r234;
	mov.b32 	%f236, %r233;
	add.s64 	%rd85, %rd76, 12288;
	// begin inline asm
	ld.global.nc.v2.u64 {%rd83, %rd84}, [%rd85];
	// end inline asm
	mov.b64 	{%r237, %r238}, %rd84;
	mov.b64 	{%r239, %r240}, %rd83;
	mov.b32 	%f237, %r240;
	mov.b32 	%f238, %r239;
	mov.b32 	%f239, %r238;
	mov.b32 	%f240, %r237;
	add.f32 	%f241, %f226, %f225;
	add.f32 	%f242, %f228, %f227;
	add.f32 	%f243, %f230, %f229;
	add.f32 	%f244, %f232, %f231;
	add.f32 	%f245, %f234, %f233;
	add.f32 	%f246, %f236, %f235;
	add.f32 	%f247, %f238, %f237;
	add.f32 	%f248, %f240, %f239;
	add.f32 	%f249, %f241, %f242;
	add.f32 	%f250, %f243, %f244;
	add.f32 	%f251, %f245, %f246;
	add.f32 	%f252, %f247, %f248;
	add.f32 	%f253, %f249, %f250;
	add.f32 	%f254, %f251, %f252;
	add.f32 	%f404, %f253, %f254;
	setp.lt.u32 	%p50, %r67, 8192;
	mov.b32 	%r387, 4096;
	@%p50 bra 	$L__BB9_26;
	add.s32 	%r14, %r67, -4096;
	mov.b32 	%r387, 4096;
$L__BB9_24:
	mul.wide.s32 	%rd99, %r387, 4;
	add.s64 	%rd89, %rd76, %rd99;
	// begin inline asm
	ld.global.nc.v2.u64 {%rd87, %rd88}, [%rd89];
	// end inline asm
	mov.b64 	{%r242, %r243}, %rd88;
	mov.b64 	{%r244, %r245}, %rd87;
	mov.b32 	%f255, %r245;
	mov.b32 	%f256, %r244;
	mov.b32 	%f257, %r243;
	mov.b32 	%f258, %r242;
	add.s64 	%rd92, %rd89, 4096;
	// begin inline asm
	ld.global.nc.v2.u64 {%rd90, %rd91}, [%rd92];
	// end inline asm
	mov.b64 	{%r246, %r247}, %rd91;
	mov.b64 	{%r248, %r249}, %rd90;
	mov.b32 	%f259, %r249;
	mov.b32 	%f260, %r248;
	mov.b32 	%f261, %r247;
	mov.b32 	%f262, %r246;
	add.s64 	%rd95, %rd89, 8192;
	// begin inline asm
	ld.global.nc.v2.u64 {%rd93, %rd94}, [%rd95];
	// end inline asm
	mov.b64 	{%r250, %r251}, %rd94;
	mov.b64 	{%r252, %r253}, %rd93;
	mov.b32 	%f263, %r253;
	mov.b32 	%f264, %r252;
	mov.b32 	%f265, %r251;
	mov.b32 	%f266, %r250;
	add.s64 	%rd98, %rd89, 12288;
	// begin inline asm
	ld.global.nc.v2.u64 {%rd96, %rd97}, [%rd98];
	// end inline asm
	mov.b64 	{%r254, %r255}, %rd97;
	mov.b64 	{%r256, %r257}, %rd96;
	mov.b32 	%f267, %r257;
	mov.b32 	%f268, %r256;
	mov.b32 	%f269, %r255;
	mov.b32 	%f270, %r254;
	add.f32 	%f271, %f404, %f256;
	add.f32 	%f272, %f255, %f258;
	add.f32 	%f273, %f257, %f260;
	add.f32 	%f274, %f259, %f262;
	add.f32 	%f275, %f261, %f264;
	add.f32 	%f276, %f263, %f266;
	add.f32 	%f277, %f265, %f268;
	add.f32 	%f278, %f267, %f270;
	add.f32 	%f279, %f271, %f272;
	add.f32 	%f280, %f273, %f274;
	add.f32 	%f281, %f275, %f276;
	add.f32 	%f282, %f277, %f278;
	add.f32 	%f283, %f279, %f280;
	add.f32 	%f284, %f281, %f282;
	add.f32 	%f285, %f283, %f284;
	add.f32 	%f404, %f285, %f269;
	sub.s32 	%r258, %r67, %r387;
	setp.lt.s32 	%p51, %r258, 4096;
	@%p51 bra 	$L__BB9_34;
	add.s32 	%r387, %r387, 4096;
	setp.le.s32 	%p52, %r387, %r14;
	@%p52 bra 	$L__BB9_24;
$L__BB9_26:
	setp.le.s32 	%p53, %r67, %r387;
	@%p53 bra 	$L__BB9_34;
	sub.s32 	%r18, %r67, %r387;
	setp.ge.s32 	%p54, %r13, %r18;
	@%p54 bra 	$L__BB9_34;
	not.b32 	%r259, %r13;
	add.s32 	%r260, %r67, %r259;
	sub.s32 	%r19, %r260, %r387;
	and.b32  	%r261, %r19, 768;
	setp.eq.s32 	%p55, %r261, 768;
	mov.u32 	%r391, %r13;
	@%p55 bra 	$L__BB9_31;
	add.s32 	%r389, %r13, %r387;
	shr.u32 	%r262, %r19, 8;
	add.s32 	%r263, %r262, 1;
	and.b32  	%r264, %r263, 3;
	neg.s32 	%r388, %r264;
	mov.u32 	%r391, %r13;
$L__BB9_30:
	.pragma "nounroll";
	mul.wide.u32 	%rd101, %r389, 4;
	add.s64 	%rd100, %rd16, %rd101;
	// begin inline asm
	ld.global.nc.u32 %r265, [%rd100];
	// end inline asm
	mov.b32 	%f287, %r265;
	add.f32 	%f404, %f404, %f287;
	add.s32 	%r391, %r391, 256;
	add.s32 	%r389, %r389, 256;
	add.s32 	%r388, %r388, 1;
	setp.ne.s32 	%p56, %r388, 0;
	@%p56 bra 	$L__BB9_30;
$L__BB9_31:
	setp.lt.u32 	%p57, %r19, 768;
	@%p57 bra 	$L__BB9_34;
	cvt.u64.u32 	%rd102, %r391;
	cvt.u64.u32 	%rd103, %r387;
	add.s64 	%rd104, %rd102, %rd103;
	shl.b64 	%rd105, %rd104, 2;
	add.s64 	%rd106, %rd105, %rd16;
	add.s64 	%rd122, %rd106, 2048;
	add.s32 	%r392, %r391, %r387;
$L__BB9_33:
	mul.wide.u32 	%rd111, %r392, 4;
	add.s64 	%rd107, %rd16, %rd111;
	// begin inline asm
	ld.global.nc.u32 %r266, [%rd107];
	// end inline asm
	mov.b32 	%f288, %r266;
	add.f32 	%f289, %f404, %f288;
	add.s64 	%rd108, %rd122, -1024;
	// begin inline asm
	ld.global.nc.u32 %r267, [%rd108];
	// end inline asm
	mov.b32 	%f290, %r267;
	add.f32 	%f291, %f289, %f290;
	// begin inline asm
	ld.global.nc.u32 %r268, [%rd122];
	// end inline asm
	mov.b32 	%f292, %r268;
	add.f32 	%f293, %f291, %f292;
	add.s64 	%rd110, %rd122, 1024;
	// begin inline asm
	ld.global.nc.u32 %r269, [%rd110];
	// end inline asm
	mov.b32 	%f294, %r269;
	add.f32 	%f404, %f293, %f294;
	add.s32 	%r391, %r391, 1024;
	add.s64 	%rd122, %rd122, 4096;
	add.s32 	%r392, %r392, 1024;
	setp.lt.s32 	%p58, %r391, %r18;
	@%p58 bra 	$L__BB9_33;
$L__BB9_34:
	// begin inline asm
	mov.u32 %r270, %laneid;
	// end inline asm
	mov.b32 	%r272, %f404;
	mov.b32 	%r273, 1;
	mov.b32 	%r294, 31;
	mov.b32 	%r295, -1;
	// begin inline asm
	shfl.sync.down.b32 %r271, %r272, %r273, %r294, %r295;
	// end inline asm
	setp.gt.s32 	%p59, %r270, 30;
	mov.b32 	%f295, %r271;
	add.f32 	%f296, %f404, %f295;
	selp.f32 	%f297, %f404, %f296, %p59;
	mov.b32 	%r277, %f297;
	mov.b32 	%r278, 2;
	// begin inline asm
	shfl.sync.down.b32 %r276, %r277, %r278, %r294, %r295;
	// end inline asm
	setp.gt.s32 	%p60, %r270, 29;
	mov.b32 	%f298, %r276;
	add.f32 	%f299, %f297, %f298;
	selp.f32 	%f300, %f297, %f299, %p60;
	mov.b32 	%r282, %f300;
	mov.b32 	%r283, 4;
	// begin inline asm
	shfl.sync.down.b32 %r281, %r282, %r283, %r294, %r295;
	// end inline asm
	setp.gt.s32 	%p61, %r270, 27;
	mov.b32 	%f301, %r281;
	add.f32 	%f302, %f300, %f301;
	selp.f32 	%f303, %f300, %f302, %p61;
	mov.b32 	%r287, %f303;
	mov.b32 	%r288, 8;
	// begin inline asm
	shfl.sync.down.b32 %r286, %r287, %r288, %r294, %r295;
	// end inline asm
	setp.gt.s32 	%p62, %r270, 23;
	mov.b32 	%f304, %r286;
	add.f32 	%f305, %f303, %f304;
	selp.f32 	%f306, %f303, %f305, %p62;
	mov.b32 	%r292, %f306;
	mov.b32 	%r293, 16;
	// begin inline asm
	shfl.sync.down.b32 %r291, %r292, %r293, %r294, %r295;
	// end inline asm
	setp.gt.s32 	%p63, %r270, 15;
	mov.b32 	%f307, %r291;
	add.f32 	%f26, %f306, %f307;
	selp.f32 	%f418, %f306, %f26, %p63;
	setp.ne.s32 	%p64, %r270, 0;
	@%p64 bra 	$L__BB9_36;
	shr.u32 	%r296, %r13, 3;
	and.b32  	%r297, %r296, 124;
	mov.u32 	%r298, _ZZN3cub18CUB_300001_SM_10006detail6reduce28DeviceReduceSingleTileKernelINS2_10policy_hubIfyN4cuda3std3__44plusIfEEE10Policy1000EPfSC_iS9_ffNS7_10__identityEEEvT0_T1_T2_T3_T4_T6_E12temp_storage;
	add.s32 	%r299, %r298, %r297;
	st.shared.f32 	[%r299+8], %f26;
$L__BB9_36:
	bar.sync 	0;
	setp.ne.s32 	%p65, %r13, 0;
	@%p65 bra 	$L__BB9_72;
	ld.shared.f32 	%f308, [_ZZN3cub18CUB_300001_SM_10006detail6reduce28DeviceReduceSingleTileKernelINS2_10policy_hubIfyN4cuda3std3__44plusIfEEE10Policy1000EPfSC_iS9_ffNS7_10__identityEEEvT0_T1_T2_T3_T4_T6_E12temp_storage+12];
	add.f32 	%f309, %f418, %f308;
	ld.shared.f32 	%f310, [_ZZN3cub18CUB_300001_SM_10006detail6reduce28DeviceReduceSingleTileKernelINS2_10policy_hubIfyN4cuda3std3__44plusIfEEE10Policy1000EPfSC_iS9_ffNS7_10__identityEEEvT0_T1_T2_T3_T4_T6_E12temp_storage+16];
	add.f32 	%f311, %f309, %f310;
	ld.shared.f32 	%f312, [_ZZN3cub18CUB_300001_SM_10006detail6reduce28DeviceReduceSingleTileKernelINS2_10policy_hubIfyN4cuda3std3__44plusIfEEE10Policy1000EPfSC_iS9_ffNS7_10__identityEEEvT0_T1_T2_T3_T4_T6_E12temp_storage+20];
	add.f32 	%f313, %f311, %f312;
	ld.shared.f32 	%f314, [_ZZN3cub18CUB_300001_SM_10006detail6reduce28DeviceReduceSingleTileKernelINS2_10policy_hubIfyN4cuda3std3__44plusIfEEE10Policy1000EPfSC_iS9_ffNS7_10__identityEEEvT0_T1_T2_T3_T4_T6_E12temp_storage+24];
	add.f32 	%f315, %f313, %f314;
	ld.shared.f32 	%f316, [_ZZN3cub18CUB_300001_SM_10006detail6reduce28DeviceReduceSingleTileKernelINS2_10policy_hubIfyN4cuda3std3__44plusIfEEE10Policy1000EPfSC_iS9_ffNS7_10__identityEEEvT0_T1_T2_T3_T4_T6_E12temp_storage+28];
	add.f32 	%f317, %f315, %f316;
	ld.shared.f32 	%f318, [_ZZN3cub18CUB_300001_SM_10006detail6reduce28DeviceReduceSingleTileKernelINS2_10policy_hubIfyN4cuda3std3__44plusIfEEE10Policy1000EPfSC_iS9_ffNS7_10__identityEEEvT0_T1_T2_T3_T4_T6_E12temp_storage+32];
	add.f32 	%f319, %f317, %f318;
	ld.shared.f32 	%f320, [_ZZN3cub18CUB_300001_SM_10006detail6reduce28DeviceReduceSingleTileKernelINS2_10policy_hubIfyN4cuda3std3__44plusIfEEE10Policy1000EPfSC_iS9_ffNS7_10__identityEEEvT0_T1_T2_T3_T4_T6_E12temp_storage+36];
	add.f32 	%f418, %f319, %f320;
	bra.uni 	$L__BB9_72;
$L__BB9_38:
	setp.gt.s32 	%p3, %r67, 4095;
	@%p3 bra 	$L__BB9_56;
	mov.u32 	%r34, %tid.x;
	setp.ge.s32 	%p20, %r34, %r67;
	mov.f32 	%f410, 0f00000000;
	mov.u32 	%r397, %r34;
	@%p20 bra 	$L__BB9_41;
	mul.wide.u32 	%rd66, %r34, 4;
	add.s64 	%rd65, %rd16, %rd66;
	// begin inline asm
	ld.global.nc.u32 %r144, [%rd65];
	// end inline asm
	mov.b32 	%f410, %r144;
	add.s32 	%r397, %r34, 256;
$L__BB9_41:
	setp.ge.s32 	%p21, %r397, %r67;
	@%p21 bra 	$L__BB9_47;
	not.b32 	%r145, %r397;
	add.s32 	%r37, %r67, %r145;
	and.b32  	%r146, %r37, 768;
	setp.eq.s32 	%p22, %r146, 768;
	@%p22 bra 	$L__BB9_45;
	mul.wide.u32 	%rd67, %r397, 4;
	add.s64 	%rd123, %rd16, %rd67;
	shr.u32 	%r147, %r37, 8;
	add.s32 	%r148, %r147, 1;
	and.b32  	%r149, %r148, 3;
	neg.s32 	%r395, %r149;
$L__BB9_44:
	.pragma "nounroll";
	// begin inline asm
	ld.global.nc.u32 %r150, [%rd123];
	// end inline asm
	mov.b32 	%f157, %r150;
	add.f32 	%f410, %f410, %f157;
	add.s32 	%r397, %r397, 256;
	add.s64 	%rd123, %rd123, 1024;
	add.s32 	%r395, %r395, 1;
	setp.ne.s32 	%p23, %r395, 0;
	@%p23 bra 	$L__BB9_44;
$L__BB9_45:
	setp.lt.u32 	%p24, %r37, 768;
	@%p24 bra 	$L__BB9_47;
$L__BB9_46:
	mul.wide.s32 	%rd73, %r397, 4;
	add.s64 	%rd69, %rd16, %rd73;
	// begin inline asm
	ld.global.nc.u32 %r151, [%rd69];
	// end inline asm
	mov.b32 	%f158, %r151;
	add.f32 	%f159, %f410, %f158;
	add.s64 	%rd70, %rd69, 1024;
	// begin inline asm
	ld.global.nc.u32 %r152, [%rd70];
	// end inline asm
	mov.b32 	%f160, %r152;
	add.f32 	%f161, %f159, %f160;
	add.s64 	%rd71, %rd69, 2048;
	// begin inline asm
	ld.global.nc.u32 %r153, [%rd71];
	// end inline asm
	mov.b32 	%f162, %r153;
	add.f32 	%f163, %f161, %f162;
	add.s64 	%rd72, %rd69, 3072;
	// begin inline asm
	ld.global.nc.u32 %r154, [%rd72];
	// end inline asm
	mov.b32 	%f164, %r154;
	add.f32 	%f410, %f163, %f164;
	add.s32 	%r397, %r397, 1024;
	setp.lt.s32 	%p25, %r397, %r67;
	@%p25 bra 	$L__BB9_46;
$L__BB9_47:
	setp.lt.s32 	%p26, %r67, 256;
	@%p26 bra 	$L__BB9_52;
	// begin inline asm
	mov.u32 %r193, %laneid;
	// end inline asm
	mov.b32 	%r195, %f410;
	mov.b32 	%r196, 1;
	mov.b32 	%r217, 31;
	mov.b32 	%r218, -1;
	// begin inline asm
	shfl.sync.down.b32 %r194, %r195, %r196, %r217, %r218;
	// end inline asm
	setp.gt.s32 	%p42, %r193, 30;
	mov.b32 	%f199, %r194;
	add.f32 	%f200, %f410, %f199;
	selp.f32 	%f201, %f410, %f200, %p42;
	mov.b32 	%r200, %f201;
	mov.b32 	%r201, 2;
	// begin inline asm
	shfl.sync.down.b32 %r199, %r200, %r201, %r217, %r218;
	// end inline asm
	setp.gt.s32 	%p43, %r193, 29;
	mov.b32 	%f202, %r199;
	add.f32 	%f203, %f201, %f202;
	selp.f32 	%f204, %f201, %f203, %p43;
	mov.b32 	%r205, %f204;
	mov.b32 	%r206, 4;
	// begin inline asm
	shfl.sync.down.b32 %r204, %r205, %r206, %r217, %r218;
	// end inline asm
	setp.gt.s32 	%p44, %r193, 27;
	mov.b32 	%f205, %r204;
	add.f32 	%f206, %f204, %f205;
	selp.f32 	%f207, %f204, %f206, %p44;
	mov.b32 	%r210, %f207;
	mov.b32 	%r211, 8;
	// begin inline asm
	shfl.sync.down.b32 %r209, %r210, %r211, %r217, %r218;
	// end inline asm
	setp.gt.s32 	%p45, %r193, 23;
	mov.b32 	%f208, %r209;
	add.f32 	%f209, %f207, %f208;
	selp.f32 	%f210, %f207, %f209, %p45;
	mov.b32 	%r215, %f210;
	mov.b32 	%r216, 16;
	// begin inline asm
	shfl.sync.down.b32 %r214, %r215, %r216, %r217, %r218;
	// end inline asm
	setp.gt.s32 	%p46, %r193, 15;
	mov.b32 	%f211, %r214;
	add.f32 	%f38, %f210, %f211;
	selp.f32 	%f418, %f210, %f38, %p46;
	setp.ne.s32 	%p47, %r193, 0;
	@%p47 bra 	$L__BB9_50;
	shr.u32 	%r219, %r34, 3;
	and.b32  	%r220, %r219, 124;
	mov.u32 	%r221, _ZZN3cub18CUB_300001_SM_10006detail6reduce28DeviceReduceSingleTileKernelINS2_10policy_hubIfyN4cuda3std3__44plusIfEEE10Policy1000EPfSC_iS9_ffNS7_10__identityEEEvT0_T1_T2_T3_T4_T6_E12temp_storage;
	add.s32 	%r222, %r221, %r220;
	st.shared.f32 	[%r222+8], %f38;
$L__BB9_50:
	bar.sync 	0;
	setp.ne.s32 	%p48, %r34, 0;
	@%p48 bra 	$L__BB9_72;
	ld.shared.f32 	%f212, [_ZZN3cub18CUB_300001_SM_10006detail6reduce28DeviceReduceSingleTileKernelINS2_10policy_hubIfyN4cuda3std3__44plusIfEEE10Policy1000EPfSC_iS9_ffNS7_10__identityEEEvT0_T1_T2_T3_T4_T6_E12temp_storage+12];
	add.f32 	%f213, %f418, %f212;
	ld.shared.f32 	%f214, [_ZZN3cub18CUB_300001_SM_10006detail6reduce28DeviceReduceSingleTileKernelINS2_10policy_hubIfyN4cuda3std3__44plusIfEEE10Policy1000EPfSC_iS9_ffNS7_10__identityEEEvT0_T1_T2_T3_T4_T6_E12temp_storage+16];
	add.f32 	%f215, %f213, %f214;
	ld.shared.f32 	%f216, [_ZZN3cub18CUB_300001_SM_10006detail6reduce28DeviceReduceSingleTileKernelINS2_10policy_hubIfyN4cuda3std3__44plusIfEEE10Policy1000EPfSC_iS9_ffNS7_10__identityEEEvT0_T1_T2_T3_T4_T6_E12temp_storage+20];
	add.f32 	%f217, %f215, %f216;
	ld.shared.f32 	%f218, [_ZZN3cub18CUB_300001_SM_10006detail6reduce28DeviceReduceSingleTileKernelINS2_10policy_hubIfyN4cuda3std3__44plusIfEEE10Policy1000EPfSC_iS9_ffNS7_10__identityEEEvT0_T1_T2_T3_T4_T6_E12temp_storage+24];
	add.f32 	%f219, %f217, %f218;
	ld.shared.f32 	%f220, [_ZZN3cub18CUB_300001_SM_10006detail6reduce28DeviceReduceSingleTileKernelINS2_10policy_hubIfyN4cuda3std3__44plusIfEEE10Policy1000EPfSC_iS9_ffNS7_10__identityEEEvT0_T1_T2_T3_T4_T6_E12temp_storage+28];
	add.f32 	%f221, %f219, %f220;
	ld.shared.f32 	%f222, [_ZZN3cub18CUB_300001_SM_10006detail6reduce28DeviceReduceSingleTileKernelINS2_10policy_hubIfyN4cuda3std3__44plusIfEEE10Policy1000EPfSC_iS9_ffNS7_10__identityEEEvT0_T1_T2_T3_T4_T6_E12temp_storage+32];
	add.f32 	%f223, %f221, %f222;
	ld.shared.f32 	%f224, [_ZZN3cub18CUB_300001_SM_10006detail6reduce28DeviceReduceSingleTileKernelINS2_10policy_hubIfyN4cuda3std3__44plusIfEEE10Policy1000EPfSC_iS9_ffNS7_10__identityEEEvT0_T1_T2_T3_T4_T6_E12temp_storage+36];
	add.f32 	%f418, %f223, %f224;
	bra.uni 	$L__BB9_72;
$L__BB9_52:
	// begin inline asm
	mov.u32 %r155, %laneid;
	// end inline asm
	and.b32  	%r181, %r34, 992;
	add.s32 	%r182, %r181, 32;
	setp.gt.s32 	%p27, %r182, %r67;
	not.b32 	%r183, %r181;
	add.s32 	%r184, %r67, %r183;
	selp.b32 	%r179, %r184, 31, %p27;
	mov.b32 	%r157, %f410;
	mov.b32 	%r158, 1;
	mov.b32 	%r180, -1;
	// begin inline asm
	shfl.sync.down.b32 %r156, %r157, %r158, %r179, %r180;
	// end inline asm
	setp.lt.s32 	%p28, %r155, %r179;
	mov.b32 	%f165, %r156;
	add.f32 	%f166, %f410, %f165;
	selp.f32 	%f167, %f166, %f410, %p28;
	mov.b32 	%r162, %f167;
	mov.b32 	%r163, 2;
	// begin inline asm
	shfl.sync.down.b32 %r161, %r162, %r163, %r179, %r180;
	// end inline asm
	add.s32 	%r185, %r155, 2;
	setp.gt.s32 	%p29, %r185, %r179;
	mov.b32 	%f168, %r161;
	add.f32 	%f169, %f167, %f168;
	selp.f32 	%f170, %f167, %f169, %p29;
	mov.b32 	%r167, %f170;
	mov.b32 	%r168, 4;
	// begin inline asm
	shfl.sync.down.b32 %r166, %r167, %r168, %r179, %r180;
	// end inline asm
	add.s32 	%r186, %r155, 4;
	setp.gt.s32 	%p30, %r186, %r179;
	mov.b32 	%f171, %r166;
	add.f32 	%f172, %f170, %f171;
	selp.f32 	%f173, %f170, %f172, %p30;
	mov.b32 	%r172, %f173;
	mov.b32 	%r173, 8;
	// begin inline asm
	shfl.sync.down.b32 %r171, %r172, %r173, %r179, %r180;
	// end inline asm
	add.s32 	%r187, %r155, 8;
	setp.gt.s32 	%p31, %r187, %r179;
	mov.b32 	%f174, %r171;
	add.f32 	%f175, %f173, %f174;
	selp.f32 	%f176, %f173, %f175, %p31;
	mov.b32 	%r177, %f176;
	mov.b32 	%r178, 16;
	// begin inline asm
	shfl.sync.down.b32 %r176, %r177, %r178, %r179, %r180;
	// end inline asm
	add.s32 	%r188, %r155, 16;
	setp.gt.s32 	%p32, %r188, %r179;
	mov.b32 	%f177, %r176;
	add.f32 	%f178, %f176, %f177;
	selp.f32 	%f418, %f176, %f178, %p32;
	setp.ne.s32 	%p33, %r155, 0;
	@%p33 bra 	$L__BB9_54;
	shr.u32 	%r189, %r34, 3;
	and.b32  	%r190, %r189, 124;
	mov.u32 	%r191, _ZZN3cub18CUB_300001_SM_10006detail6reduce28DeviceReduceSingleTileKernelINS2_10policy_hubIfyN4cuda3std3__44plusIfEEE10Policy1000EPfSC_iS9_ffNS7_10__identityEEEvT0_T1_T2_T3_T4_T6_E12temp_storage;
	add.s32 	%r192, %r191, %r190;
	st.shared.f32 	[%r192+8], %f418;
$L__BB9_54:
	bar.sync 	0;
	setp.ne.s32 	%p34, %r34, 0;
	@%p34 bra 	$L__BB9_72;
	setp.gt.s32 	%p35, %r67, 32;
	ld.shared.f32 	%f179, [_ZZN3cub18CUB_300001_SM_10006detail6reduce28DeviceReduceSingleTileKernelINS2_10policy_hubIfyN4cuda3std3__44plusIfEEE10Policy1000EPfSC_iS9_ffNS7_10__identityEEEvT0_T1_T2_T3_T4_T6_E12temp_storage+12];
	add.f32 	%f180, %f418, %f179;
	selp.f32 	%f181, %f180, %f418, %p35;
	setp.gt.s32 	%p36, %r67, 64;
	ld.shared.f32 	%f182, [_ZZN3cub18CUB_300001_SM_10006detail6reduce28DeviceReduceSingleTileKernelINS2_10policy_hubIfyN4cuda3std3__44plusIfEEE10Policy1000EPfSC_iS9_ffNS7_10__identityEEEvT0_T1_T2_T3_T4_T6_E12temp_storage+16];
	add.f32 	%f183, %f182, %f181;
	selp.f32 	%f184, %f183, %f181, %p36;
	setp.gt.s32 	%p37, %r67, 96;
	ld.shared.f32 	%f185, [_ZZN3cub18CUB_300001_SM_10006detail6reduce28DeviceReduceSingleTileKernelINS2_10policy_hubIfyN4cuda3std3__44plusIfEEE10Policy1000EPfSC_iS9_ffNS7_10__identityEEEvT0_T1_T2_T3_T4_T6_E12temp_storage+20];
	add.f32 	%f186, %f185, %f184;
	selp.f32 	%f187, %f186, %f184, %p37;
	setp.gt.s32 	%p38, %r67, 128;
	ld.shared.f32 	%f188, [_ZZN3cub18CUB_300001_SM_10006detail6reduce28DeviceReduceSingleTileKernelINS2_10policy_hubIfyN4cuda3std3__44plusIfEEE10Policy1000EPfSC_iS9_ffNS7_10__identityEEEvT0_T1_T2_T3_T4_T6_E12temp_storage+24];
	add.f32 	%f189, %f188, %f187;
	selp.f32 	%f190, %f189, %f187, %p38;
	setp.gt.s32 	%p39, %r67, 160;
	ld.shared.f32 	%f191, [_ZZN3cub18CUB_300001_SM_10006detail6reduce28DeviceReduceSingleTileKernelINS2_10policy_hubIfyN4cuda3std3__44plusIfEEE10Policy1000EPfSC_iS9_ffNS7_10__identityEEEvT0_T1_T2_T3_T4_T6_E12temp_storage+28];
	add.f32 	%f192, %f191, %f190;
	selp.f32 	%f193, %f192, %f190, %p39;
	setp.gt.s32 	%p40, %r67, 192;
	ld.shared.f32 	%f194, [_ZZN3cub18CUB_300001_SM_10006detail6reduce28DeviceReduceSingleTileKernelINS2_10policy_hubIfyN4cuda3std3__44plusIfEEE10Policy1000EPfSC_iS9_ffNS7_10__identityEEEvT0_T1_T2_T3_T4_T6_E12temp_storage+32];
	add.f32 	%f195, %f194, %f193;
	selp.f32 	%f196, %f195, %f193, %p40;
	setp.gt.s32 	%p41, %r67, 224;
	ld.shared.f32 	%f197, [_ZZN3cub18CUB_300001_SM_10006detail6reduce28DeviceReduceSingleTileKernelINS2_10policy_hubIfyN4cuda3std3__44plusIfEEE10Policy1000EPfSC_iS9_ffNS7_10__identityEEEvT0_T1_T2_T3_T4_T6_E12temp_storage+36];
	add.f32 	%f198, %f197, %f196;
	selp.f32 	%f418, %f198, %f196, %p41;
	bra.uni 	$L__BB9_72;
$L__BB9_56:
	mov.u32 	%r46, %tid.x;
	mul.wide.u32 	%rd35, %r46, 4;
	add.s64 	%rd19, %rd16, %rd35;
	// begin inline asm
	ld.global.nc.u32 %r68, [%rd19];
	// end inline asm
	mov.b32 	%f59, %r68;
	add.s64 	%rd20, %rd19, 1024;
	// begin inline asm
	ld.global.nc.u32 %r69, [%rd20];
	// end inline asm
	mov.b32 	%f60, %r69;
	add.s64 	%rd21, %rd19, 2048;
	// begin inline asm
	ld.global.nc.u32 %r70, [%rd21];
	// end inline asm
	mov.b32 	%f61, %r70;
	add.s64 	%rd22, %rd19, 3072;
	// begin inline asm
	ld.global.nc.u32 %r71, [%rd22];
	// end inline asm
	mov.b32 	%f62, %r71;
	add.s64 	%rd23, %rd19, 4096;
	// begin inline asm
	ld.global.nc.u32 %r72, [%rd23];
	// end inline asm
	mov.b32 	%f63, %r72;
	add.s64 	%rd24, %rd19, 5120;
	// begin inline asm
	ld.global.nc.u32 %r73, [%rd24];
	// end inline asm
	mov.b32 	%f64, %r73;
	add.s64 	%rd25, %rd19, 6144;
	// begin inline asm
	ld.global.nc.u32 %r74, [%rd25];
	// end inline asm
	mov.b32 	%f65, %r74;
	add.s64 	%rd26, %rd19, 7168;
	// begin inline asm
	ld.global.nc.u32 %r75, [%rd26];
	// end inline asm
	mov.b32 	%f66, %r75;
	add.s64 	%rd27, %rd19, 8192;
	// begin inline asm
	ld.global.nc.u32 %r76, [%rd27];
	// end inline asm
	mov.b32 	%f67, %r76;
	add.s64 	%rd28, %rd19, 9216;
	// begin inline asm
	ld.global.nc.u32 %r77, [%rd28];
	// end inline asm
	mov.b32 	%f68, %r77;
	add.s64 	%rd29, %rd19, 10240;
	// begin inline asm
	ld.global.nc.u32 %r78, [%rd29];
	// end inline asm
	mov.b32 	%f69, %r78;
	add.s64 	%rd30, %rd19, 11264;
	// begin inline asm
	ld.global.nc.u32 %r79, [%rd30];
	// end inline asm
	mov.b32 	%f70, %r79;
	add.s64 	%rd31, %rd19, 12288;
	// begin inline asm
	ld.global.nc.u32 %r80, [%rd31];
	// end inline asm
	mov.b32 	%f71, %r80;
	add.s64 	%rd32, %rd19, 13312;
	// begin inline asm
	ld.global.nc.u32 %r81, [%rd32];
	// end inline asm
	mov.b32 	%f72, %r81;
	add.s64 	%rd33, %rd19, 14336;
	// begin inline asm
	ld.global.nc.u32 %r82, [%rd33];
	// end inline asm
	mov.b32 	%f73, %r82;
	add.s64 	%rd34, %rd19, 15360;
	// begin inline asm
	ld.global.nc.u32 %r83, [%rd34];
	// end inline asm
	mov.b32 	%f74, %r83;
	add.f32 	%f75, %f59, %f60;
	add.f32 	%f76, %f61, %f62;
	add.f32 	%f77, %f63, %f64;
	add.f32 	%f78, %f65, %f66;
	add.f32 	%f79, %f67, %f68;
	add.f32 	%f80, %f69, %f70;
	add.f32 	%f81, %f71, %f72;
	add.f32 	%f82, %f73, %f74;
	add.f32 	%f83, %f75, %f76;
	add.f32 	%f84, %f77, %f78;
	add.f32 	%f85, %f79, %f80;
	add.f32 	%f86, %f81, %f82;
	add.f32 	%f87, %f83, %f84;
	add.f32 	%f88, %f85, %f86;
	add.f32 	%f417, %f87, %f88;
	setp.lt.u32 	%p4, %r67, 8192;
	mov.b32 	%r400, 4096;
	@%p4 bra 	$L__BB9_60;
	add.s32 	%r47, %r67, -4096;
	mov.b32 	%r400, 4096;
$L__BB9_58:
	mul.wide.s32 	%rd52, %r400, 4;
	add.s64 	%rd36, %rd19, %rd52;
	// begin inline asm
	ld.global.nc.u32 %r86, [%rd36];
	// end inline asm
	mov.b32 	%f89, %r86;
	add.s64 	%rd37, %rd36, 1024;
	// begin inline asm
	ld.global.nc.u32 %r87, [%rd37];
	// end inline asm
	mov.b32 	%f90, %r87;
	add.s64 	%rd38, %rd36, 2048;
	// begin inline asm
	ld.global.nc.u32 %r88, [%rd38];
	// end inline asm
	mov.b32 	%f91, %r88;
	add.s64 	%rd39, %rd36, 3072;
	// begin inline asm
	ld.global.nc.u32 %r89, [%rd39];
	// end inline asm
	mov.b32 	%f92, %r89;
	add.s64 	%rd40, %rd36, 4096;
	// begin inline asm
	ld.global.nc.u32 %r90, [%rd40];
	// end inline asm
	mov.b32 	%f93, %r90;
	add.s64 	%rd41, %rd36, 5120;
	// begin inline asm
	ld.global.nc.u32 %r91, [%rd41];
	// end inline asm
	mov.b32 	%f94, %r91;
	add.s64 	%rd42, %rd36, 6144;
	// begin inline asm
	ld.global.nc.u32 %r92, [%rd42];
	// end inline asm
	mov.b32 	%f95, %r92;
	add.s64 	%rd43, %rd36, 7168;
	// begin inline asm
	ld.global.nc.u32 %r93, [%rd43];
	// end inline asm
	mov.b32 	%f96, %r93;
	add.s64 	%rd44, %rd36, 8192;
	// begin inline asm
	ld.global.nc.u32 %r94, [%rd44];
	// end inline asm
	mov.b32 	%f97, %r94;
	add.s64 	%rd45, %rd36, 9216;
	// begin inline asm
	ld.global.nc.u32 %r95, [%rd45];
	// end inline asm
	mov.b32 	%f98, %r95;
	add.s64 	%rd46, %rd36, 10240;
	// begin inline asm
	ld.global.nc.u32 %r96, [%rd46];
	// end inline asm
	mov.b32 	%f99, %r96;
	add.s64 	%rd47, %rd36, 11264;
	// begin inline asm
	ld.global.nc.u32 %r97, [%rd47];
	// end inline asm
	mov.b32 	%f100, %r97;
	add.s64 	%rd48, %rd36, 12288;
	// begin inline asm
	ld.global.nc.u32 %r98, [%rd48];
	// end inline asm
	mov.b32 	%f101, %r98;
	add.s64 	%rd49, %rd36, 13312;
	// begin inline asm
	ld.global.nc.u32 %r99, [%rd49];
	// end inline asm
	mov.b32 	%f102, %r99;
	add.s64 	%rd50, %rd36, 14336;
	// begin inline asm
	ld.global.nc.u32 %r100, [%rd50];
	// end inline asm
	mov.b32 	%f103, %r100;
	add.s64 	%rd51, %rd36, 15360;
	// begin inline asm
	ld.global.nc.u32 %r101, [%rd51];
	// end inline asm
	mov.b32 	%f104, %r101;
	add.f32 	%f105, %f417, %f89;
	add.f32 	%f106, %f90, %f91;
	add.f32 	%f107, %f92, %f93;
	add.f32 	%f108, %f94, %f95;
	add.f32 	%f109, %f96, %f97;
	add.f32 	%f110, %f98, %f99;
	add.f32 	%f111, %f100, %f101;
	add.f32 	%f112, %f102, %f103;
	add.f32 	%f113, %f105, %f106;
	add.f32 	%f114, %f107, %f108;
	add.f32 	%f115, %f109, %f110;
	add.f32 	%f116, %f111, %f112;
	add.f32 	%f117, %f113, %f114;
	add.f32 	%f118, %f115, %f116;
	add.f32 	%f119, %f117, %f118;
	add.f32 	%f417, %f119, %f104;
	sub.s32 	%r102, %r67, %r400;
	setp.lt.s32 	%p5, %r102, 4096;
	@%p5 bra 	$L__BB9_68;
	add.s32 	%r400, %r400, 4096;
	setp.le.s32 	%p6, %r400, %r47;
	@%p6 bra 	$L__BB9_58;
$L__BB9_60:
	setp.le.s32 	%p7, %r67, %r400;
	@%p7 bra 	$L__BB9_68;
	sub.s32 	%r51, %r67, %r400;
	setp.ge.s32 	%p8, %r46, %r51;
	@%p8 bra 	$L__BB9_68;
	not.b32 	%r103, %r46;
	add.s32 	%r104, %r67, %r103;
	sub.s32 	%r52, %r104, %r400;
	and.b32  	%r105, %r52, 768;
	setp.eq.s32 	%p9, %r105, 768;
	mov.u32 	%r404, %r46;
	@%p9 bra 	$L__BB9_65;
	add.s32 	%r402, %r46, %r400;
	shr.u32 	%r106, %r52, 8;
	add.s32 	%r107, %r106, 1;
	and.b32  	%r108, %r107, 3;
	neg.s32 	%r401, %r108;
	mov.u32 	%r404, %r46;
$L__BB9_64:
	.pragma "nounroll";
	mul.wide.u32 	%rd54, %r402, 4;
	add.s64 	%rd53, %rd16, %rd54;
	// begin inline asm
	ld.global.nc.u32 %r109, [%rd53];
	// end inline asm
	mov.b32 	%f121, %r109;
	add.f32 	%f417, %f417, %f121;
	add.s32 	%r404, %r404, 256;
	add.s32 	%r402, %r402, 256;
	add.s32 	%r401, %r401, 1;
	setp.ne.s32 	%p10, %r401, 0;
	@%p10 bra 	$L__BB9_64;
$L__BB9_65:
	setp.lt.u32 	%p11, %r52, 768;
	@%p11 bra 	$L__BB9_68;
	cvt.u64.u32 	%rd55, %r404;
	cvt.u64.u32 	%rd56, %r400;
	add.s64 	%rd57, %rd55, %rd56;
	shl.b64 	%rd58, %rd57, 2;
	add.s64 	%rd59, %rd58, %rd16;
	add.s64 	%rd124, %rd59, 2048;
	add.s32 	%r405, %r404, %r400;
$L__BB9_67:
	mul.wide.u32 	%rd64, %r405, 4;
	add.s64 	%rd60, %rd16, %rd64;
	// begin inline asm
	ld.global.nc.u32 %r110, [%rd60];
	// end inline asm
	mov.b32 	%f122, %r110;
	add.f32 	%f123, %f417, %f122;
	add.s64 	%rd61, %rd124, -1024;
	// begin inline asm
	ld.global.nc.u32 %r111, [%rd61];
	// end inline asm
	mov.b32 	%f124, %r111;
	add.f32 	%f125, %f123, %f124;
	// begin inline asm
	ld.global.nc.u32 %r112, [%rd124];
	// end inline asm
	mov.b32 	%f126, %r112;
	add.f32 	%f127, %f125, %f126;
	add.s64 	%rd63, %rd124, 1024;
	// begin inline asm
	ld.global.nc.u32 %r113, [%rd63];
	// end inline asm
	mov.b32 	%f128, %r113;
	add.f32 	%f417, %f127, %f128;
	add.s32 	%r404, %r404, 1024;
	add.s64 	%rd124, %rd124, 4096;
	add.s32 	%r405, %r405, 1024;
	setp.lt.s32 	%p12, %r404, %r51;
	@%p12 bra 	$L__BB9_67;
$L__BB9_68:
	// begin inline asm
	mov.u32 %r114, %laneid;
	// end inline asm
	mov.b32 	%r116, %f417;
	mov.b32 	%r117, 1;
	mov.b32 	%r138, 31;
	mov.b32 	%r139, -1;
	// begin inline asm
	shfl.sync.down.b32 %r115, %r116, %r117, %r138, %r139;
	// end inline asm
	setp.gt.s32 	%p13, %r114, 30;
	mov.b32 	%f129, %r115;
	add.f32 	%f130, %f417, %f129;
	selp.f32 	%f131, %f417, %f130, %p13;
	mov.b32 	%r121, %f131;
	mov.b32 	%r122, 2;
	// begin inline asm
	shfl.sync.down.b32 %r120, %r121, %r122, %r138, %r139;
	// end inline asm
	setp.gt.s32 	%p14, %r114, 29;
	mov.b32 	%f132, %r120;
	add.f32 	%f133, %f131, %f132;
	selp.f32 	%f134, %f131, %f133, %p14;
	mov.b32 	%r126, %f134;
	mov.b32 	%r127, 4;
	// begin inline asm
	shfl.sync.down.b32 %r125, %r126, %r127, %r138, %r139;
	// end inline asm
	setp.gt.s32 	%p15, %r114, 27;
	mov.b32 	%f135, %r125;
	add.f32 	%f136, %f134, %f135;
	selp.f32 	%f137, %f134, %f136, %p15;
	mov.b32 	%r131, %f137;
	mov.b32 	%r132, 8;
	// begin inline asm
	shfl.sync.down.b32 %r130, %r131, %r132, %r138, %r139;
	// end inline asm
	setp.gt.s32 	%p16, %r114, 23;
	mov.b32 	%f138, %r130;
	add.f32 	%f139, %f137, %f138;
	selp.f32 	%f140, %f137, %f139, %p16;
	mov.b32 	%r136, %f140;
	mov.b32 	%r137, 16;
	// begin inline asm
	shfl.sync.down.b32 %r135, %r136, %r137, %r138, %r139;
	// end inline asm
	setp.gt.s32 	%p17, %r114, 15;
	mov.b32 	%f141, %r135;
	add.f32 	%f54, %f140, %f141;
	selp.f32 	%f418, %f140, %f54, %p17;
	setp.ne.s32 	%p18, %r114, 0;
	@%p18 bra 	$L__BB9_70;
	shr.u32 	%r140, %r46, 3;
	and.b32  	%r141, %r140, 124;
	mov.u32 	%r142, _ZZN3cub18CUB_300001_SM_10006detail6reduce28DeviceReduceSingleTileKernelINS2_10policy_hubIfyN4cuda3std3__44plusIfEEE10Policy1000EPfSC_iS9_ffNS7_10__identityEEEvT0_T1_T2_T3_T4_T6_E12temp_storage;
	add.s32 	%r143, %r142, %r141;
	st.shared.f32 	[%r143+8], %f54;
$L__BB9_70:
	bar.sync 	0;
	setp.ne.s32 	%p19, %r46, 0;
	@%p19 bra 	$L__BB9_72;
	ld.shared.f32 	%f142, [_ZZN3cub18CUB_300001_SM_10006detail6reduce28DeviceReduceSingleTileKernelINS2_10policy_hubIfyN4cuda3std3__44plusIfEEE10Policy1000EPfSC_iS9_ffNS7_10__identityEEEvT0_T1_T2_T3_T4_T6_E12temp_storage+12];
	add.f32 	%f143, %f418, %f142;
	ld.shared.f32 	%f144, [_ZZN3cub18CUB_300001_SM_10006detail6reduce28DeviceReduceSingleTileKernelINS2_10policy_hubIfyN4cuda3std3__44plusIfEEE10Policy1000EPfSC_iS9_ffNS7_10__identityEEEvT0_T1_T2_T3_T4_T6_E12temp_storage+16];
	add.f32 	%f145, %f143, %f144;
	ld.shared.f32 	%f146, [_ZZN3cub18CUB_300001_SM_10006detail6reduce28DeviceReduceSingleTileKernelINS2_10policy_hubIfyN4cuda3std3__44plusIfEEE10Policy1000EPfSC_iS9_ffNS7_10__identityEEEvT0_T1_T2_T3_T4_T6_E12temp_storage+20];
	add.f32 	%f147, %f145, %f146;
	ld.shared.f32 	%f148, [_ZZN3cub18CUB_300001_SM_10006detail6reduce28DeviceReduceSingleTileKernelINS2_10policy_hubIfyN4cuda3std3__44plusIfEEE10Policy1000EPfSC_iS9_ffNS7_10__identityEEEvT0_T1_T2_T3_T4_T6_E12temp_storage+24];
	add.f32 	%f149, %f147, %f148;
	ld.shared.f32 	%f150, [_ZZN3cub18CUB_300001_SM_10006detail6reduce28DeviceReduceSingleTileKernelINS2_10policy_hubIfyN4cuda3std3__44plusIfEEE10Policy1000EPfSC_iS9_ffNS7_10__identityEEEvT0_T1_T2_T3_T4_T6_E12temp_storage+28];
	add.f32 	%f151, %f149, %f150;
	ld.shared.f32 	%f152, [_ZZN3cub18CUB_300001_SM_10006detail6reduce28DeviceReduceSingleTileKernelINS2_10policy_hubIfyN4cuda3std3__44plusIfEEE10Policy1000EPfSC_iS9_ffNS7_10__identityEEEvT0_T1_T2_T3_T4_T6_E12temp_storage+32];
	add.f32 	%f153, %f151, %f152;
	ld.shared.f32 	%f154, [_ZZN3cub18CUB_300001_SM_10006detail6reduce28DeviceReduceSingleTileKernelINS2_10policy_hubIfyN4cuda3std3__44plusIfEEE10Policy1000EPfSC_iS9_ffNS7_10__identityEEEvT0_T1_T2_T3_T4_T6_E12temp_storage+36];
	add.f32 	%f418, %f153, %f154;
$L__BB9_72:
	mov.u32 	%r379, %tid.x;
	setp.ne.s32 	%p95, %r379, 0;
	@%p95 bra 	$L__BB9_74;
	add.f32 	%f391, %f58, %f418;
	st.global.f32 	[%rd1], %f391;
$L__BB9_74:
	ret;

}


// ===== COMPILED SASS (sm_100) =====

	.target	sm_100

	.elftype	@"ET_EXEC"


//--------------------- .note.nv.tkinfo           --------------------------
	.section	.note.nv.tkinfo,"",@"SHT_NOTE"
	.sectionflags	@"SHF_NOTE_NV_TKINFO"
	.tkinfo
        /*0018*/ 	.word	0x00000002
        /*0030*/ 	.string	""
        /*0030*/ 	.string	"ptxas"
        /*0030*/ 	.string	"Cuda compilation tools, release 13.0, V13.0.88"
        /*0030*/ 	.string	"Build cuda_13.0.r13.0/compiler.36424714_0"
        /*0030*/ 	.string	"-arch sm_100 -m 64 "



//--------------------- .note.nv.cuinfo           --------------------------
	.section	.note.nv.cuinfo,"",@"SHT_NOTE"
	.sectionflags	@"SHF_NOTE_NV_CUINFO"
        /*0018*/ 	.short	0x0002
        /*001a*/ 	.short	0x0064
        /*001c*/ 	.short	0x0082
	.zero		2


//--------------------- .nv.info                  --------------------------
	.section	.nv.info,"",@"SHT_CUDA_INFO"
	.align	4


	//----- nvinfo : EIATTR_REGCOUNT
	.align		4
        /*0000*/ 	.byte	0x04, 0x2f
        /*0002*/ 	.short	(.L_44 - .L_43)
	.align		4
.L_43:
        /*0004*/ 	.word	index@(_Z12ComputeGainsiPKiS0_PKfS0_PKhPf)
        /*0008*/ 	.word	0x00000020


	//----- nvinfo : EIATTR_FRAME_SIZE
	.align		4
.L_44:
        /*000c*/ 	.byte	0x04, 0x11
        /*000e*/ 	.short	(.L_46 - .L_45)
	.align		4
.L_45:
        /*0010*/ 	.word	index@(_Z12ComputeGainsiPKiS0_PKfS0_PKhPf)
        /*0014*/ 	.word	0x00000000


	//----- nvinfo : EIATTR_REGCOUNT
	.align		4
.L_46:
        /*0018*/ 	.byte	0x04, 0x2f
        /*001a*/ 	.short	(.L_48 - .L_47)
	.align		4
.L_47:
        /*001c*/ 	.word	index@(_Z17ComputeCutContribiPKiS0_PKfS0_Pf)
        /*0020*/ 	.word	0x00000020


	//----- nvinfo : EIATTR_FRAME_SIZE
	.align		4
.L_48:
        /*0024*/ 	.byte	0x04, 0x11
        /*0026*/ 	.short	(.L_50 - .L_49)
	.align		4
.L_49:
        /*0028*/ 	.word	index@(_Z17ComputeCutContribiPKiS0_PKfS0_Pf)
        /*002c*/ 	.word	0x00000000


	//----- nvinfo : EIATTR_REGCOUNT
	.align		4
.L_50:
        /*0030*/ 	.byte	0x04, 0x2f
        /*0032*/ 	.short	(.L_52 - .L_51)
	.align		4
.L_51:
        /*0034*/ 	.word	index@(_Z9ApplySwapiiPiPh)
        /*0038*/ 	.word	0x00000012


	//----- nvinfo : EIATTR_FRAME_SIZE
	.align		4
.L_52:
        /*003c*/ 	.byte	0x04, 0x11
        /*003e*/ 	.short	(.L_54 - .L_53)
	.align		4
.L_53:
        /*0040*/ 	.word	index@(_Z9ApplySwapiiPiPh)
        /*0044*/ 	.word	0x00000000


	//----- nvinfo : EIATTR_REGCOUNT
	.align		4
.L_54:
        /*0048*/ 	.byte	0x04, 0x2f
        /*004a*/ 	.short	(.L_56 - .L_55)
	.align		4
.L_55:
        /*004c*/ 	.word	index@(_ZN3cub18CUB_300001_SM_10006detail11EmptyKernelIvEEvv)
        /*0050*/ 	.word	0x00000004


	//----- nvinfo : EIATTR_FRAME_SIZE
	.align		4
.L_56:
        /*0054*/ 	.byte	0x04, 0x11
        /*0056*/ 	.short	(.L_58 - .L_57)
	.align		4
.L_57:
        /*0058*/ 	.word	index@(_ZN3cub18CUB_300001_SM_10006detail11EmptyKernelIvEEvv)
        /*005c*/ 	.word	0x00000000


	//----- nvinfo : EIATTR_REGCOUNT
	.align		4
.L_58:
        /*0060*/ 	.byte	0x04, 0x2f
        /*0062*/ 	.short	(.L_60 - .L_59)
	.align		4
.L_59:
        /*0064*/ 	.word	index@(_ZN3cub18CUB_300001_SM_10006detail6reduce28DeviceReduceSingleTileKernelINS2_10policy_hubIfjN4cuda3std3__44plusIfEEE10Policy1000EN6thrust24THRUST_300001_SM_1000_NS10device_ptrIfEEPfjS9_ffNS7_10__identityEEEvT0_T1_T2_T3_T4_T6_)
        /*0068*/ 	.word	0x00000020


	//----- nvinfo : EIATTR_FRAME_SIZE
	.align		4
.L_60:
        /*006c*/ 	.byte	0x04, 0x11
        /*006e*/ 	.short	(.L_62 - .L_61)
	.align		4
.L_61:
        /*0070*/ 	.word	index@(_ZN3cub18CUB_300001_SM_10006detail6reduce28DeviceReduceSingleTileKernelINS2_10policy_hubIfjN4cuda3std3__44plusIfEEE10Policy1000EN6thrust24THRUST_300001_SM_1000_NS10device_ptrIfEEPfjS9_ffNS7_10__identityEEEvT0_T1_T2_T3_T4_T6_)
        /*0074*/ 	.word	0x00000000


	//----- nvinfo : EIATTR_REGCOUNT
	.align		4
.L_62:
        /*0078*/ 	.byte	0x04, 0x2f
        /*007a*/ 	.short	(.L_64 - .L_63)
	.align		4
.L_63:
        /*007c*/ 	.word	index@(_ZN3cub18CUB_300001_SM_10006detail6reduce18DeviceReduceKernelINS2_10policy_hubIfjN4cuda3std3__44plusIfEEE10Policy1000EN6thrust24THRUST_300001_SM_1000_NS10device_ptrIfEEjS9_fNS7_10__identityEEEvT0_PT3_T1_NS0_13GridEvenShareISK_EET2_T4_)
        /*0080*/ 	.word	0x00000020


	//----- nvinfo : EIATTR_FRAME_SIZE
	.align		4
.L_64:
        /*0084*/ 	.byte	0x04, 0x11
        /*0086*/ 	.short	(.L_66 - .L_65)
	.align		4
.L_65:
        /*0088*/ 	.word	index@(_ZN3cub18CUB_300001_SM_10006detail6reduce18DeviceReduceKernelINS2_10policy_hubIfjN4cuda3std3__44plusIfEEE10Policy1000EN6thrust24THRUST_300001_SM_1000_NS10device_ptrIfEEjS9_fNS7_10__identityEEEvT0_PT3_T1_NS0_13GridEvenShareISK_EET2_T4_)
        /*008c*/ 	.word	0x00000000


	//----- nvinfo : EIATTR_REGCOUNT
	.align		4
.L_66:
        /*0090*/ 	.byte	0x04, 0x2f
        /*0092*/ 	.short	(.L_68 - .L_67)
	.align		4
.L_67:
        /*0094*/ 	.word	index@(_ZN3cub18CUB_300001_SM_10006detail6reduce28DeviceReduceSingleTileKernelINS2_10policy_hubIfjN4cuda3std3__44plusIfEEE10Policy1000EPfSC_iS9_ffNS7_10__identityEEEvT0_T1_T2_T3_T4_T6_)
        /*0098*/ 	.word	0x0000001e


	//----- nvinfo : EIATTR_FRAME_SIZE
	.align		4
.L_68:
        /*009c*/ 	.byte	0x04, 0x11
        /*009e*/ 	.short	(.L_70 - .L_69)
	.align		4
.L_69:
        /*00a0*/ 	.word	index@(_ZN3cub18CUB_300001_SM_10006detail6reduce28DeviceReduceSingleTileKernelINS2_10policy_hubIfjN4cuda3std3__44plusIfEEE10Policy1000EPfSC_iS9_ffNS7_10__identityEEEvT0_T1_T2_T3_T4_T6_)
        /*00a4*/ 	.word	0x00000000


	//----- nvinfo : EIATTR_REGCOUNT
	.align		4
.L_70:
        /*00a8*/ 	.byte	0x04, 0x2f
        /*00aa*/ 	.short	(.L_72 - .L_71)
	.align		4
.L_71:
        /*00ac*/ 	.word	index@(_ZN3cub18CUB_300001_SM_10006detail6reduce28DeviceReduceSingleTileKernelINS2_10policy_hubIfyN4cuda3std3__44plusIfEEE10Policy1000EN6thrust24THRUST_300001_SM_1000_NS10device_ptrIfEEPfyS9_ffNS7_10__identityEEEvT0_T1_T2_T3_T4_T6_)
        /*00b0*/ 	.word	0x00000020


	//----- nvinfo : EIATTR_FRAME_SIZE
	.align		4
.L_72:
        /*00b4*/ 	.byte	0x04, 0x11
        /*00b6*/ 	.short	(.L_74 - .L_73)
	.align		4
.L_73:
        /*00b8*/ 	.word	index@(_ZN3cub18CUB_300001_SM_10006detail6reduce28DeviceReduceSingleTileKernelINS2_10policy_hubIfyN4cuda3std3__44plusIfEEE10Policy1000EN6thrust24THRUST_300001_SM_1000_NS10device_ptrIfEEPfyS9_ffNS7_10__identityEEEvT0_T1_T2_T3_T4_T6_)
        /*00bc*/ 	.word	0x00000000


	//----- nvinfo : EIATTR_REGCOUNT
	.align		4
.L_74:
        /*00c0*/ 	.byte	0x04, 0x2f
        /*00c2*/ 	.short	(.L_76 - .L_75)
	.align		4
.L_75:
        /*00c4*/ 	.word	index@(_ZN3cub18CUB_300001_SM_10006detail6reduce18DeviceReduceKernelINS2_10policy_hubIfyN4cuda3std3__44plusIfEEE10Policy1000EN6thrust24THRUST_300001_SM_1000_NS10device_ptrIfEEyS9_fNS7_10__identityEEEvT0_PT3_T1_NS0_13GridEvenShareISK_EET2_T4_)
        /*00c8*/ 	.word	0x0000001e


	//----- nvinfo : EIATTR_FRAME_SIZE
	.align		4
.L_76:
        /*00cc*/ 	.byte	0x04, 0x11
        /*00ce*/ 	.short	(.L_78 - .L_77)
	.align		4
.L_77:
        /*00d0*/ 	.word	index@(_ZN3cub18CUB_300001_SM_10006detail6reduce18DeviceReduceKernelINS2_10policy_hubIfyN4cuda3std3__44plusIfEEE10Policy1000EN6thrust24THRUST_300001_SM_1000_NS10device_ptrIfEEyS9_fNS7_10__identityEEEvT0_PT3_T1_NS0_13GridEvenShareISK_EET2_T4_)
        /*00d4*/ 	.word	0x00000000


	//----- nvinfo : EIATTR_REGCOUNT
	.align		4
.L_78:
        /*00d8*/ 	.byte	0x04, 0x2f
        /*00da*/ 	.short	(.L_80 - .L_79)
	.align		4
.L_79:
        /*00dc*/ 	.word	index@(_ZN3cub18CUB_300001_SM_10006detail6reduce28DeviceReduceSingleTileKernelINS2_10policy_hubIfyN4cuda3std3__44plusIfEEE10Policy1000EPfSC_iS9_ffNS7_10__identityEEEvT0_T1_T2_T3_T4_T6_)
        /*00e0*/ 	.word	0x0000001e


	//----- nvinfo : EIATTR_FRAME_SIZE
	.align		4
.L_80:
        /*00e4*/ 	.byte	0x04, 0x11
        /*00e6*/ 	.short	(.L_82 - .L_81)
	.align		4
.L_81:
        /*00e8*/ 	.word	index@(_ZN3cub18CUB_300001_SM_10006detail6reduce28DeviceReduceSingleTileKernelINS2_10policy_hubIfyN4cuda3std3__44plusIfEEE10Policy1000EPfSC_iS9_ffNS7_10__identityEEEvT0_T1_T2_T3_T4_T6_)
        /*00ec*/ 	.word	0x00000000


	//----- nvinfo : EIATTR_MIN_STACK_SIZE
	.align		4
.L_82:
        /*00f0*/ 	.byte	0x04, 0x12
        /*00f2*/ 	.short	(.L_84 - .L_83)
	.align		4
.L_83:
        /*00f4*/ 	.word	index@(_ZN3cub18CUB_300001_SM_10006detail6reduce28DeviceReduceSingleTileKernelINS2_10policy_hubIfyN4cuda3std3__44plusIfEEE10Policy1000EPfSC_iS9_ffNS7_10__identityEEEvT0_T1_T2_T3_T4_T6_)
        /*00f8*/ 	.word	0x00000000


	//----- nvinfo : EIATTR_MIN_STACK_SIZE
	.align		4
.L_84:
        /*00fc*/ 	.byte	0x04, 0x12
        /*00fe*/ 	.short	(.L_86 - .L_85)
	.align		4
.L_85:
        /*0100*/ 	.word	index@(_ZN3cub18CUB_300001_SM_10006detail6reduce18DeviceReduceKernelINS2_10policy_hubIfyN4cuda3std3__44plusIfEEE10Policy1000EN6thrust24THRUST_300001_SM_1000_NS10device_ptrIfEEyS9_fNS7_10__identityEEEvT0_PT3_T1_NS0_13GridEvenShareISK_EET2_T4_)
        /*0104*/ 	.word	0x00000000


	//----- nvinfo : EIATTR_MIN_STACK_SIZE
	.align		4
.L_86:
        /*0108*/ 	.byte	0x04, 0x12
        /*010a*/ 	.short	(.L_88 - .L_87)
	.align		4
.L_87:
        /*010c*/ 	.word	index@(_ZN3cub18CUB_300001_SM_10006detail6reduce28DeviceReduceSingleTileKernelINS2_10policy_hubIfyN4cuda3std3__44plusIfEEE10Policy1000EN6thrust24THRUST_300001_SM_1000_NS10device_ptrIfEEPfyS9_ffNS7_10__identityEEEvT0_T1_T2_T3_T4_T6_)
        /*0110*/ 	.word	0x00000000


	//----- nvinfo : EIATTR_MIN_STACK_SIZE
	.align		4
.L_88:
        /*0114*/ 	.byte	0x04, 0x12
        /*0116*/ 	.short	(.L_90 - .L_89)
	.align		4
.L_89:
        /*0118*/ 	.word	index@(_ZN3cub18CUB_300001_SM_10006detail6reduce28DeviceReduceSingleTileKernelINS2_10policy_hubIfjN4cuda3std3__44plusIfEEE10Policy1000EPfSC_iS9_ffNS7_10__identityEEEvT0_T1_T2_T3_T4_T6_)
        /*011c*/ 	.word	0x00000000


	//----- nvinfo : EIATTR_MIN_STACK_SIZE
	.align		4
.L_90:
        /*0120*/ 	.byte	0x04, 0x12
        /*0122*/ 	.short	(.L_92 - .L_91)
	.align		4
.L_91:
        /*0124*/ 	.word	index@(_ZN3cub18CUB_300001_SM_10006detail6reduce18DeviceReduceKernelINS2_10policy_hubIfjN4cuda3std3__44plusIfEEE10Policy1000EN6thrust24THRUST_300001_SM_1000_NS10device_ptrIfEEjS9_fNS7_10__identityEEEvT0_PT3_T1_NS0_13GridEvenShareISK_EET2_T4_)
        /*0128*/ 	.word	0x00000000


	//----- nvinfo : EIATTR_MIN_STACK_SIZE
	.align		4
.L_92:
        /*012c*/ 	.byte	0x04, 0x12
        /*012e*/ 	.short	(.L_94 - .L_93)
	.align		4
.L_93:
        /*0130*/ 	.word	index@(_ZN3cub18CUB_300001_SM_10006detail6reduce28DeviceReduceSingleTileKernelINS2_10policy_hubIfjN4cuda3std3__44plusIfEEE10Policy1000EN6thrust24THRUST_300001_SM_1000_NS10device_ptrIfEEPfjS9_ffNS7_10__identityEEEvT0_T1_T2_T3_T4_T6_)
        /*0134*/ 	.word	0x00000000


	//----- nvinfo : EIATTR_MIN_STACK_SIZE
	.align		4
.L_94:
        /*0138*/ 	.byte	0x04, 0x12
        /*013a*/ 	.short	(.L_96 - .L_95)
	.align		4
.L_95:
        /*013c*/ 	.word	index@(_ZN3cub18CUB_300001_SM_10006detail11EmptyKernelIvEEvv)
        /*0140*/ 	.word	0x00000000


	//----- nvinfo : EIATTR_MIN_STACK_SIZE
	.align		4
.L_96:
        /*0144*/ 	.byte	0x04, 0x12
        /*0146*/ 	.short	(.L_98 - .L_97)
	.align		4
.L_97:
        /*0148*/ 	.word	index@(_Z9ApplySwapiiPiPh)
        /*014c*/ 	.word	0x00000000


	//----- nvinfo : EIATTR_MIN_STACK_SIZE
	.align		4
.L_98:
        /*0150*/ 	.byte	0x04, 0x12
        /*0152*/ 	.short	(.L_100 - .L_99)
	.align		4
.L_99:
        /*0154*/ 	.word	index@(_Z17ComputeCutContribiPKiS0_PKfS0_Pf)
        /*0158*/ 	.word	0x00000000


	//----- nvinfo : EIATTR_MIN_STACK_SIZE
	.align		4
.L_100:
        /*015c*/ 	.byte	0x04, 0x12
        /*015e*/ 	.short	(.L_102 - .L_101)
	.align		4
.L_101:
        /*0160*/ 	.word	index@(_Z12ComputeGainsiPKiS0_PKfS0_PKhPf)
        /*0164*/ 	.word	0x00000000
.L_102:


//--------------------- .nv.compat                --------------------------
	.section	.nv.compat,"",@"SHT_CUDA_COMPAT_INFO"
	.align	4
        /*0000*/ 	.byte	0x02, 0x09, 0x00, 0x00, 0x02, 0x02, 0x01, 0x00, 0x02, 0x05, 0x05, 0x00, 0x03, 0x07, 0x01, 0x01
        /*0010*/ 	.byte	0x02, 0x03, 0x00, 0x00, 0x02, 0x06, 0x01, 0x00, 0x04, 0x0b, 0x08, 0x00, 0x09, 0x00, 0x00, 0x00
        /*0020*/ 	.byte	0x00, 0x00, 0x00, 0x00


//--------------------- .nv.info._ZN3cub18CUB_300001_SM_10006detail6reduce28DeviceReduceSingleTileKernelINS2_10policy_hubIfyN4cuda3std3__44plusIfEEE10Policy1000EPfSC_iS9_ffNS7_10__identityEEEvT0_T1_T2_T3_T4_T6_ --------------------------
	.section	.nv.info._ZN3cub18CUB_300001_SM_10006detail6reduce28DeviceReduceSingleTileKernelINS2_10policy_hubIfyN4cuda3std3__44plusIfEEE10Policy1000EPfSC_iS9_ffNS7_10__identityEEEvT0_T1_T2_T3_T4_T6_,"",@"SHT_CUDA_INFO"
	.sectionflags	@""
	.align	4


	//----- nvinfo : EIATTR_CUDA_API_VERSION
	.align		4
        /*0000*/ 	.byte	0x04, 0x37
        /*0002*/ 	.short	(.L_104 - .L_103)
.L_103:
        /*0004*/ 	.word	0x00000082


	//----- nvinfo : EIATTR_KPARAM_INFO
	.align		4
.L_104:
        /*0008*/ 	.byte	0x04, 0x17
        /*000a*/ 	.short	(.L_106 - .L_105)
.L_105:
        /*000c*/ 	.word	0x00000000
        /*0010*/ 	.short	0x0005
        /*0012*/ 	.short	0x001c
        /*0014*/ 	.byte	0x00, 0xf0, 0x05, 0x00


	//----- nvinfo : EIATTR_KPARAM_INFO
	.align		4
.L_106:
        /*0018*/ 	.byte	0x04, 0x17
        /*001a*/ 	.short	(.L_108 - .L_107)
.L_107:
        /*001c*/ 	.word	0x00000000
        /*0020*/ 	.short	0x0004
        /*0022*/ 	.short	0x0018
        /*0024*/ 	.byte	0x00, 0xf0, 0x11, 0x00


	//----- nvinfo : EIATTR_KPARAM_INFO
	.align		4
.L_108:
        /*0028*/ 	.byte	0x04, 0x17
        /*002a*/ 	.short	(.L_110 - .L_109)
.L_109:
        /*002c*/ 	.word	0x00000000
        /*0030*/ 	.short	0x0003
        /*0032*/ 	.short	0x0014
        /*0034*/ 	.byte	0x00, 0xf0, 0x05, 0x00


	//----- nvinfo : EIATTR_KPARAM_INFO
	.align		4
.L_110:
        /*0038*/ 	.byte	0x04, 0x17
        /*003a*/ 	.short	(.L_112 - .L_111)
.L_111:
        /*003c*/ 	.word	0x00000000
        /*0040*/ 	.short	0x0002
        /*0042*/ 	.short	0x0010
        /*0044*/ 	.byte	0x00, 0xf0, 0x11, 0x00


	//----- nvinfo : EIATTR_KPARAM_INFO
	.align		4
.L_112:
        /*0048*/ 	.byte	0x04, 0x17
        /*004a*/ 	.short	(.L_114 - .L_113)
.L_113:
        /*004c*/ 	.word	0x00000000
        /*0050*/ 	.short	0x0001
        /*0052*/ 	.short	0x0008
        /*0054*/ 	.byte	0x00, 0xf5, 0x21, 0x00


	//----- nvinfo : EIATTR_KPARAM_INFO
	.align		4
.L_114:
        /*0058*/ 	.byte	0x04, 0x17
        /*005a*/ 	.short	(.L_116 - .L_115)
.L_115:
        /*005c*/ 	.word	0x00000000
        /*0060*/ 	.short	0x0000
        /*0062*/ 	.short	0x0000
        /*0064*/ 	.byte	0x00, 0xf5, 0x21, 0x00


	//----- nvinfo : EIATTR_SPARSE_MMA_MASK
	.align		4
.L_116:
        /*0068*/ 	.byte	0x03, 0x50
        /*006a*/ 	.short	0x0000


	//----- nvinfo : EIATTR_MAXREG_COUNT
	.align		4
        /*006c*/ 	.byte	0x03, 0x1b
        /*006e*/ 	.short	0x00ff


	//----- nvinfo : EIATTR_NUM_BARRIERS
	.align		4
        /*0070*/ 	.byte	0x02, 0x4c
        /*0072*/ 	.byte	0x01
	.zero		1


	//----- nvinfo : EIATTR_MERCURY_ISA_VERSION
	.align		4
        /*0074*/ 	.byte	0x03, 0x5f
        /*0076*/ 	.short	0x0101


	//----- nvinfo : EIATTR_COOP_GROUP_MASK_REGIDS
	.align		4
        /*0078*/ 	.byte	0x04, 0x29
        /*007a*/ 	.short	(.L_118 - .L_117)


	//   ....[0]....
.L_117:
        /*007c*/ 	.word	0xffffffff


	//   ....[1]....
        /*0080*/ 	.word	0xffffffff


	//   ....[2]....
        /*0084*/ 	.word	0xffffffff


	//   ....[3]....
        /*0088*/ 	.word	0xffffffff


	//   ....[4]....
        /*008c*/ 	.word	0xffffffff


	//   ....[5]....
        /*0090*/ 	.word	0xffffffff


	//   ....[6]....
        /*0094*/ 	.word	0xffffffff


	//   ....[7]....
        /*0098*/ 	.word	0xffffffff


	//   ....[8]....
        /*009c*/ 	.word	0xffffffff


	//   ....[9]....
        /*00a0*/ 	.word	0xffffffff


	//   ....[10]....
        /*00a4*/ 	.word	0xffffffff


	//   ....[11]....
        /*00a8*/ 	.word	0xffffffff


	//   ....[12]....
        /*00ac*/ 	.word	0xffffffff


	//   ....[13]....
        /*00b0*/ 	.word	0xffffffff


	//   ....[14]....
        /*00b4*/ 	.word	0xffffffff


	//   ....[15]....
        /*00b8*/ 	.word	0xffffffff


	//   ....[16]....
        /*00bc*/ 	.word	0xffffffff


	//   ....[17]....
        /*00c0*/ 	.word	0xffffffff


	//   ....[18]....
        /*00c4*/ 	.word	0xffffffff


	//   ....[19]....
        /*00c8*/ 	.word	0xffffffff


	//   ....[20]....
        /*00cc*/ 	.word	0xffffffff


	//   ....[21]....
        /*00d0*/ 	.word	0xffffffff


	//   ....[22]....
        /*00d4*/ 	.word	0xffffffff


	//   ....[23]....
        /*00d8*/ 	.word	0xffffffff


	//   ....[24]....
        /*00dc*/ 	.word	0xffffffff


	//   ....[25]....
        /*00e0*/ 	.word	0xffffffff


	//   ....[26]....
        /*00e4*/ 	.word	0xffffffff


	//   ....[27]....
        /*00e8*/ 	.word	0xffffffff


	//   ....[28]....
        /*00ec*/ 	.word	0xffffffff


	//   ....[29]....
        /*00f0*/ 	.word	0xffffffff


	//----- nvinfo : EIATTR_COOP_GROUP_INSTR_OFFSETS
	.align		4
.L_118:
        /*00f4*/ 	.byte	0x04, 0x28
        /*00f6*/ 	.short	(.L_120 - .L_119)


	//   ....[0]....
.L_119:
        /*00f8*/ 	.word	0x00000980


	//   ....[1]....
        /*00fc*/ 	.word	0x000009e0


	//   ....[2]....
        /*0100*/ 	.word	0x00000a50


	//   ....[3]....
        /*0104*/ 	.word	0x00000aa0


	//   ....[4]....
        /*0108*/ 	.word	0x00000ad0


	//   ....[5]....
        /*010c*/ 	.word	0x00000c90


	//   ....[6]....
        /*0110*/ 	.word	0x00000d20


	//   ....[7]....
        /*0114*/ 	.word	0x00000d60


	//   ....[8]....
        /*0118*/ 	.word	0x00000db0


	//   ....[9]....
        /*011c*/ 	.word	0x00000df0


	//   ....[10]....
        /*0120*/ 	.word	0x00001c00


	//   ....[11]....
        /*0124*/ 	.word	0x00001c80


	//   ....[12]....
        /*0128*/ 	.word	0x00001cd0


	//   ....[13]....
        /*012c*/ 	.word	0x00001d10


	//   ....[14]....
        /*0130*/ 	.word	0x00001d40


	//   ....[15]....
        /*0134*/ 	.word	0x00002700


	//   ....[16]....
        /*0138*/ 	.word	0x00002760


	//   ....[17]....
        /*013c*/ 	.word	0x000027d0


	//   ....[18]....
        /*0140*/ 	.word	0x00002820


	//   ....[19]....
        /*0144*/ 	.word	0x00002850


	//   ....[20]....
        /*0148*/ 	.word	0x00002a10


	//   ....[21]....
        /*014c*/ 	.word	0x00002a90


	//   ....[22]....
        /*0150*/ 	.word	0x00002ad0


	//   ....[23]....
        /*0154*/ 	.word	0x00002b10


	//   ....[24]....
        /*0158*/ 	.word	0x00002b70


	//   ....[25]....
        /*015c*/ 	.word	0x00003b00


	//   ....[26]....
        /*0160*/ 	.word	0x00003b80


	//   ....[27]....
        /*0164*/ 	.word	0x00003bd0


	//   ....[28]....
        /*0168*/ 	.word	0x00003c10


	//   ....[29]....
        /*016c*/ 	.word	0x00003c40


	//----- nvinfo : EIATTR_VRC_CTA_INIT_COUNT
	.align		4
.L_120:
        /*0170*/ 	.byte	0x02, 0x4a
	.zero		1
	.zero		1


	//----- nvinfo : EIATTR_EXIT_INSTR_OFFSETS
	.align		4
        /*0174*/ 	.byte	0x04, 0x1c
        /*0176*/ 	.short	(.L_122 - .L_121)


	//   ....[0]....
.L_121:
        /*0178*/ 	.word	0x00000080


	//   ....[1]....
        /*017c*/ 	.word	0x000000c0


	//   ....[2]....
        /*0180*/ 	.word	0x00003d90


	//   ....[3]....
        /*0184*/ 	.word	0x00003de0


	//----- nvinfo : EIATTR_MAX_THREADS
	.align		4
.L_122:
        /*0188*/ 	.byte	0x04, 0x05
        /*018a*/ 	.short	(.L_124 - .L_123)
.L_123:
        /*018c*/ 	.word	0x00000100
        /*0190*/ 	.word	0x00000001
        /*0194*/ 	.word	0x00000001


	//----- nvinfo : EIATTR_CRS_STACK_SIZE
	.align		4
.L_124:
        /*0198*/ 	.byte	0x04, 0x1e
        /*019a*/ 	.short	(.L_126 - .L_125)
.L_125:
        /*019c*/ 	.word	0x00000000


	//----- nvinfo : EIATTR_CBANK_PARAM_SIZE
	.align		4
.L_126:
        /*01a0*/ 	.byte	0x03, 0x19
        /*01a2*/ 	.short	0x001d


	//----- nvinfo : EIATTR_PARAM_CBANK
	.align		4
        /*01a4*/ 	.byte	0x04, 0x0a
        /*01a6*/ 	.short	(.L_128 - .L_127)
	.align		4
.L_127:
        /*01a8*/ 	.word	index@(.nv.constant0._ZN3cub18CUB_300001_SM_10006detail6reduce28DeviceReduceSingleTileKernelINS2_10policy_hubIfyN4cuda3std3__44plusIfEEE10Policy1000EPfSC_iS9_ffNS7_10__identityEEEvT0_T1_T2_T3_T4_T6_)
        /*01ac*/ 	.short	0x0380
        /*01ae*/ 	.short	0x001d


	//----- nvinfo : EIATTR_SW_WAR
	.align		4
.L_128:
        /*01b0*/ 	.byte	0x04, 0x36
        /*01b2*/ 	.short	(.L_130 - .L_129)
.L_129:
        /*01b4*/ 	.word	0x00000008
.L_130:


//--------------------- .nv.info._ZN3cub18CUB_300001_SM_10006detail6reduce18DeviceReduceKernelINS2_10policy_hubIfyN4cuda3std3__44plusIfEEE10Policy1000EN6thrust24THRUST_300001_SM_1000_NS10device_ptrIfEEyS9_fNS7_10__identityEEEvT0_PT3_T1_NS0_13GridEvenShareISK_EET2_T4_ --------------------------
	.section	.nv.info._ZN3cub18CUB_300001_SM_10006detail6reduce18DeviceReduceKernelINS2_10policy_hubIfyN4cuda3std3__44plusIfEEE10Policy1000EN6thrust24THRUST_300001_SM_1000_NS10device_ptrIfEEyS9_fNS7_10__identityEEEvT0_PT3_T1_NS0_13GridEvenShareISK_EET2_T4_,"",@"SHT_CUDA_INFO"
	.sectionflags	@""
	.align	4


	//----- nvinfo : EIATTR_CUDA_API_VERSION
	.align		4
        /*0000*/ 	.byte	0x04, 0x37
        /*0002*/ 	.short	(.L_132 - .L_131)
.L_131:
        /*0004*/ 	.word	0x00000082


	//----- nvinfo : EIATTR_KPARAM_INFO
	.align		4
.L_132:
        /*0008*/ 	.byte	0x04, 0x17
        /*000a*/ 	.short	(.L_134 - .L_133)
.L_133:
        /*000c*/ 	.word	0x00000000
        /*0010*/ 	.short	0x0005
        /*0012*/ 	.short	0x0061
        /*0014*/ 	.byte	0x00, 0xf0, 0x05, 0x00


	//----- nvinfo : EIATTR_KPARAM_INFO
	.align		4
.L_134:
        /*0018*/ 	.byte	0x04, 0x17
        /*001a*/ 	.short	(.L_136 - .L_135)
.L_135:
        /*001c*/ 	.word	0x00000000
        /*0020*/ 	.short	0x0004
        /*0022*/ 	.short	0x0060
        /*0024*/ 	.byte	0x00, 0xf0, 0x05, 0x00


	//----- nvinfo : EIATTR_KPARAM_INFO
	.align		4
.L_136:
        /*0028*/ 	.byte	0x04, 0x17
        /*002a*/ 	.short	(.L_138 - .L_137)
.L_137:
        /*002c*/ 	.word	0x00000000
        /*0030*/ 	.short	0x0003
        /*0032*/ 	.short	0x0018
        /*0034*/ 	.byte	0x00, 0xf0, 0x21, 0x01


	//----- nvinfo : EIATTR_KPARAM_INFO
	.align		4
.L_138:
        /*0038*/ 	.byte	0x04, 0x17
        /*003a*/ 	.short	(.L_140 - .L_139)
.L_139:
        /*003c*/ 	.word	0x00000000
        /*0040*/ 	.short	0x0002
        /*0042*/ 	.short	0x0010
        /*0044*/ 	.byte	0x00, 0xf0, 0x21, 0x00


	//----- nvinfo : EIATTR_KPARAM_INFO
	.align		4
.L_140:
        /*0048*/ 	.byte	0x04, 0x17
        /*004a*/ 	.short	(.L_142 - .L_141)
.L_141:
        /*004c*/ 	.word	0x00000000
        /*0050*/ 	.short	0x0001
        /*0052*/ 	.short	0x0008
        /*0054*/ 	.byte	0x00, 0xf5, 0x21, 0x00


	//----- nvinfo : EIATTR_KPARAM_INFO
	.align		4
.L_142:
        /*0058*/ 	.byte	0x04, 0x17
        /*005a*/ 	.short	(.L_144 - .L_143)
.L_143:
        /*005c*/ 	.word	0x00000000
        /*0060*/ 	.short	0x0000
        /*0062*/ 	.short	0x0000
        /*0064*/ 	.byte	0x00, 0xf0, 0x21, 0x00


	//----- nvinfo : EIATTR_SPARSE_MMA_MASK
	.align		4
.L_144:
        /*0068*/ 	.byte	0x03, 0x50
        /*006a*/ 	.short	0x0000


	//----- nvinfo : EIATTR_MAXREG_COUNT
	.align		4
        /*006c*/ 	.byte	0x03, 0x1b
        /*006e*/ 	.short	0x00ff


	//----- nvinfo : EIATTR_NUM_BARRIERS
	.align		4
        /*0070*/ 	.byte	0x02, 0x4c
        /*0072*/ 	.byte	0x01
	.zero		1


	//----- nvinfo : EIATTR_MERCURY_ISA_VERSION
	.align		4
        /*0074*/ 	.byte	0x03, 0x5f
        /*0076*/ 	.short	0x0101


	//----- nvinfo : EIATTR_COOP_GROUP_MASK_REGIDS
	.align		4
        /*0078*/ 	.byte	0x04, 0x29
        /*007a*/ 	.short	(.L_146 - .L_145)


	//   ....[0]....
.L_145:
        /*007c*/ 	.word	0xffffffff


	//   ....[1]....
        /*0080*/ 	.word	0xffffffff


	//   ....[2]....
        /*0084*/ 	.word	0xffffffff


	//   ....[3]....
        /*0088*/ 	.word	0xffffffff


	//   ....[4]....
        /*008c*/ 	.word	0xffffffff


	//   ....[5]....
        /*0090*/ 	.word	0xffffffff


	//   ....[6]....
        /*0094*/ 	.word	0xffffffff


	//   ....[7]....
        /*0098*/ 	.word	0xffffffff


	//   ....[8]....
        /*009c*/ 	.word	0xffffffff


	//   ....[9]....
        /*00a0*/ 	.word	0xffffffff


	//   ....[10]....
        /*00a4*/ 	.word	0xffffffff


	//   ....[11]....
        /*00a8*/ 	.word	0xffffffff


	//   ....[12]....
        /*00ac*/ 	.word	0xffffffff


	//   ....[13]....
        /*00b0*/ 	.word	0xffffffff


	//   ....[14]....
        /*00b4*/ 	.word	0xffffffff


	//----- nvinfo : EIATTR_COOP_GROUP_INSTR_OFFSETS
	.align		4
.L_146:
        /*00b8*/ 	.byte	0x04, 0x28
        /*00ba*/ 	.short	(.L_148 - .L_147)


	//   ....[0]....
.L_147:
        /*00bc*/ 	.word	0x000009c0


	//   ....[1]....
        /*00c0*/ 	.word	0x00000a20


	//   ....[2]....
        /*00c4*/ 	.word	0x00000a90


	//   ....[3]....
        /*00c8*/ 	.word	0x00000ae0


	//   ....[4]....
        /*00cc*/ 	.word	0x00000b10


	//   ....[5]....
        /*00d0*/ 	.word	0x00000cd0


	//   ....[6]....
        /*00d4*/ 	.word	0x00000d60


	//   ....[7]....
        /*00d8*/ 	.word	0x00000dd0


	//   ....[8]....
        /*00dc*/ 	.word	0x00000e20


	//   ....[9]....
        /*00e0*/ 	.word	0x00000e50


	//   ....[10]....
        /*00e4*/ 	.word	0x00002030


	//   ....[11]....
        /*00e8*/ 	.word	0x000020c0


	//   ....[12]....
        /*00ec*/ 	.word	0x00002110


	//   ....[13]....
        /*00f0*/ 	.word	0x00002150


	//   ....[14]....
        /*00f4*/ 	.word	0x00002180


	//----- nvinfo : EIATTR_VRC_CTA_INIT_COUNT
	.align		4
.L_148:
        /*00f8*/ 	.byte	0x02, 0x4a
	.zero		1
	.zero		1


	//----- nvinfo : EIATTR_EXIT_INSTR_OFFSETS
	.align		4
        /*00fc*/ 	.byte	0x04, 0x1c
        /*00fe*/ 	.short	(.L_150 - .L_149)


	//   ....[0]....
.L_149:
        /*0100*/ 	.word	0x000022d0


	//   ....[1]....
        /*0104*/ 	.word	0x00002330


	//----- nvinfo : EIATTR_MAX_THREADS
	.align		4
.L_150:
        /*0108*/ 	.byte	0x04, 0x05
        /*010a*/ 	.short	(.L_152 - .L_151)
.L_151:
        /*010c*/ 	.word	0x00000100
        /*0110*/ 	.word	0x00000001
        /*0114*/ 	.word	0x00000001


	//----- nvinfo : EIATTR_CRS_STACK_SIZE
	.align		4
.L_152:
        /*0118*/ 	.byte	0x04, 0x1e
        /*011a*/ 	.short	(.L_154 - .L_153)
.L_153:
        /*011c*/ 	.word	0x00000000


	//----- nvinfo : EIATTR_CBANK_PARAM_SIZE
	.align		4
.L_154:
        /*0120*/ 	.byte	0x03, 0x19
        /*0122*/ 	.short	0x0062


	//----- nvinfo : EIATTR_PARAM_CBANK
	.align		4
        /*0124*/ 	.byte	0x04, 0x0a
        /*0126*/ 	.short	(.L_156 - .L_155)
	.align		4
.L_155:
        /*0128*/ 	.word	index@(.nv.constant0._ZN3cub18CUB_300001_SM_10006detail6reduce18DeviceReduceKernelINS2_10policy_hubIfyN4cuda3std3__44plusIfEEE10Policy1000EN6thrust24THRUST_300001_SM_1000_NS10device_ptrIfEEyS9_fNS7_10__identityEEEvT0_PT3_T1_NS0_13GridEvenShareISK_EET2_T4_)
        /*012c*/ 	.short	0x0380
        /*012e*/ 	.short	0x0062


	//----- nvinfo : EIATTR_SW_WAR
	.align		4
.L_156:
        /*0130*/ 	.byte	0x04, 0x36
        /*0132*/ 	.short	(.L_158 - .L_157)
.L_157:
        /*0134*/ 	.word	0x00000008
.L_158:


//--------------------- .nv.info._ZN3cub18CUB_300001_SM_10006detail6reduce28DeviceReduceSingleTileKernelINS2_10policy_hubIfyN4cuda3std3__44plusIfEEE10Policy1000EN6thrust24THRUST_300001_SM_1000_NS10device_ptrIfEEPfyS9_ffNS7_10__identityEEEvT0_T1_T2_T3_T4_T6_ --------------------------
	.section	.nv.info._ZN3cub18CUB_300001_SM_10006detail6reduce28DeviceReduceSingleTileKernelINS2_10policy_hubIfyN4cuda3std3__44plusIfEEE10Policy1000EN6thrust24THRUST_300001_SM_1000_NS10device_ptrIfEEPfyS9_ffNS7_10__identityEEEvT0_T1_T2_T3_T4_T6_,"",@"SHT_CUDA_INFO"
	.sectionflags	@""
	.align	4


	//----- nvinfo : EIATTR_CUDA_API_VERSION
	.align		4
        /*0000*/ 	.byte	0x04, 0x37
        /*0002*/ 	.short	(.L_160 - .L_159)
.L_159:
        /*0004*/ 	.word	0x00000082


	//----- nvinfo : EIATTR_KPARAM_INFO
	.align		4
.L_160:
        /*0008*/ 	.byte	0x04, 0x17
        /*000a*/ 	.short	(.L_162 - .L_161)
.L_161:
        /*000c*/ 	.word	0x00000000
        /*0010*/ 	.short	0x0005
        /*0012*/ 	.short	0x0020
        /*0014*/ 	.byte	0x00, 0xf0, 0x05, 0x00


	//----- nvinfo : EIATTR_KPARAM_INFO
	.align		4
.L_162:
        /*0018*/ 	.byte	0x04, 0x17
        /*001a*/ 	.short	(.L_164 - .L_163)
.L_163:
        /*001c*/ 	.word	0x00000000
        /*0020*/ 	.short	0x0004
        /*0022*/ 	.short	0x001c
        /*0024*/ 	.byte	0x00, 0xf0, 0x11, 0x00


	//----- nvinfo : EIATTR_KPARAM_INFO
	.align		4
.L_164:
        /*0028*/ 	.byte	0x04, 0x17
        /*002a*/ 	.short	(.L_166 - .L_165)
.L_165:
        /*002c*/ 	.word	0x00000000
        /*0030*/ 	.short	0x0003
        /*0032*/ 	.short	0x0018
        /*0034*/ 	.byte	0x00, 0xf0, 0x05, 0x00


	//----- nvinfo : EIATTR_KPARAM_INFO
	.align		4
.L_166:
        /*0038*/ 	.byte	0x04, 0x17
        /*003a*/ 	.short	(.L_168 - .L_167)
.L_167:
        /*003c*/ 	.word	0x00000000
        /*0040*/ 	.short	0x0002
        /*0042*/ 	.short	0x0010
        /*0044*/ 	.byte	0x00, 0xf0, 0x21, 0x00


	//----- nvinfo : EIATTR_KPARAM_INFO
	.align		4
.L_168:
        /*0048*/ 	.byte	0x04, 0x17
        /*004a*/ 	.short	(.L_170 - .L_169)
.L_169:
        /*004c*/ 	.word	0x00000000
        /*0050*/ 	.short	0x0001
        /*0052*/ 	.short	0x0008
        /*0054*/ 	.byte	0x00, 0xf5, 0x21, 0x00


	//----- nvinfo : EIATTR_KPARAM_INFO
	.align		4
.L_170:
        /*0058*/ 	.byte	0x04, 0x17
        /*005a*/ 	.short	(.L_172 - .L_171)
.L_171:
        /*005c*/ 	.word	0x00000000
        /*0060*/ 	.short	0x0000
        /*0062*/ 	.short	0x0000
        /*0064*/ 	.byte	0x00, 0xf0, 0x21, 0x00


	//----- nvinfo : EIATTR_SPARSE_MMA_MASK
	.align		4
.L_172:
        /*0068*/ 	.byte	0x03, 0x50
        /*006a*/ 	.short	0x0000


	//----- nvinfo : EIATTR_MAXREG_COUNT
	.align		4
        /*006c*/ 	.byte	0x03, 0x1b
        /*006e*/ 	.short	0x00ff


	//----- nvinfo : EIATTR_NUM_BARRIERS
	.align		4
        /*0070*/ 	.byte	0x02, 0x4c
        /*0072*/ 	.byte	0x01
	.zero		1


	//----- nvinfo : EIATTR_MERCURY_ISA_VERSION
	.align		4
        /*0074*/ 	.byte	0x03, 0x5f
        /*0076*/ 	.short	0x0101


	//----- nvinfo : EIATTR_COOP_GROUP_MASK_REGIDS
	.align		4
        /*0078*/ 	.byte	0x04, 0x29
        /*007a*/ 	.short	(.L_174 - .L_173)


	//   ....[0]....
.L_173:
        /*007c*/ 	.word	0xffffffff


	//   ....[1]....
        /*0080*/ 	.word	0xffffffff


	//   ....[2]....
        /*0084*/ 	.word	0xffffffff


	//   ....[3]....
        /*0088*/ 	.word	0xffffffff


	//   ....[4]....
        /*008c*/ 	.word	0xffffffff


	//   ....[5]....
        /*0090*/ 	.word	0xffffffff


	//   ....[6]....
        /*0094*/ 	.word	0xffffffff


	//   ....[7]....
        /*0098*/ 	.word	0xffffffff


	//   ....[8]....
        /*009c*/ 	.word	0xffffffff


	//   ....[9]....
        /*00a0*/ 	.word	0xffffffff


	//   ....[10]....
        /*00a4*/ 	.word	0xffffffff


	//   ....[11]....
        /*00a8*/ 	.word	0xffffffff


	//   ....[12]....
        /*00ac*/ 	.word	0xffffffff


	//   ....[13]....
        /*00b0*/ 	.word	0xffffffff


	//   ....[14]....
        /*00b4*/ 	.word	0xffffffff


	//----- nvinfo : EIATTR_COOP_GROUP_INSTR_OFFSETS
	.align		4
.L_174:
        /*00b8*/ 	.byte	0x04, 0x28
        /*00ba*/ 	.short	(.L_176 - .L_175)


	//   ....[0]....
.L_175:
        /*00bc*/ 	.word	0x00000930


	//   ....[1]....
        /*00c0*/ 	.word	0x00000990


	//   ....[2]....
        /*00c4*/ 	.word	0x00000a00


	//   ....[3]....
        /*00c8*/ 	.word	0x00000a50


	//   ....[4]....
        /*00cc*/ 	.word	0x00000a80


	//   ....[5]....
        /*00d0*/ 	.word	0x00000c40


	//   ....[6]....
        /*00d4*/ 	.word	0x00000cd0


	//   ....[7]....
        /*00d8*/ 	.word	0x00000d20


	//   ....[8]....
        /*00dc*/ 	.word	0x00000d60


	//   ....[9]....
        /*00e0*/ 	.word	0x00000da0


	//   ....[10]....
        /*00e4*/ 	.word	0x00001dc0


	//   ....[11]....
        /*00e8*/ 	.word	0x00001e40


	//   ....[12]....
        /*00ec*/ 	.word	0x00001e90


	//   ....[13]....
        /*00f0*/ 	.word	0x00001ed0


	//   ....[14]....
        /*00f4*/ 	.word	0x00001f00


	//----- nvinfo : EIATTR_VRC_CTA_INIT_COUNT
	.align		4
.L_176:
        /*00f8*/ 	.byte	0x02, 0x4a
	.zero		1
	.zero		1


	//----- nvinfo : EIATTR_EXIT_INSTR_OFFSETS
	.align		4
        /*00fc*/ 	.byte	0x04, 0x1c
        /*00fe*/ 	.short	(.L_178 - .L_177)


	//   ....[0]....
.L_177:
        /*0100*/ 	.word	0x000000a0


	//   ....[1]....
        /*0104*/ 	.word	0x000000e0


	//   ....[2]....
        /*0108*/ 	.word	0x00002040


	//   ....[3]....
        /*010c*/ 	.word	0x00002090


	//----- nvinfo : EIATTR_MAX_THREADS
	.align		4
.L_178:
        /*0110*/ 	.byte	0x04, 0x05
        /*0112*/ 	.short	(.L_180 - .L_179)
.L_179:
        /*0114*/ 	.word	0x00000100
        /*0118*/ 	.word	0x00000001
        /*011c*/ 	.word	0x00000001


	//----- nvinfo : EIATTR_CRS_STACK_SIZE
	.align		4
.L_180:
        /*0120*/ 	.byte	0x04, 0x1e
        /*0122*/ 	.short	(.L_182 - .L_181)
.L_181:
        /*0124*/ 	.word	0x00000000


	//----- nvinfo : EIATTR_CBANK_PARAM_SIZE
	.align		4
.L_182:
        /*0128*/ 	.byte	0x03, 0x19
        /*012a*/ 	.short	0x0021


	//----- nvinfo : EIATTR_PARAM_CBANK
	.align		4
        /*012c*/ 	.byte	0x04, 0x0a
        /*012e*/ 	.short	(.L_184 - .L_183)
	.align		4
.L_183:
        /*0130*/ 	.word	index@(.nv.constant0._ZN3cub18CUB_300001_SM_10006detail6reduce28DeviceReduceSingleTileKernelINS2_10policy_hubIfyN4cuda3std3__44plusIfEEE10Policy1000EN6thrust24THRUST_300001_SM_1000_NS10device_ptrIfEEPfyS9_ffNS7_10__identityEEEvT0_T1_T2_T3_T4_T6_)
        /*0134*/ 	.short	0x0380
        /*0136*/ 	.short	0x0021


	//----- nvinfo : EIATTR_SW_WAR
	.align		4
.L_184:
        /*0138*/ 	.byte	0x04, 0x36
        /*013a*/ 	.short	(.L_186 - .L_185)
.L_185:
        /*013c*/ 	.word	0x00000008
.L_186:


//--------------------- .nv.info._ZN3cub18CUB_300001_SM_10006detail6reduce28DeviceReduceSingleTileKernelINS2_10policy_hubIfjN4cuda3std3__44plusIfEEE10Policy1000EPfSC_iS9_ffNS7_10__identityEEEvT0_T1_T2_T3_T4_T6_ --------------------------
	.section	.nv.info._ZN3cub18CUB_300001_SM_10006detail6reduce28DeviceReduceSingleTileKernelINS2_10policy_hubIfjN4cuda3std3__44plusIfEEE10Policy1000EPfSC_iS9_ffNS7_10__identityEEEvT0_T1_T2_T3_T4_T6_,"",@"SHT_CUDA_INFO"
	.sectionflags	@""
	.align	4


	//----- nvinfo : EIATTR_CUDA_API_VERSION
	.align		4
        /*0000*/ 	.byte	0x04, 0x37
        /*0002*/ 	.short	(.L_188 - .L_187)
.L_187:
        /*0004*/ 	.word	0x00000082


	//----- nvinfo : EIATTR_KPARAM_INFO
	.align		4
.L_188:
        /*0008*/ 	.byte	0x04, 0x17
        /*000a*/ 	.short	(.L_190 - .L_189)
.L_189:
        /*000c*/ 	.word	0x00000000
        /*0010*/ 	.short	0x0005
        /*0012*/ 	.short	0x001c
        /*0014*/ 	.byte	0x00, 0xf0, 0x05, 0x00


	//----- nvinfo : EIATTR_KPARAM_INFO
	.align		4
.L_190:
        /*0018*/ 	.byte	0x04, 0x17
        /*001a*/ 	.short	(.L_192 - .L_191)
.L_191:
        /*001c*/ 	.word	0x00000000
        /*0020*/ 	.short	0x0004
        /*0022*/ 	.short	0x0018
        /*0024*/ 	.byte	0x00, 0xf0, 0x11, 0x00


	//----- nvinfo : EIATTR_KPARAM_INFO
	.align		4
.L_192:
        /*0028*/ 	.byte	0x04, 0x17
        /*002a*/ 	.short	(.L_194 - .L_193)
.L_193:
        /*002c*/ 	.word	0x00000000
        /*0030*/ 	.short	0x0003
        /*0032*/ 	.short	0x0014
        /*0034*/ 	.byte	0x00, 0xf0, 0x05, 0x00


	//----- nvinfo : EIATTR_KPARAM_INFO
	.align		4
.L_194:
        /*0038*/ 	.byte	0x04, 0x17
        /*003a*/ 	.short	(.L_196 - .L_195)
.L_195:
        /*003c*/ 	.word	0x00000000
        /*0040*/ 	.short	0x0002
        /*0042*/ 	.short	0x0010
        /*0044*/ 	.byte	0x00, 0xf0, 0x11, 0x00


	//----- nvinfo : EIATTR_KPARAM_INFO
	.align		4
.L_196:
        /*0048*/ 	.byte	0x04, 0x17
        /*004a*/ 	.short	(.L_198 - .L_197)
.L_197:
        /*004c*/ 	.word	0x00000000
        /*0050*/ 	.short	0x0001
        /*0052*/ 	.short	0x0008
        /*0054*/ 	.byte	0x00, 0xf5, 0x21, 0x00


	//----- nvinfo : EIATTR_KPARAM_INFO
	.align		4
.L_198:
        /*0058*/ 	.byte	0x04, 0x17
        /*005a*/ 	.short	(.L_200 - .L_199)
.L_199:
        /*005c*/ 	.word	0x00000000
        /*0060*/ 	.short	0x0000
        /*0062*/ 	.short	0x0000
        /*0064*/ 	.byte	0x00, 0xf5, 0x21, 0x00


	//----- nvinfo : EIATTR_SPARSE_MMA_MASK
	.align		4
.L_200:
        /*0068*/ 	.byte	0x03, 0x50
        /*006a*/ 	.short	0x0000


	//----- nvinfo : EIATTR_MAXREG_COUNT
	.align		4
        /*006c*/ 	.byte	0x03, 0x1b
        /*006e*/ 	.short	0x0080


	//----- nvinfo : EIATTR_NUM_BARRIERS
	.align		4
        /*0070*/ 	.byte	0x02, 0x4c
        /*0072*/ 	.byte	0x01
	.zero		1


	//----- nvinfo : EIATTR_MERCURY_ISA_VERSION
	.align		4
        /*0074*/ 	.byte	0x03, 0x5f
        /*0076*/ 	.short	0x0101


	//----- nvinfo : EIATTR_UNUSED_LOAD_BYTE_OFFSET
	.align		4
        /*0078*/ 	.byte	0x04, 0x44
        /*007a*/ 	.short	(.L_202 - .L_201)


	//   ....[0]....
.L_201:
        /*007c*/ 	.word	0x00000b70
        /*0080*/ 	.word	0x0000fff0


	//   ....[1]....
        /*0084*/ 	.word	0x00000f80
        /*0088*/ 	.word	0x0000fff0


	//   ....[2]....
        /*008c*/ 	.word	0x00002010
        /*0090*/ 	.word	0x0000fff0


	//   ....[3]....
        /*0094*/ 	.word	0x00002bb0
        /*0098*/ 	.word	0x0000fff0


	//   ....[4]....
        /*009c*/ 	.word	0x00002fc0
        /*00a0*/ 	.word	0x0000fff0


	//   ....[5]....
        /*00a4*/ 	.word	0x00004140
        /*00a8*/ 	.word	0x0000fff0


	//----- nvinfo : EIATTR_COOP_GROUP_MASK_REGIDS
	.align		4
.L_202:
        /*00ac*/ 	.byte	0x04, 0x29
        /*00ae*/ 	.short	(.L_204 - .L_203)


	//   ....[0]....
.L_203:
        /*00b0*/ 	.word	0xffffffff


	//   ....[1]....
        /*00b4*/ 	.word	0xffffffff


	//   ....[2]....
        /*00b8*/ 	.word	0xffffffff


	//   ....[3]....
        /*00bc*/ 	.word	0xffffffff


	//   ....[4]....
        /*00c0*/ 	.word	0xffffffff


	//   ....[5]....
        /*00c4*/ 	.word	0xffffffff


	//   ....[6]....
        /*00c8*/ 	.word	0xffffffff


	//   ....[7]....
        /*00cc*/ 	.word	0xffffffff


	//   ....[8]....
        /*00d0*/ 	.word	0xffffffff


	//   ....[9]....
        /*00d4*/ 	.word	0xffffffff


	//   ....[10]....
        /*00d8*/ 	.word	0xffffffff


	//   ....[11]....
        /*00dc*/ 	.word	0xffffffff


	//   ....[12]....
        /*00e0*/ 	.word	0xffffffff


	//   ....[13]....
        /*00e4*/ 	.word	0xffffffff


	//   ....[14]....
        /*00e8*/ 	.word	0xffffffff


	//   ....[15]....
        /*00ec*/ 	.word	0xffffffff


	//   ....[16]....
        /*00f0*/ 	.word	0xffffffff


	//   ....[17]....
        /*00f4*/ 	.word	0xffffffff


	//   ....[18]....
        /*00f8*/ 	.word	0xffffffff


	//   ....[19]....
        /*00fc*/ 	.word	0xffffffff


	//   ....[20]....
        /*0100*/ 	.word	0xffffffff


	//   ....[21]....
        /*0104*/ 	.word	0xffffffff


	//   ....[22]....
        /*0108*/ 	.word	0xffffffff


	//   ....[23]....
        /*010c*/ 	.word	0xffffffff


	//   ....[24]....
        /*0110*/ 	.word	0xffffffff


	//   ....[25]....
        /*0114*/ 	.word	0xffffffff


	//   ....[26]....
        /*0118*/ 	.word	0xffffffff


	//   ....[27]....
        /*011c*/ 	.word	0xffffffff


	//   ....[28]....
        /*0120*/ 	.word	0xffffffff


	//   ....[29]....
        /*0124*/ 	.word	0xffffffff


	//----- nvinfo : EIATTR_COOP_GROUP_INSTR_OFFSETS
	.align		4
.L_204:
        /*0128*/ 	.byte	0x04, 0x28
        /*012a*/ 	.short	(.L_206 - .L_205)


	//   ....[0]....
.L_205:
        /*012c*/ 	.word	0x00000980


	//   ....[1]....
        /*0130*/ 	.word	0x000009e0


	//   ....[2]....
        /*0134*/ 	.word	0x00000a50


	//   ....[3]....
        /*0138*/ 	.word	0x00000aa0


	//   ....[4]....
        /*013c*/ 	.word	0x00000ad0


	//   ....[5]....
        /*0140*/ 	.word	0x00000d20


	//   ....[6]....
        /*0144*/ 	.word	0x00000db0


	//   ....[7]....
        /*0148*/ 	.word	0x00000df0


	//   ....[8]....
        /*014c*/ 	.word	0x00000e40


	//   ....[9]....
        /*0150*/ 	.word	0x00000e80


	//   ....[10]....
        /*0154*/ 	.word	0x00001e30


	//   ....[11]....
        /*0158*/ 	.word	0x00001eb0


	//   ....[12]....
        /*015c*/ 	.word	0x00001f00


	//   ....[13]....
        /*0160*/ 	.word	0x00001f40


	//   ....[14]....
        /*0164*/ 	.word	0x00001f70


	//   ....[15]....
        /*0168*/ 	.word	0x000029c0


	//   ....[16]....
        /*016c*/ 	.word	0x00002a20


	//   ....[17]....
        /*0170*/ 	.word	0x00002a90


	//   ....[18]....
        /*0174*/ 	.word	0x00002ae0


	//   ....[19]....
        /*0178*/ 	.word	0x00002b10


	//   ....[20]....
        /*017c*/ 	.word	0x00002d60


	//   ....[21]....
        /*0180*/ 	.word	0x00002de0


	//   ....[22]....
        /*0184*/ 	.word	0x00002e20


	//   ....[23]....
        /*0188*/ 	.word	0x00002e60


	//   ....[24]....
        /*018c*/ 	.word	0x00002ec0


	//   ....[25]....
        /*0190*/ 	.word	0x00003f60


	//   ....[26]....
        /*0194*/ 	.word	0x00003fe0


	//   ....[27]....
        /*0198*/ 	.word	0x00004030


	//   ....[28]....
        /*019c*/ 	.word	0x00004070


	//   ....[29]....
        /*01a0*/ 	.word	0x000040a0


	//----- nvinfo : EIATTR_VRC_CTA_INIT_COUNT
	.align		4
.L_206:
        /*01a4*/ 	.byte	0x02, 0x4a
	.zero		1
	.zero		1


	//----- nvinfo : EIATTR_EXIT_INSTR_OFFSETS
	.align		4
        /*01a8*/ 	.byte	0x04, 0x1c
        /*01aa*/ 	.short	(.L_208 - .L_207)


	//   ....[0]....
.L_207:
        /*01ac*/ 	.word	0x00000080


	//   ....[1]....
        /*01b0*/ 	.word	0x000000c0


	//   ....[2]....
        /*01b4*/ 	.word	0x00004280


	//   ....[3]....
        /*01b8*/ 	.word	0x000042d0


	//----- nvinfo : EIATTR_MAX_THREADS
	.align		4
.L_208:
        /*01bc*/ 	.byte	0x04, 0x05
        /*01be*/ 	.short	(.L_210 - .L_209)
.L_209:
        /*01c0*/ 	.word	0x00000200
        /*01c4*/ 	.word	0x00000001
        /*01c8*/ 	.word	0x00000001


	//----- nvinfo : EIATTR_CRS_STACK_SIZE
	.align		4
.L_210:
        /*01cc*/ 	.byte	0x04, 0x1e
        /*01ce*/ 	.short	(.L_212 - .L_211)
.L_211:
        /*01d0*/ 	.word	0x00000000


	//----- nvinfo : EIATTR_CBANK_PARAM_SIZE
	.align		4
.L_212:
        /*01d4*/ 	.byte	0x03, 0x19
        /*01d6*/ 	.short	0x001d


	//----- nvinfo : EIATTR_PARAM_CBANK
	.align		4
        /*01d8*/ 	.byte	0x04, 0x0a
        /*01da*/ 	.short	(.L_214 - .L_213)
	.align		4
.L_213:
        /*01dc*/ 	.word	index@(.nv.constant0._ZN3cub18CUB_300001_SM_10006detail6reduce28DeviceReduceSingleTileKernelINS2_10policy_hubIfjN4cuda3std3__44plusIfEEE10Policy1000EPfSC_iS9_ffNS7_10__identityEEEvT0_T1_T2_T3_T4_T6_)
        /*01e0*/ 	.short	0x0380
        /*01e2*/ 	.short	0x001d


	//----- nvinfo : EIATTR_SW_WAR
	.align		4
.L_214:
        /*01e4*/ 	.byte	0x04, 0x36
        /*01e6*/ 	.short	(.L_216 - .L_215)
.L_215:
        /*01e8*/ 	.word	0x00000008
.L_216:


//--------------------- .nv.info._ZN3cub18CUB_300001_SM_10006detail6reduce18DeviceReduceKernelINS2_10policy_hubIfjN4cuda3std3__44plusIfEEE10Policy1000EN6thrust24THRUST_300001_SM_1000_NS10device_ptrIfEEjS9_fNS7_10__identityEEEvT0_PT3_T1_NS0_13GridEvenShareISK_EET2_T4_ --------------------------
	.section	.nv.info._ZN3cub18CUB_300001_SM_10006detail6reduce18DeviceReduceKernelINS2_10policy_hubIfjN4cuda3std3__44plusIfEEE10Policy1000EN6thrust24THRUST_300001_SM_1000_NS10device_ptrIfEEjS9_fNS7_10__identityEEEvT0_PT3_T1_NS0_13GridEvenShareISK_EET2_T4_,"",@"SHT_CUDA_INFO"
	.sectionflags	@""
	.align	4


	//----- nvinfo : EIATTR_CUDA_API_VERSION
	.align		4
        /*0000*/ 	.byte	0x04, 0x37
        /*0002*/ 	.short	(.L_218 - .L_217)
.L_217:
        /*0004*/ 	.word	0x00000082


	//----- nvinfo : EIATTR_KPARAM_INFO
	.align		4
.L_218:
        /*0008*/ 	.byte	0x04, 0x17
        /*000a*/ 	.short	(.L_220 - .L_219)
.L_219:
        /*000c*/ 	.word	0x00000000
        /*0010*/ 	.short	0x0005
        /*0012*/ 	.short	0x003d
        /*0014*/ 	.byte	0x00, 0xf0, 0x05, 0x00


	//----- nvinfo : EIATTR_KPARAM_INFO
	.align		4
.L_220:
        /*0018*/ 	.byte	0x04, 0x17
        /*001a*/ 	.short	(.L_222 - .L_221)
.L_221:
        /*001c*/ 	.word	0x00000000
        /*0020*/ 	.short	0x0004
        /*0022*/ 	.short	0x003c
        /*0024*/ 	.byte	0x00, 0xf0, 0x05, 0x00


	//----- nvinfo : EIATTR_KPARAM_INFO
	.align		4
.L_222:
        /*0028*/ 	.byte	0x04, 0x17
        /*002a*/ 	.short	(.L_224 - .L_223)
.L_223:
        /*002c*/ 	.word	0x00000000
        /*0030*/ 	.short	0x0003
        /*0032*/ 	.short	0x0014
        /*0034*/ 	.byte	0x00, 0xf0, 0xa1, 0x00


	//----- nvinfo : EIATTR_KPARAM_INFO
	.align		4
.L_224:
        /*0038*/ 	.byte	0x04, 0x17
        /*003a*/ 	.short	(.L_226 - .L_225)
.L_225:
        /*003c*/ 	.word	0x00000000
        /*0040*/ 	.short	0x0002
        /*0042*/ 	.short	0x0010
        /*0044*/ 	.byte	0x00, 0xf0, 0x11, 0x00


	//----- nvinfo : EIATTR_KPARAM_INFO
	.align		4
.L_226:
        /*0048*/ 	.byte	0x04, 0x17
        /*004a*/ 	.short	(.L_228 - .L_227)
.L_227:
        /*004c*/ 	.word	0x00000000
        /*0050*/ 	.short	0x0001
        /*0052*/ 	.short	0x0008
        /*0054*/ 	.byte	0x00, 0xf5, 0x21, 0x00


	//----- nvinfo : EIATTR_KPARAM_INFO
	.align		4
.L_228:
        /*0058*/ 	.byte	0x04, 0x17
        /*005a*/ 	.short	(.L_230 - .L_229)
.L_229:
        /*005c*/ 	.word	0x00000000
        /*0060*/ 	.short	0x0000
        /*0062*/ 	.short	0x0000
        /*0064*/ 	.byte	0x00, 0xf0, 0x21, 0x00


	//----- nvinfo : EIATTR_SPARSE_MMA_MASK
	.align		4
.L_230:
        /*0068*/ 	.byte	0x03, 0x50
        /*006a*/ 	.short	0x0000


	//----- nvinfo : EIATTR_MAXREG_COUNT
	.align		4
        /*006c*/ 	.byte	0x03, 0x1b
        /*006e*/ 	.short	0x0080


	//----- nvinfo : EIATTR_NUM_BARRIERS
	.align		4
        /*0070*/ 	.byte	0x02, 0x4c
        /*0072*/ 	.byte	0x01
	.zero		1


	//----- nvinfo : EIATTR_MERCURY_ISA_VERSION
	.align		4
        /*0074*/ 	.byte	0x03, 0x5f
        /*0076*/ 	.short	0x0101


	//----- nvinfo : EIATTR_UNUSED_LOAD_BYTE_OFFSET
	.align		4
        /*0078*/ 	.byte	0x04, 0x44
        /*007a*/ 	.short	(.L_232 - .L_231)


	//   ....[0]....
.L_231:
        /*007c*/ 	.word	0x00000de0
        /*0080*/ 	.word	0x0000fff0


	//   ....[1]....
        /*0084*/ 	.word	0x000011f0
        /*0088*/ 	.word	0x0000fff0


	//   ....[2]....
        /*008c*/ 	.word	0x000026b0
        /*0090*/ 	.word	0x0000fff0


	//----- nvinfo : EIATTR_COOP_GROUP_MASK_REGIDS
	.align		4
.L_232:
        /*0094*/ 	.byte	0x04, 0x29
        /*0096*/ 	.short	(.L_234 - .L_233)


	//   ....[0]....
.L_233:
        /*0098*/ 	.word	0xffffffff


	//   ....[1]....
        /*009c*/ 	.word	0xffffffff


	//   ....[2]....
        /*00a0*/ 	.word	0xffffffff


	//   ....[3]....
        /*00a4*/ 	.word	0xffffffff


	//   ....[4]....
        /*00a8*/ 	.word	0xffffffff


	//   ....[5]....
        /*00ac*/ 	.word	0xffffffff


	//   ....[6]....
        /*00b0*/ 	.word	0xffffffff


	//   ....[7]....
        /*00b4*/ 	.word	0xffffffff


	//   ....[8]....
        /*00b8*/ 	.word	0xffffffff


	//   ....[9]....
        /*00bc*/ 	.word	0xffffffff


	//   ....[10]....
        /*00c0*/ 	.word	0xffffffff


	//   ....[11]....
        /*00c4*/ 	.word	0xffffffff


	//   ....[12]....
        /*00c8*/ 	.word	0xffffffff


	//   ....[13]....
        /*00cc*/ 	.word	0xffffffff


	//   ....[14]....
        /*00d0*/ 	.word	0xffffffff


	//----- nvinfo : EIATTR_COOP_GROUP_INSTR_OFFSETS
	.align		4
.L_234:
        /*00d4*/ 	.byte	0x04, 0x28
        /*00d6*/ 	.short	(.L_236 - .L_235)


	//   ....[0]....
.L_235:
        /*00d8*/ 	.word	0x00000bf0


	//   ....[1]....
        /*00dc*/ 	.word	0x00000c50


	//   ....[2]....
        /*00e0*/ 	.word	0x00000cc0


	//   ....[3]....
        /*00e4*/ 	.word	0x00000d10


	//   ....[4]....
        /*00e8*/ 	.word	0x00000d40


	//   ....[5]....
        /*00ec*/ 	.word	0x00000f90


	//   ....[6]....
        /*00f0*/ 	.word	0x00001020


	//   ....[7]....
        /*00f4*/ 	.word	0x00001070


	//   ....[8]....
        /*00f8*/ 	.word	0x000010b0


	//   ....[9]....
        /*00fc*/ 	.word	0x000010f0


	//   ....[10]....
        /*0100*/ 	.word	0x000024c0


	//   ....[11]....
        /*0104*/ 	.word	0x00002550


	//   ....[12]....
        /*0108*/ 	.word	0x000025a0


	//   ....[13]....
        /*010c*/ 	.word	0x000025e0


	//   ....[14]....
        /*0110*/ 	.word	0x00002610


	//----- nvinfo : EIATTR_VRC_CTA_INIT_COUNT
	.align		4
.L_236:
        /*0114*/ 	.byte	0x02, 0x4a
	.zero		1
	.zero		1


	//----- nvinfo : EIATTR_EXIT_INSTR_OFFSETS
	.align		4
        /*0118*/ 	.byte	0x04, 0x1c
        /*011a*/ 	.short	(.L_238 - .L_237)


	//   ....[0]....
.L_237:
        /*011c*/ 	.word	0x000027f0


	//   ....[1]....
        /*0120*/ 	.word	0x00002830


	//----- nvinfo : EIATTR_MAX_THREADS
	.align		4
.L_238:
        /*0124*/ 	.byte	0x04, 0x05
        /*0126*/ 	.short	(.L_240 - .L_239)
.L_239:
        /*0128*/ 	.word	0x00000200
        /*012c*/ 	.word	0x00000001
        /*0130*/ 	.word	0x00000001


	//----- nvinfo : EIATTR_CRS_STACK_SIZE
	.align		4
.L_240:
        /*0134*/ 	.byte	0x04, 0x1e
        /*0136*/ 	.short	(.L_242 - .L_241)
.L_241:
        /*0138*/ 	.word	0x00000000


	//----- nvinfo : EIATTR_CBANK_PARAM_SIZE
	.align		4
.L_242:
        /*013c*/ 	.byte	0x03, 0x19
        /*013e*/ 	.short	0x003e


	//----- nvinfo : EIATTR_PARAM_CBANK
	.align		4
        /*0140*/ 	.byte	0x04, 0x0a
        /*0142*/ 	.short	(.L_244 - .L_243)
	.align		4
.L_243:
        /*0144*/ 	.word	index@(.nv.constant0._ZN3cub18CUB_300001_SM_10006detail6reduce18DeviceReduceKernelINS2_10policy_hubIfjN4cuda3std3__44plusIfEEE10Policy1000EN6thrust24THRUST_300001_SM_1000_NS10device_ptrIfEEjS9_fNS7_10__identityEEEvT0_PT3_T1_NS0_13GridEvenShareISK_EET2_T4_)
        /*0148*/ 	.short	0x0380
        /*014a*/ 	.short	0x003e


	//----- nvinfo : EIATTR_SW_WAR
	.align		4
.L_244:
        /*014c*/ 	.byte	0x04, 0x36
        /*014e*/ 	.short	(.L_246 - .L_245)
.L_245:
        /*0150*/ 	.word	0x00000008
.L_246:


//--------------------- .nv.info._ZN3cub18CUB_300001_SM_10006detail6reduce28DeviceReduceSingleTileKernelINS2_10policy_hubIfjN4cuda3std3__44plusIfEEE10Policy1000EN6thrust24THRUST_300001_SM_1000_NS10device_ptrIfEEPfjS9_ffNS7_10__identityEEEvT0_T1_T2_T3_T4_T6_ --------------------------
	.section	.nv.info._ZN3cub18CUB_300001_SM_10006detail6reduce28DeviceReduceSingleTileKernelINS2_10policy_hubIfjN4cuda3std3__44plusIfEEE10Policy1000EN6thrust24THRUST_300001_SM_1000_NS10device_ptrIfEEPfjS9_ffNS7_10__identityEEEvT0_T1_T2_T3_T4_T6_,"",@"SHT_CUDA_INFO"
	.sectionflags	@""
	.align	4


	//----- nvinfo : EIATTR_CUDA_API_VERSION
	.align		4
        /*0000*/ 	.byte	0x04, 0x37
        /*0002*/ 	.short	(.L_248 - .L_247)
.L_247:
        /*0004*/ 	.word	0x00000082


	//----- nvinfo : EIATTR_KPARAM_INFO
	.align		4
.L_248:
        /*0008*/ 	.byte	0x04, 0x17
        /*000a*/ 	.short	(.L_250 - .L_249)
.L_249:
        /*000c*/ 	.word	0x00000000
        /*0010*/ 	.short	0x0005
        /*0012*/ 	.short	0x001c
        /*0014*/ 	.byte	0x00, 0xf0, 0x05, 0x00


	//----- nvinfo : EIATTR_KPARAM_INFO
	.align		4
.L_250:
        /*0018*/ 	.byte	0x04, 0x17
        /*001a*/ 	.short	(.L_252 - .L_251)
.L_251:
        /*001c*/ 	.word	0x00000000
        /*0020*/ 	.short	0x0004
        /*0022*/ 	.short	0x0018
        /*0024*/ 	.byte	0x00, 0xf0, 0x11, 0x00


	//----- nvinfo : EIATTR_KPARAM_INFO
	.align		4
.L_252:
        /*0028*/ 	.byte	0x04, 0x17
        /*002a*/ 	.short	(.L_254 - .L_253)
.L_253:
        /*002c*/ 	.word	0x00000000
        /*0030*/ 	.short	0x0003
        /*0032*/ 	.short	0x0014
        /*0034*/ 	.byte	0x00, 0xf0, 0x05, 0x00


	//----- nvinfo : EIATTR_KPARAM_INFO
	.align		4
.L_254:
        /*0038*/ 	.byte	0x04, 0x17
        /*003a*/ 	.short	(.L_256 - .L_255)
.L_255:
        /*003c*/ 	.word	0x00000000
        /*0040*/ 	.short	0x0002
        /*0042*/ 	.short	0x0010
        /*0044*/ 	.byte	0x00, 0xf0, 0x11, 0x00


	//----- nvinfo : EIATTR_KPARAM_INFO
	.align		4
.L_256:
        /*0048*/ 	.byte	0x04, 0x17
        /*004a*/ 	.short	(.L_258 - .L_257)
.L_257:
        /*004c*/ 	.word	0x00000000
        /*0050*/ 	.short	0x0001
        /*0052*/ 	.short	0x0008
        /*0054*/ 	.byte	0x00, 0xf5, 0x21, 0x00


	//----- nvinfo : EIATTR_KPARAM_INFO
	.align		4
.L_258:
        /*0058*/ 	.byte	0x04, 0x17
        /*005a*/ 	.short	(.L_260 - .L_259)
.L_259:
        /*005c*/ 	.word	0x00000000
        /*0060*/ 	.short	0x0000
        /*0062*/ 	.short	0x0000
        /*0064*/ 	.byte	0x00, 0xf0, 0x21, 0x00


	//----- nvinfo : EIATTR_SPARSE_MMA_MASK
	.align		4
.L_260:
        /*0068*/ 	.byte	0x03, 0x50
        /*006a*/ 	.short	0x0000


	//----- nvinfo : EIATTR_MAXREG_COUNT
	.align		4
        /*006c*/ 	.byte	0x03, 0x1b
        /*006e*/ 	.short	0x0080


	//----- nvinfo : EIATTR_NUM_BARRIERS
	.align		4
        /*0070*/ 	.byte	0x02, 0x4c
        /*0072*/ 	.byte	0x01
	.zero		1


	//----- nvinfo : EIATTR_MERCURY_ISA_VERSION
	.align		4
        /*0074*/ 	.byte	0x03, 0x5f
        /*0076*/ 	.short	0x0101


	//----- nvinfo : EIATTR_UNUSED_LOAD_BYTE_OFFSET
	.align		4
        /*0078*/ 	.byte	0x04, 0x44
        /*007a*/ 	.short	(.L_262 - .L_261)


	//   ....[0]....
.L_261:
        /*007c*/ 	.word	0x00000b00
        /*0080*/ 	.word	0x0000fff0


	//   ....[1]....
        /*0084*/ 	.word	0x00000f10
        /*0088*/ 	.word	0x0000fff0


	//   ....[2]....
        /*008c*/ 	.word	0x00002270
        /*0090*/ 	.word	0x0000fff0


	//----- nvinfo : EIATTR_COOP_GROUP_MASK_REGIDS
	.align		4
.L_262:
        /*0094*/ 	.byte	0x04, 0x29
        /*0096*/ 	.short	(.L_264 - .L_263)


	//   ....[0]....
.L_263:
        /*0098*/ 	.word	0xffffffff


	//   ....[1]....
        /*009c*/ 	.word	0xffffffff


	//   ....[2]....
        /*00a0*/ 	.word	0xffffffff


	//   ....[3]....
        /*00a4*/ 	.word	0xffffffff


	//   ....[4]....
        /*00a8*/ 	.word	0xffffffff


	//   ....[5]....
        /*00ac*/ 	.word	0xffffffff


	//   ....[6]....
        /*00b0*/ 	.word	0xffffffff


	//   ....[7]....
        /*00b4*/ 	.word	0xffffffff


	//   ....[8]....
        /*00b8*/ 	.word	0xffffffff


	//   ....[9]....
        /*00bc*/ 	.word	0xffffffff


	//   ....[10]....
        /*00c0*/ 	.word	0xffffffff


	//   ....[11]....
        /*00c4*/ 	.word	0xffffffff


	//   ....[12]....
        /*00c8*/ 	.word	0xffffffff


	//   ....[13]....
        /*00cc*/ 	.word	0xffffffff


	//   ....[14]....
        /*00d0*/ 	.word	0xffffffff


	//----- nvinfo : EIATTR_COOP_GROUP_INSTR_OFFSETS
	.align		4
.L_264:
        /*00d4*/ 	.byte	0x04, 0x28
        /*00d6*/ 	.short	(.L_266 - .L_265)


	//   ....[0]....
.L_265:
        /*00d8*/ 	.word	0x00000910


	//   ....[1]....
        /*00dc*/ 	.word	0x00000970


	//   ....[2]....
        /*00e0*/ 	.word	0x000009e0


	//   ....[3]....
        /*00e4*/ 	.word	0x00000a30


	//   ....[4]....
        /*00e8*/ 	.word	0x00000a60


	//   ....[5]....
        /*00ec*/ 	.word	0x00000cb0


	//   ....[6]....
        /*00f0*/ 	.word	0x00000d40


	//   ....[7]....
        /*00f4*/ 	.word	0x00000d80


	//   ....[8]....
        /*00f8*/ 	.word	0x00000dd0


	//   ....[9]....
        /*00fc*/ 	.word	0x00000e10


	//   ....[10]....
        /*0100*/ 	.word	0x00002090


	//   ....[11]....
        /*0104*/ 	.word	0x00002110


	//   ....[12]....
        /*0108*/ 	.word	0x00002160


	//   ....[13]....
        /*010c*/ 	.word	0x000021a0


	//   ....[14]....
        /*0110*/ 	.word	0x000021d0


	//----- nvinfo : EIATTR_VRC_CTA_INIT_COUNT
	.align		4
.L_266:
        /*0114*/ 	.byte	0x02, 0x4a
	.zero		1
	.zero		1


	//----- nvinfo : EIATTR_EXIT_INSTR_OFFSETS
	.align		4
        /*0118*/ 	.byte	0x04, 0x1c
        /*011a*/ 	.short	(.L_268 - .L_267)


	//   ....[0]....
.L_267:
        /*011c*/ 	.word	0x00000080


	//   ....[1]....
        /*0120*/ 	.word	0x000000c0


	//   ....[2]....
        /*0124*/ 	.word	0x000023b0


	//   ....[3]....
        /*0128*/ 	.word	0x00002400


	//----- nvinfo : EIATTR_MAX_THREADS
	.align		4
.L_268:
        /*012c*/ 	.byte	0x04, 0x05
        /*012e*/ 	.short	(.L_270 - .L_269)
.L_269:
        /*0130*/ 	.word	0x00000200
        /*0134*/ 	.word	0x00000001
        /*0138*/ 	.word	0x00000001


	//----- nvinfo : EIATTR_CRS_STACK_SIZE
	.align		4
.L_270:
        /*013c*/ 	.byte	0x04, 0x1e
        /*013e*/ 	.short	(.L_272 - .L_271)
.L_271:
        /*0140*/ 	.word	0x00000000


	//----- nvinfo : EIATTR_CBANK_PARAM_SIZE
	.align		4
.L_272:
        /*0144*/ 	.byte	0x03, 0x19
        /*0146*/ 	.short	0x001d


	//----- nvinfo : EIATTR_PARAM_CBANK
	.align		4
        /*0148*/ 	.byte	0x04, 0x0a
        /*014a*/ 	.short	(.L_274 - .L_273)
	.align		4
.L_273:
        /*014c*/ 	.word	index@(.nv.constant0._ZN3cub18CUB_300001_SM_10006detail6reduce28DeviceReduceSingleTileKernelINS2_10policy_hubIfjN4cuda3std3__44plusIfEEE10Policy1000EN6thrust24THRUST_300001_SM_1000_NS10device_ptrIfEEPfjS9_ffNS7_10__identityEEEvT0_T1_T2_T3_T4_T6_)
        /*0150*/ 	.short	0x0380
        /*0152*/ 	.short	0x001d


	//----- nvinfo : EIATTR_SW_WAR
	.align		4
.L_274:
        /*0154*/ 	.byte	0x04, 0x36
        /*0156*/ 	.short	(.L_276 - .L_275)
.L_275:
        /*0158*/ 	.word	0x00000008
.L_276:


//--------------------- .nv.info._ZN3cub18CUB_300001_SM_10006detail11EmptyKernelIvEEvv --------------------------
	.section	.nv.info._ZN3cub18CUB_300001_SM_10006detail11EmptyKernelIvEEvv,"",@"SHT_CUDA_INFO"
	.sectionflags	@""
	.align	4


	//----- nvinfo : EIATTR_CUDA_API_VERSION
	.align		4
        /*0000*/ 	.byte	0x04, 0x37
        /*0002*/ 	.short	(.L_278 - .L_277)
.L_277:
        /*0004*/ 	.word	0x00000082


	//----- nvinfo : EIATTR_SPARSE_MMA_MASK
	.align		4
.L_278:
        /*0008*/ 	.byte	0x03, 0x50
        /*000a*/ 	.short	0x0000


	//----- nvinfo : EIATTR_MAXREG_COUNT
	.align		4
        /*000c*/ 	.byte	0x03, 0x1b
        /*000e*/ 	.short	0x00ff


	//----- nvinfo : EIATTR_MERCURY_ISA_VERSION
	.align		4
        /*0010*/ 	.byte	0x03, 0x5f
        /*0012*/ 	.short	0x0101


	//----- nvinfo : EIATTR_VRC_CTA_INIT_COUNT
	.align		4
        /*0014*/ 	.byte	0x02, 0x4a
	.zero		1
	.zero		1


	//----- nvinfo : EIATTR_EXIT_INSTR_OFFSETS
	.align		4
        /*0018*/ 	.byte	0x04, 0x1c
        /*001a*/ 	.short	(.L_280 - .L_279)


	//   ....[0]....
.L_279:
        /*001c*/ 	.word	0x00000010


	//----- nvinfo : EIATTR_SW_WAR
	.align		4
.L_280:
        /*0020*/ 	.byte	0x04, 0x36
        /*0022*/ 	.short	(.L_282 - .L_281)
.L_281:
        /*0024*/ 	.word	0x00000008
.L_282:


//--------------------- .nv.info._Z9ApplySwapiiPiPh --------------------------
	.section	.nv.info._Z9ApplySwapiiPiPh,"",@"SHT_CUDA_INFO"
	.sectionflags	@""
	.align	4


	//----- nvinfo : EIATTR_CUDA_API_VERSION
	.align		4
        /*0000*/ 	.byte	0x04, 0x37
        /*0002*/ 	.short	(.L_284 - .L_283)
.L_283:
        /*0004*/ 	.word	0x00000082


	//----- nvinfo : EIATTR_KPARAM_INFO
	.align		4
.L_284:
        /*0008*/ 	.byte	0x04, 0x17
        /*000a*/ 	.short	(.L_286 - .L_285)
.L_285:
        /*000c*/ 	.word	0x00000000
        /*0010*/ 	.short	0x0003
        /*0012*/ 	.short	0x0010
        /*0014*/ 	.byte	0x00, 0xf5, 0x21, 0x00


	//----- nvinfo : EIATTR_KPARAM_INFO
	.align		4
.L_286:
        /*0018*/ 	.byte	0x04, 0x17
        /*001a*/ 	.short	(.L_288 - .L_287)
.L_287:
        /*001c*/ 	.word	0x00000000
        /*0020*/ 	.short	0x0002
        /*0022*/ 	.short	0x0008
        /*0024*/ 	.byte	0x00, 0xf5, 0x21, 0x00


	//----- nvinfo : EIATTR_KPARAM_INFO
	.align		4
.L_288:
        /*0028*/ 	.byte	0x04, 0x17
        /*002a*/ 	.short	(.L_290 - .L_289)
.L_289:
        /*002c*/ 	.word	0x00000000
        /*0030*/ 	.short	0x0001
        /*0032*/ 	.short	0x0004
        /*0034*/ 	.byte	0x00, 0xf0, 0x11, 0x00


	//----- nvinfo : EIATTR_KPARAM_INFO
	.align		4
.L_290:
        /*0038*/ 	.byte	0x04, 0x17
        /*003a*/ 	.short	(.L_292 - .L_291)
.L_291:
        /*003c*/ 	.word	0x00000000
        /*0040*/ 	.short	0x0000
        /*0042*/ 	.short	0x0000
        /*0044*/ 	.byte	0x00, 0xf0, 0x11, 0x00


	//----- nvinfo : EIATTR_SPARSE_MMA_MASK
	.align		4
.L_292:
        /*0048*/ 	.byte	0x03, 0x50
        /*004a*/ 	.short	0x0000


	//----- nvinfo : EIATTR_MAXREG_COUNT
	.align		4
        /*004c*/ 	.byte	0x03, 0x1b
        /*004e*/ 	.short	0x00ff


	//----- nvinfo : EIATTR_MERCURY_ISA_VERSION
	.align		4
        /*0050*/ 	.byte	0x03, 0x5f
        /*0052*/ 	.short	0x0101


	//----- nvinfo : EIATTR_VRC_CTA_INIT_COUNT
	.align		4
        /*0054*/ 	.byte	0x02, 0x4a
	.zero		1
	.zero		1


	//----- nvinfo : EIATTR_EXIT_INSTR_OFFSETS
	.align		4
        /*0058*/ 	.byte	0x04, 0x1c
        /*005a*/ 	.short	(.L_294 - .L_293)


	//   ....[0]....
.L_293:
        /*005c*/ 	.word	0x00000040


	//   ....[1]....
        /*0060*/ 	.word	0x00000160


	//----- nvinfo : EIATTR_CBANK_PARAM_SIZE
	.align		4
.L_294:
        /*0064*/ 	.byte	0x03, 0x19
        /*0066*/ 	.short	0x0018


	//----- nvinfo : EIATTR_PARAM_CBANK
	.align		4
        /*0068*/ 	.byte	0x04, 0x0a
        /*006a*/ 	.short	(.L_296 - .L_295)
	.align		4
.L_295:
        /*006c*/ 	.word	index@(.nv.constant0._Z9ApplySwapiiPiPh)
        /*0070*/ 	.short	0x0380
        /*0072*/ 	.short	0x0018


	//----- nvinfo : EIATTR_SW_WAR
	.align		4
.L_296:
        /*0074*/ 	.byte	0x04, 0x36
        /*0076*/ 	.short	(.L_298 - .L_297)
.L_297:
        /*0078*/ 	.word	0x00000008
.L_298:


//--------------------- .nv.info._Z17ComputeCutContribiPKiS0_PKfS0_Pf --------------------------
	.section	.nv.info._Z17ComputeCutContribiPKiS0_PKfS0_Pf,"",@"SHT_CUDA_INFO"
	.sectionflags	@""
	.align	4


	//----- nvinfo : EIATTR_CUDA_API_VERSION
	.align		4
        /*0000*/ 	.byte	0x04, 0x37
        /*0002*/ 	.short	(.L_300 - .L_299)
.L_299:
        /*0004*/ 	.word	0x00000082


	//----- nvinfo : EIATTR_KPARAM_INFO
	.align		4
.L_300:
        /*0008*/ 	.byte	0x04, 0x17
        /*000a*/ 	.short	(.L_302 - .L_301)
.L_301:
        /*000c*/ 	.word	0x00000000
        /*0010*/ 	.short	0x0005
        /*0012*/ 	.short	0x0028
        /*0014*/ 	.byte	0x00, 0xf5, 0x21, 0x00


	//----- nvinfo : EIATTR_KPARAM_INFO
	.align		4
.L_302:
        /*0018*/ 	.byte	0x04, 0x17
        /*001a*/ 	.short	(.L_304 - .L_303)
.L_303:
        /*001c*/ 	.word	0x00000000
        /*0020*/ 	.short	0x0004
        /*0022*/ 	.short	0x0020
        /*0024*/ 	.byte	0x00, 0xf5, 0x21, 0x00


	//----- nvinfo : EIATTR_KPARAM_INFO
	.align		4
.L_304:
        /*0028*/ 	.byte	0x04, 0x17
        /*002a*/ 	.short	(.L_306 - .L_305)
.L_305:
        /*002c*/ 	.word	0x00000000
        /*0030*/ 	.short	0x0003
        /*0032*/ 	.short	0x0018
        /*0034*/ 	.byte	0x00, 0xf5, 0x21, 0x00


	//----- nvinfo : EIATTR_KPARAM_INFO
	.align		4
.L_306:
        /*0038*/ 	.byte	0x04, 0x17
        /*003a*/ 	.short	(.L_308 - .L_307)
.L_307:
        /*003c*/ 	.word	0x00000000
        /*0040*/ 	.short	0x0002
        /*0042*/ 	.short	0x0010
        /*0044*/ 	.byte	0x00, 0xf5, 0x21, 0x00


	//----- nvinfo : EIATTR_KPARAM_INFO
	.align		4
.L_308:
        /*0048*/ 	.byte	0x04, 0x17
        /*004a*/ 	.short	(.L_310 - .L_309)
.L_309:
        /*004c*/ 	.word	0x00000000
        /*0050*/ 	.short	0x0001
        /*0052*/ 	.short	0x0008
        /*0054*/ 	.byte	0x00, 0xf5, 0x21, 0x00


	//----- nvinfo : EIATTR_KPARAM_INFO
	.align		4
.L_310:
        /*0058*/ 	.byte	0x04, 0x17
        /*005a*/ 	.short	(.L_312 - .L_311)
.L_311:
        /*005c*/ 	.word	0x00000000
        /*0060*/ 	.short	0x0000
        /*0062*/ 	.short	0x0000
        /*0064*/ 	.byte	0x00, 0xf0, 0x11, 0x00


	//----- nvinfo : EIATTR_SPARSE_MMA_MASK
	.align		4
.L_312:
        /*0068*/ 	.byte	0x03, 0x50
        /*006a*/ 	.short	0x0000


	//----- nvinfo : EIATTR_MAXREG_COUNT
	.align		4
        /*006c*/ 	.byte	0x03, 0x1b
        /*006e*/ 	.short	0x00ff


	//----- nvinfo : EIATTR_MERCURY_ISA_VERSION
	.align		4
        /*0070*/ 	.byte	0x03, 0x5f
        /*0072*/ 	.short	0x0101


	//----- nvinfo : EIATTR_VRC_CTA_INIT_COUNT
	.align		4
        /*0074*/ 	.byte	0x02, 0x4a
	.zero		1
	.zero		1


	//----- nvinfo : EIATTR_EXIT_INSTR_OFFSETS
	.align		4
        /*0078*/ 	.byte	0x04, 0x1c
        /*007a*/ 	.short	(.L_314 - .L_313)


	//   ....[0]....
.L_313:
        /*007c*/ 	.word	0x00000070


	//   ....[1]....
        /*0080*/ 	.word	0x00000ae0


	//----- nvinfo : EIATTR_CRS_STACK_SIZE
	.align		4
.L_314:
        /*0084*/ 	.byte	0x04, 0x1e
        /*0086*/ 	.short	(.L_316 - .L_315)
.L_315:
        /*0088*/ 	.word	0x00000000


	//----- nvinfo : EIATTR_CBANK_PARAM_SIZE
	.align		4
.L_316:
        /*008c*/ 	.byte	0x03, 0x19
        /*008e*/ 	.short	0x0030


	//----- nvinfo : EIATTR_PARAM_CBANK
	.align		4
        /*0090*/ 	.byte	0x04, 0x0a
        /*0092*/ 	.short	(.L_318 - .L_317)
	.align		4
.L_317:
        /*0094*/ 	.word	index@(.nv.constant0._Z17ComputeCutContribiPKiS0_PKfS0_Pf)
        /*0098*/ 	.short	0x0380
        /*009a*/ 	.short	0x0030


	//----- nvinfo : EIATTR_SW_WAR
	.align		4
.L_318:
        /*009c*/ 	.byte	0x04, 0x36
        /*009e*/ 	.short	(.L_320 - .L_319)
.L_319:
        /*00a0*/ 	.word	0x00000008
.L_320:


//--------------------- .nv.info._Z12ComputeGainsiPKiS0_PKfS0_PKhPf --------------------------
	.section	.nv.info._Z12ComputeGainsiPKiS0_PKfS0_PKhPf,"",@"SHT_CUDA_INFO"
	.sectionflags	@""
	.align	4


	//----- nvinfo : EIATTR_CUDA_API_VERSION
	.align		4
        /*0000*/ 	.byte	0x04, 0x37
        /*0002*/ 	.short	(.L_322 - .L_321)
.L_321:
        /*0004*/ 	.word	0x00000082


	//----- nvinfo : EIATTR_KPARAM_INFO
	.align		4
.L_322:
        /*0008*/ 	.byte	0x04, 0x17
        /*000a*/ 	.short	(.L_324 - .L_323)
.L_323:
        /*000c*/ 	.word	0x00000000
        /*0010*/ 	.short	0x0006
        /*0012*/ 	.short	0x0030
        /*0014*/ 	.byte	0x00, 0xf5, 0x21, 0x00


	//----- nvinfo : EIATTR_KPARAM_INFO
	.align		4
.L_324:
        /*0018*/ 	.byte	0x04, 0x17
        /*001a*/ 	.short	(.L_326 - .L_325)
.L_325:
        /*001c*/ 	.word	0x00000000
        /*0020*/ 	.short	0x0005
        /*0022*/ 	.short	0x0028
        /*0024*/ 	.byte	0x00, 0xf5, 0x21, 0x00


	//----- nvinfo : EIATTR_KPARAM_INFO
	.align		4
.L_326:
        /*0028*/ 	.byte	0x04, 0x17
        /*002a*/ 	.short	(.L_328 - .L_327)
.L_327:
        /*002c*/ 	.word	0x00000000
        /*0030*/ 	.short	0x0004
        /*0032*/ 	.short	0x0020
        /*0034*/ 	.byte	0x00, 0xf5, 0x21, 0x00


	//----- nvinfo : EIATTR_KPARAM_INFO
	.align		4
.L_328:
        /*0038*/ 	.byte	0x04, 0x17
        /*003a*/ 	.short	(.L_330 - .L_329)
.L_329:
        /*003c*/ 	.word	0x00000000
        /*0040*/ 	.short	0x0003
        /*0042*/ 	.short	0x0018
        /*0044*/ 	.byte	0x00, 0xf5, 0x21, 0x00


	//----- nvinfo : EIATTR_KPARAM_INFO
	.align		4
.L_330:
        /*0048*/ 	.byte	0x04, 0x17
        /*004a*/ 	.short	(.L_332 - .L_331)
.L_331:
        /*004c*/ 	.word	0x00000000
        /*0050*/ 	.short	0x0002
        /*0052*/ 	.short	0x0010
        /*0054*/ 	.byte	0x00, 0xf5, 0x21, 0x00


	//----- nvinfo : EIATTR_KPARAM_INFO
	.align		4
.L_332:
        /*0058*/ 	.byte	0x04, 0x17
        /*005a*/ 	.short	(.L_334 - .L_333)
.L_333:
        /*005c*/ 	.word	0x00000000
        /*0060*/ 	.short	0x0001
        /*0062*/ 	.short	0x0008
        /*0064*/ 	.byte	0x00, 0xf5, 0x21, 0x00


	//----- nvinfo : EIATTR_KPARAM_INFO
	.align		4
.L_334:
        /*0068*/ 	.byte	0x04, 0x17
        /*006a*/ 	.short	(.L_336 - .L_335)
.L_335:
        /*006c*/ 	.word	0x00000000
        /*0070*/ 	.short	0x0000
        /*0072*/ 	.short	0x0000
        /*0074*/ 	.byte	0x00, 0xf0, 0x11, 0x00


	//----- nvinfo : EIATTR_SPARSE_MMA_MASK
	.align		4
.L_336:
        /*0078*/ 	.byte	0x03, 0x50
        /*007a*/ 	.short	0x0000


	//----- nvinfo : EIATTR_MAXREG_COUNT
	.align		4
        /*007c*/ 	.byte	0x03, 0x1b
        /*007e*/ 	.short	0x00ff


	//----- nvinfo : EIATTR_MERCURY_ISA_VERSION
	.align		4
        /*0080*/ 	.byte	0x03, 0x5f
        /*0082*/ 	.short	0x0101


	//----- nvinfo : EIATTR_VRC_CTA_INIT_COUNT
	.align		4
        /*0084*/ 	.byte	0x02, 0x4a
	.zero		1
	.zero		1


	//----- nvinfo : EIATTR_EXIT_INSTR_OFFSETS
	.align		4
        /*0088*/ 	.byte	0x04, 0x1c
        /*008a*/ 	.short	(.L_338 - .L_337)


	//   ....[0]....
.L_337:
        /*008c*/ 	.word	0x00000070


	//   ....[1]....
        /*0090*/ 	.word	0x00000120


	//   ....[2]....
        /*0094*/ 	.word	0x00000ca0


	//----- nvinfo : EIATTR_CRS_STACK_SIZE
	.align		4
.L_338:
        /*0098*/ 	.byte	0x04, 0x1e
        /*009a*/ 	.short	(.L_340 - .L_339)
.L_339:
        /*009c*/ 	.word	0x00000000


	//----- nvinfo : EIATTR_CBANK_PARAM_SIZE
	.align		4
.L_340:
        /*00a0*/ 	.byte	0x03, 0x19
        /*00a2*/ 	.short	0x0038


	//----- nvinfo : EIATTR_PARAM_CBANK
	.align		4
        /*00a4*/ 	.byte	0x04, 0x0a
        /*00a6*/ 	.short	(.L_342 - .L_341)
	.align		4
.L_341:
        /*00a8*/ 	.word	index@(.nv.constant0._Z12ComputeGainsiPKiS0_PKfS0_PKhPf)
        /*00ac*/ 	.short	0x0380
        /*00ae*/ 	.short	0x0038


	//----- nvinfo : EIATTR_SW_WAR
	.align		4
.L_342:
        /*00b0*/ 	.byte	0x04, 0x36
        /*00b2*/ 	.short	(.L_344 - .L_343)
.L_343:
        /*00b4*/ 	.word	0x00000008
.L_344:


//--------------------- .nv.callgraph             --------------------------
	.section	.nv.callgraph,"",@"SHT_CUDA_CALLGRAPH"
	.align	4
	.sectionentsize	8
	.align		4
        /*0000*/ 	.word	0x00000000
	.align		4
        /*0004*/ 	.word	0xffffffff
	.align		4
        /*0008*/ 	.word	0x00000000
	.align		4
        /*000c*/ 	.word	0xfffffffe
	.align		4
        /*0010*/ 	.word	0x00000000
	.align		4
        /*0014*/ 	.word	0xfffffffd
	.align		4
        /*0018*/ 	.word	0x00000000
	.align		4
        /*001c*/ 	.word	0xfffffffc


//--------------------- .nv.constant4             --------------------------
	.section	.nv.constant4,"a",@progbits
	.align	8
	.align		8
.nv.constant4:
        /*0000*/ 	.dword	_ZN34_INTERNAL_310fead0_4_k_cu_5a1487c54cuda3std3__45__cpo5beginE
	.align		8
        /*0008*/ 	.dword	_ZN34_INTERNAL_310fead0_4_k_cu_5a1487c54cuda3std3__45__cpo3endE
	.align		8
        /*0010*/ 	.dword	_ZN34_INTERNAL_310fead0_4_k_cu_5a1487c54cuda3std3__45__cpo6cbeginE
	.align		8
        /*0018*/ 	.dword	_ZN34_INTERNAL_310fead0_4_k_cu_5a1487c54cuda3std3__45__cpo4cendE
	.align		8
        /*0020*/ 	.dword	_ZN34_INTERNAL_310fead0_4_k_cu_5a1487c54cuda3std3__45__cpo6rbeginE
	.align		8
        /*0028*/ 	.dword	_ZN34_INTERNAL_310fead0_4_k_cu_5a1487c54cuda3std3__45__cpo4rendE
	.align		8
        /*0030*/ 	.dword	_ZN34_INTERNAL_310fead0_4_k_cu_5a1487c54cuda3std3__45__cpo7crbeginE
	.align		8
        /*0038*/ 	.dword	_ZN34_INTERNAL_310fead0_4_k_cu_5a1487c54cuda3std3__45__cpo5crendE
	.align		8
        /*0040*/ 	.dword	_ZN34_INTERNAL_310fead0_4_k_cu_5a1487c54cuda3std3__436_GLOBAL__N__310fead0_4_k_cu_5a1487c56ignoreE
	.align		8
        /*0048*/ 	.dword	_ZN34_INTERNAL_310fead0_4_k_cu_5a1487c54cuda3std3__419piecewise_constructE
	.align		8
        /*0050*/ 	.dword	_ZN34_INTERNAL_310fead0_4_k_cu_5a1487c54cuda3std3__48in_placeE
	.align		8
        /*0058*/ 	.dword	_ZN34_INTERNAL_310fead0_4_k_cu_5a1487c54cuda3std3__420unreachable_sentinelE
	.align		8
        /*0060*/ 	.dword	_ZN34_INTERNAL_310fead0_4_k_cu_5a1487c54cuda3std3__47nulloptE
	.align		8
        /*0068*/ 	.dword	_ZN34_INTERNAL_310fead0_4_k_cu_5a1487c54cuda3std3__48unexpectE
	.align		8
        /*0070*/ 	.dword	_ZN34_INTERNAL_310fead0_4_k_cu_5a1487c54cuda3std6ranges3__45__cpo4swapE
	.align		8
        /*0078*/ 	.dword	_ZN34_INTERNAL_310fead0_4_k_cu_5a1487c54cuda3std6ranges3__45__cpo9iter_moveE
	.align		8
        /*0080*/ 	.dword	_ZN34_INTERNAL_310fead0_4_k_cu_5a1487c54cuda3std6ranges3__45__cpo5beginE
	.align		8
        /*0088*/ 	.dword	_ZN34_INTERNAL_310fead0_4_k_cu_5a1487c54cuda3std6ranges3__45__cpo3endE
	.align		8
        /*0090*/ 	.dword	_ZN34_INTERNAL_310fead0_4_k_cu_5a1487c54cuda3std6ranges3__45__cpo6cbeginE
	.align		8
        /*0098*/ 	.dword	_ZN34_INTERNAL_310fead0_4_k_cu_5a1487c54cuda3std6ranges3__45__cpo4cendE
	.align		8
        /*00a0*/ 	.dword	_ZN34_INTERNAL_310fead0_4_k_cu_5a1487c54cuda3std6ranges3__45__cpo7advanceE
	.align		8
        /*00a8*/ 	.dword	_ZN34_INTERNAL_310fead0_4_k_cu_5a1487c54cuda3std6ranges3__45__cpo9iter_swapE
	.align		8
        /*00b0*/ 	.dword	_ZN34_INTERNAL_310fead0_4_k_cu_5a1487c54cuda3std6ranges3__45__cpo4nextE
	.align		8
        /*00b8*/ 	.dword	_ZN34_INTERNAL_310fead0_4_k_cu_5a1487c54cuda3std6ranges3__45__cpo4prevE
	.align		8
        /*00c0*/ 	.dword	_ZN34_INTERNAL_310fead0_4_k_cu_5a1487c54cuda3std6ranges3__45__cpo4dataE
	.align		8
        /*00c8*/ 	.dword	_ZN34_INTERNAL_310fead0_4_k_cu_5a1487c54cuda3std6ranges3__45__cpo5cdataE
	.align		8
        /*00d0*/ 	.dword	_ZN34_INTERNAL_310fead0_4_k_cu_5a1487c54cuda3std6ranges3__45__cpo4sizeE
	.align		8
        /*00d8*/ 	.dword	_ZN34_INTERNAL_310fead0_4_k_cu_5a1487c54cuda3std6ranges3__45__cpo5ssizeE
	.align		8
        /*00e0*/ 	.dword	_ZN34_INTERNAL_310fead0_4_k_cu_5a1487c54cuda3std6ranges3__45__cpo8distanceE
	.align		8
        /*00e8*/ 	.dword	_ZN34_INTERNAL_310fead0_4_k_cu_5a1487c56thrust24THRUST_300001_SM_1000_NS8cuda_cub3parE
	.align		8
        /*00f0*/ 	.dword	_ZN34_INTERNAL_310fead0_4_k_cu_5a1487c56thrust24THRUST_300001_SM_1000_NS8cuda_cub10par_nosyncE
	.align		8
        /*00f8*/ 	.dword	_ZN34_INTERNAL_310fead0_4_k_cu_5a1487c56thrust24THRUST_300001_SM_1000_NS6system6detail10sequential3seqE
	.align		8
        /*0100*/ 	.dword	_ZN34_INTERNAL_310fead0_4_k_cu_5a1487c56thrust24THRUST_300001_SM_1000_NS12placeholders2_1E
	.align		8
        /*0108*/ 	.dword	_ZN34_INTERNAL_310fead0_4_k_cu_5a1487c56thrust24THRUST_300001_SM_1000_NS12placeholders2_2E
	.align		8
        /*0110*/ 	.dword	_ZN34_INTERNAL_310fead0_4_k_cu_5a1487c56thrust24THRUST_300001_SM_1000_NS12placeholders2_3E
	.align		8
        /*0118*/ 	.dword	_ZN34_INTERNAL_310fead0_4_k_cu_5a1487c56thrust24THRUST_300001_SM_1000_NS12placeholders2_4E
	.align		8
        /*0120*/ 	.dword	_ZN34_INTERNAL_310fead0_4_k_cu_5a1487c56thrust24THRUST_300001_SM_1000_NS12placeholders2_5E
	.align		8
        /*0128*/ 	.dword	_ZN34_INTERNAL_310fead0_4_k_cu_5a1487c56thrust24THRUST_300001_SM_1000_NS12placeholders2_6E
	.align		8
        /*0130*/ 	.dword	_ZN34_INTERNAL_310fead0_4_k_cu_5a1487c56thrust24THRUST_300001_SM_1000_NS12placeholders2_7E
	.align		8
        /*0138*/ 	.dword	_ZN34_INTERNAL_310fead0_4_k_cu_5a1487c56thrust24THRUST_300001_SM_1000_NS12placeholders2_8E
	.align		8
        /*0140*/ 	.dword	_ZN34_INTERNAL_310fead0_4_k_cu_5a1487c56thrust24THRUST_300001_SM_1000_NS12placeholders2_9E
	.align		8
        /*0148*/ 	.dword	_ZN34_INTERNAL_310fead0_4_k_cu_5a1487c56thrust24THRUST_300001_SM_1000_NS12placeholders3_10E
	.align		8
        /*0150*/ 	.dword	_ZN34_INTERNAL_310fead0_4_k_cu_5a1487c56thrust24THRUST_300001_SM_1000_NS3seqE


//--------------------- .text._ZN3cub18CUB_300001_SM_10006detail6reduce28DeviceReduceSingleTileKernelINS2_10policy_hubIfyN4cuda3std3__44plusIfEEE10Policy1000EPfSC_iS9_ffNS7_10__identityEEEvT0_T1_T2_T3_T4_T6_ --------------------------
	.section	.text._ZN3cub18CUB_300001_SM_10006detail6reduce28DeviceReduceSingleTileKernelINS2_10policy_hubIfyN4cuda3std3__44plusIfEEE10Policy1000EPfSC_iS9_ffNS7_10__identityEEEvT0_T1_T2_T3_T4_T6_,"ax",@progbits
	.align	128
        .global         _ZN3cub18CUB_300001_SM_10006detail6reduce28DeviceReduceSingleTileKernelINS2_10policy_hubIfyN4cuda3std3__44plusIfEEE10Policy1000EPfSC_iS9_ffNS7_10__identityEEEvT0_T1_T2_T3_T4_T6_
        .type           _ZN3cub18CUB_300001_SM_10006detail6reduce28DeviceReduceSingleTileKernelINS2_10policy_hubIfyN4cuda3std3__44plusIfEEE10Policy1000EPfSC_iS9_ffNS7_10__identityEEEvT0_T1_T2_T3_T4_T6_,@function
        .size           _ZN3cub18CUB_300001_SM_10006detail6reduce28DeviceReduceSingleTileKernelINS2_10policy_hubIfyN4cuda3std3__44plusIfEEE10Policy1000EPfSC_iS9_ffNS7_10__identityEEEvT0_T1_T2_T3_T4_T6_,(.L_x_259 - _ZN3cub18CUB_300001_SM_10006detail6reduce28DeviceReduceSingleTileKernelINS2_10policy_hubIfyN4cuda3std3__44plusIfEEE10Policy1000EPfSC_iS9_ffNS7_10__identityEEEvT0_T1_T2_T3_T4_T6_)
        .other          _ZN3cub18CUB_300001_SM_10006detail6reduce28DeviceReduceSingleTileKernelINS2_10policy_hubIfyN4cuda3std3__44plusIfEEE10Policy1000EPfSC_iS9_ffNS7_10__identityEEEvT0_T1_T2_T3_T4_T6_,@"STO_CUDA_ENTRY STV_DEFAULT"
_ZN3cub18CUB_300001_SM_10006detail6reduce28DeviceReduceSingleTileKernelINS2_10policy_hubIfyN4cuda3std3__44plusIfEEE10Policy1000EPfSC_iS9_ffNS7_10__identityEEEvT0_T1_T2_T3_T4_T6_:
.text._ZN3cub18CUB_300001_SM_10006detail6reduce28DeviceReduceSingleTileKernelINS2_10policy_hubIfyN4cuda3std3__44plusIfEEE10Policy1000EPfSC_iS9_ffNS7_10__identityEEEvT0_T1_T2_T3_T4_T6_:
[----:B------:R-:W-:Y:S01]  /*0000*/  LDC R1, c[0x0][0x37c] ;  /* 0x0000df00ff017b82 */ /* 0x000fe20000000800 */
[----:B------:R-:W0:Y:S01]  /*0010*/  LDCU UR4, c[0x0][0x390] ;  /* 0x00007200ff0477ac */ /* 0x000e220008000800 */
[----:B------:R-:W1:Y:S01]  /*0020*/  LDCU.64 UR6, c[0x0][0x358] ;  /* 0x00006b00ff0677ac */ /* 0x000e620008000a00 */
[----:B0-----:R-:W-:-:S04]  /*0030*/  MOV R20, UR4 ;  /* 0x0000000400147c02 */ /* 0x001fc80008000f00 */
[----:B------:R-:W-:-:S13]  /*0040*/  ISETP.NE.AND P0, PT, R20, RZ, PT ;  /* 0x000000ff1400720c */ /* 0x000fda0003f05270 */
[----:B-1----:R-:W-:Y:S05]  /*0050*/  @P0 BRA `(.L_x_0) ;  /* 0x00000000001c0947 */ /* 0x002fea0003800000 */
[----:B------:R-:W0:Y:S02]  /*0060*/  S2R R0, SR_TID.X ;  /* 0x0000000000007919 */ /* 0x000e240000002100 */
[----:B0-----:R-:W-:-:S13]  /*0070*/  ISETP.NE.AND P0, PT, R0, RZ, PT ;  /* 0x000000ff0000720c */ /* 0x001fda0003f05270 */
[----:B------:R-:W-:Y:S05]  /*0080*/  @P0 EXIT ;  /* 0x000000000000094d */ /* 0x000fea0003800000 */
[----:B------:R-:W0:Y:S08]  /*0090*/  LDC R5, c[0x0][0x398] ;  /* 0x0000e600ff057b82 */ /* 0x000e300000000800 */
[----:B------:R-:W0:Y:S02]  /*00a0*/  LDC.64 R2, c[0x0][0x388] ;  /* 0x0000e200ff027b82 */ /* 0x000e240000000a00 */
[----:B0-----:R-:W-:Y:S01]  /*00b0*/  STG.E desc[UR6][R2.64], R5 ;  /* 0x0000000502007986 */ /* 0x001fe2000c101906 */
[----:B------:R-:W-:Y:S05]  /*00c0*/  EXIT ;  /* 0x000000000000794d */ /* 0x000fea0003800000 */
.L_x_0:
[----:B------:R-:W0:Y:S01]  /*00d0*/  LDCU UR4, c[0x0][0x380] ;  /* 0x00007000ff0477ac */ /* 0x000e220008000800 */
[----:B------:R-:W-:Y:S01]  /*00e0*/  BSSY.RECONVERGENT B0, `(.L_x_1) ;  /* 0x00003ca000007945 */ /* 0x000fe20003800200 */
[----:B0-----:R-:W-:-:S09]  /*00f0*/  ULOP3.LUT UP0, URZ, UR4, 0xf, URZ, 0xc0, !UPT ;  /* 0x0000000f04ff7892 */ /* 0x001fd2000f80c0ff */
[----:B------:R-:W-:Y:S05]  /*0100*/  BRA.U UP0, `(.L_x_2) ;  /* 0x0000001d00607547 */ /* 0x000fea000b800000 */
[----:B------:R-:W-:-:S13]  /*0110*/  ISETP.GT.AND P0, PT, R20, 0xfff, PT ;  /* 0x00000fff1400780c */ /* 0x000fda0003f04270 */
[----:B------:R-:W-:Y:S05]  /*0120*/  @P0 BRA `(.L_x_3) ;  /* 0x0000000c00a80947 */ /* 0x000fea0003800000 */
[----:B------:R-:W0:Y:S01]  /*0130*/  S2R R9, SR_TID.X ;  /* 0x0000000000097919 */ /* 0x000e220000002100 */
[----:B------:R-:W-:Y:S01]  /*0140*/  BSSY.RECONVERGENT B1, `(.L_x_4) ;  /* 0x0000009000017945 */ /* 0x000fe20003800200 */
[----:B------:R-:W-:Y:S01]  /*0150*/  HFMA2 R0, -RZ, RZ, 0, 0 ;  /* 0x00000000ff007431 */ /* 0x000fe200000001ff */
[----:B0-----:R-:W-:Y:S02]  /*0160*/  ISETP.GE.AND P0, PT, R9, R20, PT ;  /* 0x000000140900720c */ /* 0x001fe40003f06270 */
[----:B------:R-:W-:-:S11]  /*0170*/  MOV R11, R9 ;  /* 0x00000009000b7202 */ /* 0x000fd60000000f00 */
[----:B------:R-:W-:Y:S05]  /*0180*/  @P0 BRA `(.L_x_5) ;  /* 0x0000000000100947 */ /* 0x000fea0003800000 */
[----:B------:R-:W0:Y:S02]  /*0190*/  LDC.64 R2, c[0x0][0x380] ;  /* 0x0000e000ff027b82 */ /* 0x000e240000000a00 */
[----:B0-----:R-:W-:-:S05]  /*01a0*/  IMAD.WIDE.U32 R2, R9, 0x4, R2 ;  /* 0x0000000409027825 */ /* 0x001fca00078e0002 */
[----:B------:R0:W5:Y:S01]  /*01b0*/  LDG.E.CONSTANT R0, desc[UR6][R2.64] ;  /* 0x0000000602007981 */ /* 0x000162000c1e9900 */
[----:B------:R-:W-:-:S07]  /*01c0*/  IADD3 R11, PT, PT, R9, 0x100, RZ ;  /* 0x00000100090b7810 */ /* 0x000fce0007ffe0ff */
.L_x_5:
[----:B------:R-:W-:Y:S05]  /*01d0*/  BSYNC.RECONVERGENT B1 ;  /* 0x0000000000017941 */ /* 0x000fea0003800200 */
.L_x_4:
[----:B------:R-:W-:Y:S01]  /*01e0*/  ISETP.GE.AND P0, PT, R11, R20, PT ;  /* 0x000000140b00720c */ /* 0x000fe20003f06270 */
[----:B------:R-:W-:-:S12]  /*01f0*/  BSSY.RECONVERGENT B1, `(.L_x_6) ;  /* 0x0000074000017945 */ /* 0x000fd80003800200 */
[----:B------:R-:W-:Y:S05]  /*0200*/  @P0 BRA `(.L_x_7) ;  /* 0x0000000400c80947 */ /* 0x000fea0003800000 */
[----:B0-----:R-:W-:Y:S01]  /*0210*/  LOP3.LUT R3, RZ, R11, RZ, 0x33, !PT ;  /* 0x0000000bff037212 */ /* 0x001fe200078e33ff */
[----:B------:R-:W-:Y:S03]  /*0220*/  BSSY.RECONVERGENT B2, `(.L_x_8) ;  /* 0x0000015000027945 */ /* 0x000fe60003800200 */
[----:B------:R-:W-:-:S04]  /*0230*/  IADD3 R4, PT, PT, R3, R20, RZ ;  /* 0x0000001403047210 */ /* 0x000fc80007ffe0ff */
[C---:B------:R-:W-:Y:S02]  /*0240*/  LOP3.LUT R2, R4.reuse, 0x300, RZ, 0xc0, !PT ;  /* 0x0000030004027812 */ /* 0x040fe400078ec0ff */
[----:B------:R-:W-:Y:S02]  /*0250*/  ISETP.GE.U32.AND P1, PT, R4, 0x300, PT ;  /* 0x000003000400780c */ /* 0x000fe40003f26070 */
[----:B------:R-:W-:-:S13]  /*0260*/  ISETP.NE.AND P0, PT, R2, 0x300, PT ;  /* 0x000003000200780c */ /* 0x000fda0003f05270 */
[----:B------:R-:W-:Y:S05]  /*0270*/  @!P0 BRA `(.L_x_9) ;  /* 0x00000000003c8947 */ /* 0x000fea0003800000 */
[----:B------:R-:W0:Y:S01]  /*0280*/  LDC.64 R2, c[0x0][0x380] ;  /* 0x0000e000ff027b82 */ /* 0x000e220000000a00 */
[----:B------:R-:W-:-:S04]  /*0290*/  LEA.HI R4, R4, 0x1, RZ, 0x18 ;  /* 0x0000000104047811 */ /* 0x000fc800078fc0ff */
[----:B------:R-:W-:-:S04]  /*02a0*/  LOP3.LUT R4, R4, 0x3, RZ, 0xc0, !PT ;  /* 0x0000000304047812 */ /* 0x000fc800078ec0ff */
[----:B------:R-:W-:Y:S01]  /*02b0*/  IADD3 R4, PT, PT, -R4, RZ, RZ ;  /* 0x000000ff04047210 */ /* 0x000fe20007ffe1ff */
[----:B0-----:R-:W-:-:S05]  /*02c0*/  IMAD.WIDE.U32 R2, R11, 0x4, R2 ;  /* 0x000000040b027825 */ /* 0x001fca00078e0002 */
[----:B------:R-:W-:-:S07]  /*02d0*/  MOV R5, R3 ;  /* 0x0000000300057202 */ /* 0x000fce0000000f00 */
.L_x_10:
[----:B------:R-:W-:-:S06]  /*02e0*/  MOV R3, R5 ;  /* 0x0000000500037202 */ /* 0x000fcc0000000f00 */
[----:B------:R0:W2:Y:S01]  /*02f0*/  LDG.E.CONSTANT R3, desc[UR6][R2.64] ;  /* 0x0000000602037981 */ /* 0x0000a2000c1e9900 */
[----:B------:R-:W-:Y:S01]  /*0300*/  IADD3 R4, PT, PT, R4, 0x1, RZ ;  /* 0x0000000104047810 */ /* 0x000fe20007ffe0ff */
[----:B------:R-:W-:-:S03]  /*0310*/  VIADD R11, R11, 0x100 ;  /* 0x000001000b0b7836 */ /* 0x000fc60000000000 */
[----:B------:R-:W-:Y:S02]  /*0320*/  ISETP.NE.AND P0, PT, R4, RZ, PT ;  /* 0x000000ff0400720c */ /* 0x000fe40003f05270 */
[----:B0-----:R-:W-:-:S04]  /*0330*/  IADD3 R2, P2, PT, R2, 0x400, RZ ;  /* 0x0000040002027810 */ /* 0x001fc80007f5e0ff */
[----:B------:R-:W-:Y:S01]  /*0340*/  IADD3.X R5, PT, PT, RZ, R5, RZ, P2, !PT ;  /* 0x00000005ff057210 */ /* 0x000fe200017fe4ff */
[----:B--2--5:R-:W-:-:S06]  /*0350*/  FADD R0, R3, R0 ;  /* 0x0000000003007221 */ /* 0x024fcc0000000000 */
[----:B------:R-:W-:Y:S05]  /*0360*/  @P0 BRA `(.L_x_10) ;  /* 0xfffffffc00dc0947 */ /* 0x000fea000383ffff */
.L_x_9:
[----:B------:R-:W-:Y:S05]  /*0370*/  BSYNC.RECONVERGENT B2 ;  /* 0x0000000000027941 */ /* 0x000fea0003800200 */
.L_x_8:
[----:B------:R-:W-:Y:S05]  /*0380*/  @!P1 BRA `(.L_x_7) ;  /* 0x0000000400689947 */ /* 0x000fea0003800000 */
[----:B------:R-:W-:Y:S01]  /*0390*/  IADD3 R2, PT, PT, -R11, R20, RZ ;  /* 0x000000140b027210 */ /* 0x000fe20007ffe1ff */
[----:B------:R-:W-:Y:S01]  /*03a0*/  BSSY.RECONVERGENT B2, `(.L_x_11) ;  /* 0x0000031000027945 */ /* 0x000fe20003800200 */
[----:B------:R-:W-:Y:S02]  /*03b0*/  PLOP3.LUT P0, PT, PT, PT, PT, 0x80, 0x8 ;  /* 0x000000000008781c */ /* 0x000fe40003f0f070 */
[----:B------:R-:W-:-:S13]  /*03c0*/  ISETP.GT.AND P1, PT, R2, 0xc00, PT ;  /* 0x00000c000200780c */ /* 0x000fda0003f24270 */
[----:B------:R-:W-:Y:S05]  /*03d0*/  @!P1 BRA `(.L_x_12) ;  /* 0x0000000000b49947 */ /* 0x000fea0003800000 */
[----:B------:R-:W-:Y:S02]  /*03e0*/  PLOP3.LUT P0, PT, PT, PT, PT, 0x8, 0x80 ;  /* 0x000000000080781c */ /* 0x000fe40003f0e170 */
[----:B------:R-:W-:-:S11]  /*03f0*/  IADD3 R8, PT, PT, R20, -0xc00, RZ ;  /* 0xfffff40014087810 */ /* 0x000fd60007ffe0ff */
.L_x_13:
[----:B------:R-:W0:Y:S01]  /*0400*/  LDC.64 R6, c[0x0][0x380] ;  /* 0x0000e000ff067b82 */ /* 0x000e220000000a00 */
[C---:B------:R-:W-:Y:S01]  /*0410*/  IADD3 R5, PT, PT, R11.reuse, 0x400, RZ ;  /* 0x000004000b057810 */ /* 0x040fe20007ffe0ff */
[----:B0-----:R-:W-:-:S05]  /*0420*/  IMAD.WIDE R24, R11, 0x4, R6 ;  /* 0x000000040b187825 */ /* 0x001fca00078e0206 */
[----:B------:R-:W2:Y:S04]  /*0430*/  LDG.E.CONSTANT R13, desc[UR6][R24.64] ;  /* 0x00000006180d7981 */ /* 0x000ea8000c1e9900 */
[----:B------:R-:W3:Y:S01]  /*0440*/  LDG.E.CONSTANT R10, desc[UR6][R24.64+0x400] ;  /* 0x00040006180a7981 */ /* 0x000ee2000c1e9900 */
[----:B------:R-:W-:-:S03]  /*0450*/  IMAD.WIDE R4, R5, 0x4, R6 ;  /* 0x0000000405047825 */ /* 0x000fc600078e0206 */
[----:B------:R-:W4:Y:S04]  /*0460*/  LDG.E.CONSTANT R12, desc[UR6][R24.64+0x800] ;  /* 0x00080006180c7981 */ /* 0x000f28000c1e9900 */
[----:B------:R-:W4:Y:S04]  /*0470*/  LDG.E.CONSTANT R17, desc[UR6][R24.64+0xc00] ;  /* 0x000c000618117981 */ /* 0x000f28000c1e9900 */
[----:B------:R-:W4:Y:S01]  /*0480*/  LDG.E.CONSTANT R16, desc[UR6][R4.64] ;  /* 0x0000000604107981 */ /* 0x000f22000c1e9900 */
[----:B------:R-:W-:-:S03]  /*0490*/  IADD3 R3, PT, PT, R11, 0x800, RZ ;  /* 0x000008000b037810 */ /* 0x000fc60007ffe0ff */
[----:B------:R-:W4:Y:S04]  /*04a0*/  LDG.E.CONSTANT R15, desc[UR6][R4.64+0x400] ;  /* 0x00040006040f7981 */ /* 0x000f28000c1e9900 */
[----:B------:R-:W4:Y:S01]  /*04b0*/  LDG.E.CONSTANT R14, desc[UR6][R4.64+0x800] ;  /* 0x00080006040e7981 */ /* 0x000f22000c1e9900 */
[----:B------:R-:W-:-:S03]  /*04c0*/  IMAD.WIDE R2, R3, 0x4, R6 ;  /* 0x0000000403027825 */ /* 0x000fc600078e0206 */
[----:B------:R-:W4:Y:S04]  /*04d0*/  LDG.E.CONSTANT R22, desc[UR6][R4.64+0xc00] ;  /* 0x000c000604167981 */ /* 0x000f28000c1e9900 */
[----:B------:R-:W4:Y:S01]  /*04e0*/  LDG.E.CONSTANT R21, desc[UR6][R2.64] ;  /* 0x0000000602157981 */ /* 0x000f22000c1e9900 */
[----:B------:R-:W-:-:S03]  /*04f0*/  IADD3 R23, PT, PT, R11, 0xc00, RZ ;  /* 0x00000c000b177810 */ /* 0x000fc60007ffe0ff */
[----:B------:R-:W4:Y:S04]  /*0500*/  LDG.E.CONSTANT R19, desc[UR6][R2.64+0x400] ;  /* 0x0004000602137981 */ /* 0x000f28000c1e9900 */
[----:B------:R-:W4:Y:S01]  /*0510*/  LDG.E.CONSTANT R18, desc[UR6][R2.64+0x800] ;  /* 0x0008000602127981 */ /* 0x000f22000c1e9900 */
[----:B------:R-:W-:-:S03]  /*0520*/  IMAD.WIDE R6, R23, 0x4, R6 ;  /* 0x0000000417067825 */ /* 0x000fc600078e0206 */
[----:B------:R-:W4:Y:S04]  /*0530*/  LDG.E.CONSTANT R26, desc[UR6][R2.64+0xc00] ;  /* 0x000c0006021a7981 */ /* 0x000f28000c1e9900 */
[----:B------:R-:W4:Y:S04]  /*0540*/  LDG.E.CONSTANT R25, desc[UR6][R6.64] ;  /* 0x0000000606197981 */ /* 0x000f28000c1e9900 */
[----:B------:R-:W4:Y:S04]  /*0550*/  LDG.E.CONSTANT R23, desc[UR6][R6.64+0x400] ;  /* 0x0004000606177981 */ /* 0x000f28000c1e9900 */
[----:B------:R-:W4:Y:S04]  /*0560*/  LDG.E.CONSTANT R24, desc[UR6][R6.64+0x800] ;  /* 0x0008000606187981 */ /* 0x000f28000c1e9900 */
[----:B------:R-:W4:Y:S01]  /*0570*/  LDG.E.CONSTANT R27, desc[UR6][R6.64+0xc00] ;  /* 0x000c0006061b7981 */ /* 0x000f22000c1e9900 */
[----:B------:R-:W-:-:S04]  /*0580*/  IADD3 R11, PT, PT, R11, 0x1000, RZ ;  /* 0x000010000b0b7810 */ /* 0x000fc80007ffe0ff */
[----:B------:R-:W-:Y:S01]  /*0590*/  ISETP.GE.AND P1, PT, R11, R8, PT ;  /* 0x000000080b00720c */ /* 0x000fe20003f26270 */
[----:B--2--5:R-:W-:-:S04]  /*05a0*/  FADD R13, R13, R0 ;  /* 0x000000000d0d7221 */ /* 0x024fc80000000000 */
[----:B---3--:R-:W-:-:S04]  /*05b0*/  FADD R13, R13, R10 ;  /* 0x0000000a0d0d7221 */ /* 0x008fc80000000000 */
[----:B----4-:R-:W-:-:S04]  /*05c0*/  FADD R12, R13, R12 ;  /* 0x0000000c0d0c7221 */ /* 0x010fc80000000000 */
[----:B------:R-:W-:-:S04]  /*05d0*/  FADD R17, R12, R17 ;  /* 0x000000110c117221 */ /* 0x000fc80000000000 */
        /* <DEDUP_REMOVED lines=11> */
[----:B------:R-:W-:Y:S01]  /*0690*/  FADD R0, R24, R27 ;  /* 0x0000001b18007221 */ /* 0x000fe20000000000 */
[----:B------:R-:W-:Y:S06]  /*06a0*/  @!P1 BRA `(.L_x_13) ;  /* 0xfffffffc00549947 */ /* 0x000fec000383ffff */
.L_x_12:
[----:B------:R-:W-:Y:S05]  /*06b0*/  BSYNC.RECONVERGENT B2 ;  /* 0x0000000000027941 */ /* 0x000fea0003800200 */
.L_x_11:
[----:B------:R-:W-:Y:S01]  /*06c0*/  IADD3 R2, PT, PT, -R11, R20, RZ ;  /* 0x000000140b027210 */ /* 0x000fe20007ffe1ff */
[----:B------:R-:W-:Y:S03]  /*06d0*/  BSSY.RECONVERGENT B2, `(.L_x_14) ;  /* 0x0000019000027945 */ /* 0x000fe60003800200 */
[----:B------:R-:W-:-:S13]  /*06e0*/  ISETP.GT.AND P1, PT, R2, 0x400, PT ;  /* 0x000004000200780c */ /* 0x000fda0003f24270 */
[----:B------:R-:W-:Y:S05]  /*06f0*/  @!P1 BRA `(.L_x_15) ;  /* 0x0000000000589947 */ /* 0x000fea0003800000 */
[----:B------:R-:W0:Y:S01]  /*0700*/  LDC.64 R4, c[0x0][0x380] ;  /* 0x0000e000ff047b82 */ /* 0x000e220000000a00 */
[C---:B------:R-:W-:Y:S02]  /*0710*/  VIADD R15, R11.reuse, 0x400 ;  /* 0x000004000b0f7836 */ /* 0x040fe40000000000 */
[----:B0-----:R-:W-:-:S05]  /*0720*/  IMAD.WIDE R2, R11, 0x4, R4 ;  /* 0x000000040b027825 */ /* 0x001fca00078e0204 */
[----:B------:R-:W2:Y:S04]  /*0730*/  LDG.E.CONSTANT R7, desc[UR6][R2.64] ;  /* 0x0000000602077981 */ /* 0x000ea8000c1e9900 */
[----:B------:R-:W3:Y:S01]  /*0740*/  LDG.E.CONSTANT R6, desc[UR6][R2.64+0x400] ;  /* 0x0004000602067981 */ /* 0x000ee2000c1e9900 */
[----:B------:R-:W-:-:S03]  /*0750*/  IMAD.WIDE R4, R15, 0x4, R4 ;  /* 0x000000040f047825 */ /* 0x000fc600078e0204 */
[----:B------:R-:W4:Y:S04]  /*0760*/  LDG.E.CONSTANT R13, desc[UR6][R2.64+0x800] ;  /* 0x00080006020d7981 */ /* 0x000f28000c1e9900 */
[----:B------:R-:W4:Y:S04]  /*0770*/  LDG.E.CONSTANT R15, desc[UR6][R2.64+0xc00] ;  /* 0x000c0006020f7981 */ /* 0x000f28000c1e9900 */
[----:B------:R-:W4:Y:S04]  /*0780*/  LDG.E.CONSTANT R17, desc[UR6][R4.64] ;  /* 0x0000000604117981 */ /* 0x000f28000c1e9900 */
[----:B------:R-:W4:Y:S04]  /*0790*/  LDG.E.CONSTANT R19, desc[UR6][R4.64+0x400] ;  /* 0x0004000604137981 */ /* 0x000f28000c1e9900 */
[----:B------:R-:W4:Y:S04]  /*07a0*/  LDG.E.CONSTANT R21, desc[UR6][R4.64+0x800] ;  /* 0x0008000604157981 */ /* 0x000f28000c1e9900 */
[----:B------:R-:W4:Y:S01]  /*07b0*/  LDG.E.CONSTANT R23, desc[UR6][R4.64+0xc00] ;  /* 0x000c000604177981 */ /* 0x000f22000c1e9900 */
[----:B------:R-:W-:-:S02]  /*07c0*/  PLOP3.LUT P0, PT, PT, PT, PT, 0x8, 0x80 ;  /* 0x000000000080781c */ /* 0x000fc40003f0e170 */
[----:B------:R-:W-:Y:S01]  /*07d0*/  IADD3 R11, PT, PT, R11, 0x800, RZ ;  /* 0x000008000b0b7810 */ /* 0x000fe20007ffe0ff */
[----:B--2--5:R-:W-:-:S04]  /*07e0*/  FADD R7, R0, R7 ;  /* 0x0000000700077221 */ /* 0x024fc80000000000 */
[----:B---3--:R-:W-:-:S04]  /*07f0*/  FADD R6, R7, R6 ;  /* 0x0000000607067221 */ /* 0x008fc80000000000 */
[----:B----4-:R-:W-:-:S04]  /*0800*/  FADD R6, R6, R13 ;  /* 0x0000000d06067221 */ /* 0x010fc80000000000 */
[----:B------:R-:W-:-:S04]  /*0810*/  FADD R6, R6, R15 ;  /* 0x0000000f06067221 */ /* 0x000fc80000000000 */
[----:B------:R-:W-:-:S04]  /*0820*/  FADD R6, R6, R17 ;  /* 0x0000001106067221 */ /* 0x000fc80000000000 */
[----:B------:R-:W-:-:S04]  /*0830*/  FADD R6, R6, R19 ;  /* 0x0000001306067221 */ /* 0x000fc80000000000 */
[----:B------:R-:W-:-:S04]  /*0840*/  FADD R6, R6, R21 ;  /* 0x0000001506067221 */ /* 0x000fc80000000000 */
[----:B------:R-:W-:-:S07]  /*0850*/  FADD R0, R6, R23 ;  /* 0x0000001706007221 */ /* 0x000fce0000000000 */
.L_x_15:
[----:B------:R-:W-:Y:S05]  /*0860*/  BSYNC.RECONVERGENT B2 ;  /* 0x0000000000027941 */ /* 0x000fea0003800200 */
.L_x_14:
[----:B------:R-:W-:-:S13]  /*0870*/  ISETP.LT.OR P0, PT, R11, R20, P0 ;  /* 0x000000140b00720c */ /* 0x000fda0000701670 */
[----:B------:R-:W-:Y:S05]  /*0880*/  @!P0 BRA `(.L_x_7) ;  /* 0x0000000000288947 */ /* 0x000fea0003800000 */
[----:B------:R-:W0:Y:S02]  /*0890*/  LDC.64 R2, c[0x0][0x380] ;  /* 0x0000e000ff027b82 */ /* 0x000e240000000a00 */
[----:B0-----:R-:W-:-:S05]  /*08a0*/  IMAD.WIDE R2, R11, 0x4, R2 ;  /* 0x000000040b027825 */ /* 0x001fca00078e0202 */
[----:B------:R-:W2:Y:S04]  /*08b0*/  LDG.E.CONSTANT R5, desc[UR6][R2.64] ;  /* 0x0000000602057981 */ /* 0x000ea8000c1e9900 */
[----:B------:R-:W3:Y:S04]  /*08c0*/  LDG.E.CONSTANT R4, desc[UR6][R2.64+0x400] ;  /* 0x0004000602047981 */ /* 0x000ee8000c1e9900 */
[----:B------:R-:W4:Y:S04]  /*08d0*/  LDG.E.CONSTANT R7, desc[UR6][R2.64+0x800] ;  /* 0x0008000602077981 */ /* 0x000f28000c1e9900 */
[----:B------:R-:W4:Y:S01]  /*08e0*/  LDG.E.CONSTANT R11, desc[UR6][R2.64+0xc00] ;  /* 0x000c0006020b7981 */ /* 0x000f22000c1e9900 */
[----:B--2--5:R-:W-:-:S04]  /*08f0*/  FADD R5, R0, R5 ;  /* 0x0000000500057221 */ /* 0x024fc80000000000 */
[----:B---3--:R-:W-:-:S04]  /*0900*/  FADD R4, R5, R4 ;  /* 0x0000000405047221 */ /* 0x008fc80000000000 */
[----:B----4-:R-:W-:-:S04]  /*0910*/  FADD R4, R4, R7 ;  /* 0x0000000704047221 */ /* 0x010fc80000000000 */
[----:B------:R-:W-:-:S07]  /*0920*/  FADD R0, R4, R11 ;  /* 0x0000000b04007221 */ /* 0x000fce0000000000 */
.L_x_7:
[----:B------:R-:W-:Y:S05]  /*0930*/  BSYNC.RECONVERGENT B1 ;  /* 0x0000000000017941 */ /* 0x000fea0003800200 */
.L_x_6:
[----:B------:R-:W-:Y:S02]  /*0940*/  ISETP.GE.AND P0, PT, R20, 0x100, PT ;  /* 0x000001001400780c */ /* 0x000fe40003f06270 */
[----:B-----5:R-:W-:-:S11]  /*0950*/  MOV R7, R0 ;  /* 0x0000000000077202 */ /* 0x020fd60000000f00 */
[----:B------:R-:W-:Y:S05]  /*0960*/  @!P0 BRA `(.L_x_16) ;  /* 0x0000000000ac8947 */ /* 0x000fea0003800000 */
[----:B------:R-:W1:Y:S01]  /*0970*/  S2R R6, SR_LANEID ;  /* 0x0000000000067919 */ /* 0x000e620000000000 */
[----:B------:R-:W2:Y:S02]  /*0980*/  SHFL.DOWN PT, R0, R7, 0x1, 0x1f ;  /* 0x08201f0007007f89 */ /* 0x000ea400000e0000 */
[----:B--2---:R-:W-:Y:S01]  /*0990*/  FADD R0, R0, R7 ;  /* 0x0000000700007221 */ /* 0x004fe20000000000 */
[C---:B-1----:R-:W-:Y:S02]  /*09a0*/  ISETP.GT.AND P0, PT, R6.reuse, 0x1e, PT ;  /* 0x0000001e0600780c */ /* 0x042fe40003f04270 */
[C---:B------:R-:W-:Y:S02]  /*09b0*/  ISETP.NE.AND P1, PT, R6.reuse, RZ, PT ;  /* 0x000000ff0600720c */ /* 0x040fe40003f25270 */
[----:B------:R-:W-:Y:S02]  /*09c0*/  FSEL R0, R7, R0, P0 ;  /* 0x0000000007007208 */ /* 0x000fe40000000000 */
[----:B------:R-:W-:-:S03]  /*09d0*/  ISETP.GT.AND P0, PT, R6, 0x1d, PT ;  /* 0x0000001d0600780c */ /* 0x000fc60003f04270 */
[----:B0-----:R-:W0:Y:S06]  /*09e0*/  SHFL.DOWN PT, R3, R0, 0x2, 0x1f ;  /* 0x08401f0000037f89 */ /* 0x001e2c00000e0000 */
[----:B------:R-:W1:Y:S01]  /*09f0*/  @!P1 S2R R5, SR_CgaCtaId ;  /* 0x0000000000059919 */ /* 0x000e620000008800 */
[----:B------:R-:W-:Y:S02]  /*0a00*/  @!P1 MOV R4, 0x400 ;  /* 0x0000040000049802 */ /* 0x000fe40000000f00 */
[----:B------:R-:W-:-:S04]  /*0a10*/  @!P1 SHF.R.U32.HI R2, RZ, 0x3, R9 ;  /* 0x00000003ff029819 */ /* 0x000fc80000011609 */
[----:B------:R-:W-:Y:S01]  /*0a20*/  @!P1 LOP3.LUT R2, R2, 0x7c, RZ, 0xc0, !PT ;  /* 0x0000007c02029812 */ /* 0x000fe200078ec0ff */
[----:B0-----:R-:W-:Y:S01]  /*0a30*/  @!P0 FADD R0, R0, R3 ;  /* 0x0000000300008221 */ /* 0x001fe20000000000 */
[----:B------:R-:W-:-:S04]  /*0a40*/  ISETP.GT.AND P0, PT, R6, 0x1b, PT ;  /* 0x0000001b0600780c */ /* 0x000fc80003f04270 */
[----:B------:R-:W0:Y:S01]  /*0a50*/  SHFL.DOWN PT, R3, R0, 0x4, 0x1f ;  /* 0x08801f0000037f89 */ /* 0x000e2200000e0000 */
[----:B-1----:R-:W-:-:S04]  /*0a60*/  @!P1 LEA R5, R5, R4, 0x18 ;  /* 0x0000000405059211 */ /* 0x002fc800078ec0ff */
[----:B------:R-:W-:-:S04]  /*0a70*/  @!P1 IADD3 R2, PT, PT, R2, R5, RZ ;  /* 0x0000000502029210 */ /* 0x000fc80007ffe0ff */
[----:B0-----:R-:W-:Y:S01]  /*0a80*/  @!P0 FADD R0, R0, R3 ;  /* 0x0000000300008221 */ /* 0x001fe20000000000 */
[----:B------:R-:W-:-:S04]  /*0a90*/  ISETP.GT.AND P0, PT, R6, 0x17, PT ;  /* 0x000000170600780c */ /* 0x000fc80003f04270 */
[----:B------:R-:W0:Y:S09]  /*0aa0*/  SHFL.DOWN PT, R3, R0, 0x8, 0x1f ;  /* 0x09001f0000037f89 */ /* 0x000e3200000e0000 */
[----:B0-----:R-:W-:Y:S01]  /*0ab0*/  @!P0 FADD R0, R0, R3 ;  /* 0x0000000300008221 */ /* 0x001fe20000000000 */
[----:B------:R-:W-:-:S04]  /*0ac0*/  ISETP.NE.AND P0, PT, R9, RZ, PT ;  /* 0x000000ff0900720c */ /* 0x000fc80003f05270 */
[----:B------:R-:W0:Y:S02]  /*0ad0*/  SHFL.DOWN PT, R3, R0, 0x10, 0x1f ;  /* 0x0a001f0000037f89 */ /* 0x000e2400000e0000 */
[----:B0-----:R-:W-:-:S05]  /*0ae0*/  FADD R3, R0, R3 ;  /* 0x0000000300037221 */ /* 0x001fca0000000000 */
[----:B------:R0:W-:Y:S01]  /*0af0*/  @!P1 STS [R2+0x8], R3 ;  /* 0x0000080302009388 */ /* 0x0001e20000000800 */
[----:B------:R-:W-:Y:S01]  /*0b00*/  BAR.SYNC.DEFER_BLOCKING 0x0 ;  /* 0x0000000000007b1d */ /* 0x000fe20000010000 */
[----:B------:R-:W-:-:S04]  /*0b10*/  ISETP.GT.AND P1, PT, R6, 0xf, PT ;  /* 0x0000000f0600780c */ /* 0x000fc80003f24270 */
[----:B------:R-:W-:Y:S01]  /*0b20*/  FSEL R0, R0, R3, P1 ;  /* 0x0000000300007208 */ /* 0x000fe20000800000 */
[----:B------:R-:W-:Y:S08]  /*0b30*/  @P0 BRA `(.L_x_17) ;  /* 0x0000003000900947 */ /* 0x000ff00003800000 */
[----:B------:R-:W1:Y:S01]  /*0b40*/  S2UR UR5, SR_CgaCtaId ;  /* 0x00000000000579c3 */ /* 0x000e620000008800 */
[----:B------:R-:W-:Y:S02]  /*0b50*/  UMOV UR4, 0x400 ;  /* 0x0000040000047882 */ /* 0x000fe40000000000 */
[----:B-1----:R-:W-:-:S09]  /*0b60*/  ULEA UR4, UR5, UR4, 0x18 ;  /* 0x0000000405047291 */ /* 0x002fd2000f8ec0ff */
[----:B0-----:R-:W0:Y:S04]  /*0b70*/  LDS R3, [UR4+0xc] ;  /* 0x00000c04ff037984 */ /* 0x001e280008000800 */
[----:B------:R-:W1:Y:S04]  /*0b80*/  LDS.128 R4, [UR4+0x10] ;  /* 0x00001004ff047984 */ /* 0x000e680008000c00 */
[----:B------:R-:W2:Y:S01]  /*0b90*/  LDS.64 R8, [UR4+0x20] ;  /* 0x00002004ff087984 */ /* 0x000ea20008000a00 */
[----:B0-----:R-:W-:-:S04]  /*0ba0*/  FADD R3, R0, R3 ;  /* 0x0000000300037221 */ /* 0x001fc80000000000 */
[----:B-1----:R-:W-:-:S04]  /*0bb0*/  FADD R4, R3, R4 ;  /* 0x0000000403047221 */ /* 0x002fc80000000000 */
[----:B------:R-:W-:-:S04]  /*0bc0*/  FADD R5, R4, R5 ;  /* 0x0000000504057221 */ /* 0x000fc80000000000 */
[----:B------:R-:W-:-:S04]  /*0bd0*/  FADD R6, R5, R6 ;  /* 0x0000000605067221 */ /* 0x000fc80000000000 */
[----:B------:R-:W-:-:S04]  /*0be0*/  FADD R7, R6, R7 ;  /* 0x0000000706077221 */ /* 0x000fc80000000000 */
[----:B--2---:R-:W-:-:S04]  /*0bf0*/  FADD R8, R7, R8 ;  /* 0x0000000807087221 */ /* 0x004fc80000000000 */
[----:B------:R-:W-:Y:S01]  /*0c00*/  FADD R0, R8, R9 ;  /* 0x0000000908007221 */ /* 0x000fe20000000000 */
[----:B------:R-:W-:Y:S06]  /*0c10*/  BRA `(.L_x_17) ;  /* 0x0000003000587947 */ /* 0x000fec0003800000 */
.L_x_16:
[----:B------:R-:W1:Y:S01]  /*0c20*/  S2R R4, SR_LANEID ;  /* 0x0000000000047919 */ /* 0x000e620000000000 */
[----:B------:R-:W-:-:S04]  /*0c30*/  LOP3.LUT R0, R9, 0x3e0, RZ, 0xc0, !PT ;  /* 0x000003e009007812 */ /* 0x000fc800078ec0ff */
[----:B0-----:R-:W-:Y:S02]  /*0c40*/  IADD3 R3, PT, PT, R0, 0x20, RZ ;  /* 0x0000002000037810 */ /* 0x001fe40007ffe0ff */
[----:B------:R-:W-:Y:S02]  /*0c50*/  LOP3.LUT R5, RZ, R0, RZ, 0x33, !PT ;  /* 0x00000000ff057212 */ /* 0x000fe400078e33ff */
[-C--:B------:R-:W-:Y:S02]  /*0c60*/  ISETP.GT.AND P0, PT, R3, R20.reuse, PT ;  /* 0x000000140300720c */ /* 0x080fe40003f04270 */
[----:B------:R-:W-:-:S04]  /*0c70*/  IADD3 R5, PT, PT, R5, R20, RZ ;  /* 0x0000001405057210 */ /* 0x000fc80007ffe0ff */
[----:B------:R-:W-:-:S05]  /*0c80*/  SEL R5, R5, 0x1f, P0 ;  /* 0x0000001f05057807 */ /* 0x000fca0000000000 */
[----:B------:R-:W0:Y:S01]  /*0c90*/  SHFL.DOWN PT, R0, R7, 0x1, R5 ;  /* 0x0820000007007989 */ /* 0x000e2200000e0005 */
[C---:B-1----:R-:W-:Y:S02]  /*0ca0*/  ISETP.GE.AND P0, PT, R4.reuse, R5, PT ;  /* 0x000000050400720c */ /* 0x042fe40003f06270 */
[C---:B------:R-:W-:Y:S02]  /*0cb0*/  IADD3 R2, PT, PT, R4.reuse, 0x2, RZ ;  /* 0x0000000204027810 */ /* 0x040fe40007ffe0ff */
[----:B------:R-:W-:-:S09]  /*0cc0*/  ISETP.NE.AND P1, PT, R4, RZ, PT ;  /* 0x000000ff0400720c */ /* 0x000fd20003f25270 */
[----:B0-----:R-:W-:Y:S01]  /*0cd0*/  @!P0 FADD R7, R0, R7 ;  /* 0x0000000700078221 */ /* 0x001fe20000000000 */
[-C--:B------:R-:W-:Y:S02]  /*0ce0*/  ISETP.GT.AND P0, PT, R2, R5.reuse, PT ;  /* 0x000000050200720c */ /* 0x080fe40003f04270 */
[----:B------:R-:W-:Y:S01]  /*0cf0*/  IADD3 R2, PT, PT, R4, 0x4, RZ ;  /* 0x0000000404027810 */ /* 0x000fe20007ffe0ff */
[----:B------:R-:W0:Y:S01]  /*0d00*/  @!P1 S2R R6, SR_CgaCtaId ;  /* 0x0000000000069919 */ /* 0x000e220000008800 */
[----:B------:R-:W-:Y:S01]  /*0d10*/  @!P1 MOV R3, 0x400 ;  /* 0x0000040000039802 */ /* 0x000fe20000000f00 */
[----:B------:R-:W1:Y:S08]  /*0d20*/  SHFL.DOWN PT, R0, R7, 0x2, R5 ;  /* 0x0840000007007989 */ /* 0x000e7000000e0005 */
[----:B-1----:R-:W-:Y:S01]  /*0d30*/  @!P0 FADD R7, R7, R0 ;  /* 0x0000000007078221 */ /* 0x002fe20000000000 */
[----:B------:R-:W-:-:S02]  /*0d40*/  ISETP.GT.AND P0, PT, R2, R5, PT ;  /* 0x000000050200720c */ /* 0x000fc40003f04270 */
[----:B------:R-:W-:Y:S02]  /*0d50*/  IADD3 R2, PT, PT, R4, 0x8, RZ ;  /* 0x0000000804027810 */ /* 0x000fe40007ffe0ff */
[----:B------:R-:W1:Y:S01]  /*0d60*/  SHFL.DOWN PT, R0, R7, 0x4, R5 ;  /* 0x0880000007007989 */ /* 0x000e6200000e0005 */
[----:B0-----:R-:W-:-:S08]  /*0d70*/  @!P1 LEA R3, R6, R3, 0x18 ;  /* 0x0000000306039211 */ /* 0x001fd000078ec0ff */
[----:B-1----:R-:W-:Y:S01]  /*0d80*/  @!P0 FADD R7, R7, R0 ;  /* 0x0000000007078221 */ /* 0x002fe20000000000 */
[----:B------:R-:W-:Y:S01]  /*0d90*/  ISETP.GT.AND P0, PT, R2, R5, PT ;  /* 0x000000050200720c */ /* 0x000fe20003f04270 */
[----:B------:R-:W-:-:S03]  /*0da0*/  VIADD R2, R4, 0x10 ;  /* 0x0000001004027836 */ /* 0x000fc60000000000 */
[----:B------:R-:W0:Y:S09]  /*0db0*/  SHFL.DOWN PT, R0, R7, 0x8, R5 ;  /* 0x0900000007007989 */ /* 0x000e3200000e0005 */
[----:B0-----:R-:W-:Y:S01]  /*0dc0*/  @!P0 FADD R7, R7, R0 ;  /* 0x0000000007078221 */ /* 0x001fe20000000000 */
[----:B------:R-:W-:-:S02]  /*0dd0*/  ISETP.GT.AND P0, PT, R2, R5, PT ;  /* 0x000000050200720c */ /* 0x000fc40003f04270 */
[----:B------:R-:W-:Y:S02]  /*0de0*/  @!P1 SHF.R.U32.HI R2, RZ, 0x3, R9 ;  /* 0x00000003ff029819 */ /* 0x000fe40000011609 */
[----:B------:R-:W0:Y:S02]  /*0df0*/  SHFL.DOWN PT, R0, R7, 0x10, R5 ;  /* 0x0a00000007007989 */ /* 0x000e2400000e0005 */
[----:B------:R-:W-:-:S04]  /*0e00*/  @!P1 LOP3.LUT R2, R2, 0x7c, RZ, 0xc0, !PT ;  /* 0x0000007c02029812 */ /* 0x000fc800078ec0ff */
[----:B------:R-:W-:-:S03]  /*0e10*/  @!P1 IADD3 R3, PT, PT, R2, R3, RZ ;  /* 0x0000000302039210 */ /* 0x000fc60007ffe0ff */
[----:B0-----:R-:W-:Y:S01]  /*0e20*/  @!P0 FADD R7, R7, R0 ;  /* 0x0000000007078221 */ /* 0x001fe20000000000 */
[----:B------:R-:W-:-:S04]  /*0e30*/  ISETP.NE.AND P0, PT, R9, RZ, PT ;  /* 0x000000ff0900720c */ /* 0x000fc80003f05270 */
[----:B------:R-:W-:-:S05]  /*0e40*/  MOV R0, R7 ;  /* 0x0000000700007202 */ /* 0x000fca0000000f00 */
[----:B------:R4:W-:Y:S01]  /*0e50*/  @!P1 STS [R3+0x8], R0 ;  /* 0x0000080003009388 */ /* 0x0009e20000000800 */
[----:B------:R-:W-:Y:S06]  /*0e60*/  BAR.SYNC.DEFER_BLOCKING 0x0 ;  /* 0x0000000000007b1d */ /* 0x000fec0000010000 */
[----:B------:R-:W-:Y:S05]  /*0e70*/  @P0 BRA `(.L_x_17) ;  /* 0x0000002c00c00947 */ /* 0x000fea0003800000 */
[----:B------:R-:W0:Y:S01]  /*0e80*/  S2UR UR5, SR_CgaCtaId ;  /* 0x00000000000579c3 */ /* 0x000e220000008800 */
[----:B------:R-:W-:Y:S01]  /*0e90*/  UMOV UR4, 0x400 ;  /* 0x0000040000047882 */ /* 0x000fe20000000000 */
[C---:B------:R-:W-:Y:S02]  /*0ea0*/  ISETP.GT.AND P2, PT, R20.reuse, 0x20, PT ;  /* 0x000000201400780c */ /* 0x040fe40003f44270 */
[C---:B------:R-:W-:Y:S02]  /*0eb0*/  ISETP.GT.AND P4, PT, R20.reuse, 0x40, PT ;  /* 0x000000401400780c */ /* 0x040fe40003f84270 */
[C---:B------:R-:W-:Y:S02]  /*0ec0*/  ISETP.GT.AND P3, PT, R20.reuse, 0x60, PT ;  /* 0x000000601400780c */ /* 0x040fe40003f64270 */
[----:B------:R-:W-:Y:S01]  /*0ed0*/  ISETP.GT.AND P1, PT, R20, 0x80, PT ;  /* 0x000000801400780c */ /* 0x000fe20003f24270 */
[----:B0-----:R-:W-:-:S09]  /*0ee0*/  ULEA UR4, UR5, UR4, 0x18 ;  /* 0x0000000405047291 */ /* 0x001fd2000f8ec0ff */
[----:B----4-:R-:W0:Y:S04]  /*0ef0*/  LDS R3, [UR4+0xc] ;  /* 0x00000c04ff037984 */ /* 0x010e280008000800 */
[----:B------:R-:W1:Y:S04]  /*0f00*/  LDS.128 R4, [UR4+0x10] ;  /* 0x00001004ff047984 */ /* 0x000e680008000c00 */
[----:B------:R-:W2:Y:S01]  /*0f10*/  LDS.64 R8, [UR4+0x20] ;  /* 0x00002004ff087984 */ /* 0x000ea20008000a00 */
[----:B0-----:R-:W-:Y:S01]  /*0f20*/  @P2 FADD R0, R0, R3 ;  /* 0x0000000300002221 */ /* 0x001fe20000000000 */
[----:B------:R-:W-:-:S03]  /*0f30*/  ISETP.GT.AND P2, PT, R20, 0xa0, PT ;  /* 0x000000a01400780c */ /* 0x000fc60003f44270 */
[----:B-1----:R-:W-:Y:S01]  /*0f40*/  @P4 FADD R0, R0, R4 ;  /* 0x0000000400004221 */ /* 0x002fe20000000000 */
[----:B------:R-:W-:-:S03]  /*0f50*/  ISETP.GT.AND P4, PT, R20, 0xc0, PT ;  /* 0x000000c01400780c */ /* 0x000fc60003f84270 */
[----:B------:R-:W-:Y:S01]  /*0f60*/  @P3 FADD R0, R0, R5 ;  /* 0x0000000500003221 */ /* 0x000fe20000000000 */
[----:B------:R-:W-:-:S03]  /*0f70*/  ISETP.GT.AND P3, PT, R20, 0xe0, PT ;  /* 0x000000e01400780c */ /* 0x000fc60003f64270 */
[----:B------:R-:W-:-:S04]  /*0f80*/  @P1 FADD R0, R0, R6 ;  /* 0x0000000600001221 */ /* 0x000fc80000000000 */
[----:B------:R-:W-:-:S04]  /*0f90*/  @P2 FADD R0, R0, R7 ;  /* 0x0000000700002221 */ /* 0x000fc80000000000 */
[----:B--2---:R-:W-:-:S04]  /*0fa0*/  @P4 FADD R0, R0, R8 ;  /* 0x0000000800004221 */ /* 0x004fc80000000000 */
[----:B------:R-:W-:Y:S01]  /*0fb0*/  @P3 FADD R0, R0, R9 ;  /* 0x0000000900003221 */ /* 0x000fe20000000000 */
[----:B------:R-:W-:Y:S06]  /*0fc0*/  BRA `(.L_x_17) ;  /* 0x0000002c006c7947 */ /* 0x000fec0003800000 */
.L_x_3:
[----:B------:R-:W0:Y:S01]  /*0fd0*/  S2R R0, SR_TID.X ;  /* 0x0000000000007919 */ /* 0x000e220000002100 */
[----:B------:R-:W1:Y:S01]  /*0fe0*/  LDC.64 R2, c[0x0][0x380] ;  /* 0x0000e000ff027b82 */ /* 0x000e620000000a00 */
[----:B0-----:R-:W-:-:S05]  /*0ff0*/  SHF.L.U32 R5, R0, 0x2, RZ ;  /* 0x0000000200057819 */ /* 0x001fca00000006ff */
[----:B-1----:R-:W-:-:S05]  /*1000*/  IMAD.WIDE.U32 R2, R5, 0x4, R2 ;  /* 0x0000000405027825 */ /* 0x002fca00078e0002 */
[----:B------:R-:W2:Y:S04]  /*1010*/  LDG.E.128.CONSTANT R4, desc[UR6][R2.64] ;  /* 0x0000000602047981 */ /* 0x000ea8000c1e9d00 */
[----:B------:R-:W3:Y:S04]  /*1020*/  LDG.E.128.CONSTANT R8, desc[UR6][R2.64+0x1000] ;  /* 0x0010000602087981 */ /* 0x000ee8000c1e9d00 */
[----:B------:R-:W4:Y:S04]  /*1030*/  LDG.E.128.CONSTANT R12, desc[UR6][R2.64+0x2000] ;  /* 0x00200006020c7981 */ /* 0x000f28000c1e9d00 */
[----:B------:R-:W5:Y:S01]  /*1040*/  LDG.E.128.CONSTANT R16, desc[UR6][R2.64+0x3000] ;  /* 0x0030000602107981 */ /* 0x000f62000c1e9d00 */
[----:B------:R-:W-:Y:S01]  /*1050*/  ISETP.GE.U32.AND P0, PT, R20, 0x2000, PT ;  /* 0x000020001400780c */ /* 0x000fe20003f06070 */
[----:B------:R-:W-:-:S02]  /*1060*/  HFMA2 R23, -RZ, RZ, 0, 0.00048828125 ;  /* 0x00001000ff177431 */ /* 0x000fc400000001ff */
[----:B--2---:R-:W-:Y:S01]  /*1070*/  FADD R4, R4, R5 ;  /* 0x0000000504047221 */ /* 0x004fe20000000000 */
[----:B------:R-:W-:Y:S01]  /*1080*/  FADD R7, R6, R7 ;  /* 0x0000000706077221 */ /* 0x000fe20000000000 */
[----:B---3--:R-:W-:Y:S01]  /*1090*/  FADD R8, R8, R9 ;  /* 0x0000000908087221 */ /* 0x008fe20000000000 */
[----:B------:R-:W-:Y:S02]  /*10a0*/  FADD R11, R10, R11 ;  /* 0x0000000b0a0b7221 */ /* 0x000fe40000000000 */
[----:B------:R-:W-:Y:S01]  /*10b0*/  FADD R4, R4, R7 ;  /* 0x0000000704047221 */ /* 0x000fe20000000000 */
[----:B----4-:R-:W-:Y:S01]  /*10c0*/  FADD R12, R12, R13 ;  /* 0x0000000d0c0c7221 */ /* 0x010fe20000000000 */
[----:B------:R-:W-:Y:S01]  /*10d0*/  FADD R15, R14, R15 ;  /* 0x0000000f0e0f7221 */ /* 0x000fe20000000000 */
[----:B------:R-:W-:Y:S01]  /*10e0*/  FADD R11, R8, R11 ;  /* 0x0000000b080b7221 */ /* 0x000fe20000000000 */
[----:B-----5:R-:W-:Y:S01]  /*10f0*/  FADD R16, R16, R17 ;  /* 0x0000001110107221 */ /* 0x020fe20000000000 */
[----:B------:R-:W-:Y:S01]  /*1100*/  FADD R19, R18, R19 ;  /* 0x0000001312137221 */ /* 0x000fe20000000000 */
[----:B------:R-:W-:Y:S01]  /*1110*/  FADD R12, R12, R15 ;  /* 0x0000000f0c0c7221 */ /* 0x000fe20000000000 */
[----:B------:R-:W-:-:S02]  /*1120*/  FADD R4, R4, R11 ;  /* 0x0000000b04047221 */ /* 0x000fc40000000000 */
[----:B------:R-:W-:-:S04]  /*1130*/  FADD R19, R16, R19 ;  /* 0x0000001310137221 */ /* 0x000fc80000000000 */
[----:B------:R-:W-:-:S04]  /*1140*/  FADD R19, R12, R19 ;  /* 0x000000130c137221 */ /* 0x000fc80000000000 */
[----:B------:R-:W-:Y:S01]  /*1150*/  FADD R21, R4, R19 ;  /* 0x0000001304157221 */ /* 0x000fe20000000000 */
[----:B------:R-:W-:Y:S06]  /*1160*/  @!P0 BRA `(.L_x_18) ;  /* 0x00000000007c8947 */ /* 0x000fec0003800000 */
[----:B------:R-:W0:Y:S01]  /*1170*/  LDC R24, c[0x0][0x390] ;  /* 0x0000e400ff187b82 */ /* 0x000e220000000800 */
[----:B------:R-:W-:Y:S02]  /*1180*/  IADD3 R22, PT, PT, R20, -0x1000, RZ ;  /* 0xfffff00014167810 */ /* 0x000fe40007ffe0ff */
[----:B------:R-:W-:-:S07]  /*1190*/  MOV R23, 0x1000 ;  /* 0x0000100000177802 */ /* 0x000fce0000000f00 */
.L_x_20:
[----:B------:R-:W-:-:S05]  /*11a0*/  IMAD.WIDE R26, R23, 0x4, R2 ;  /* 0x00000004171a7825 */ /* 0x000fca00078e0202 */
[----:B------:R-:W2:Y:S04]  /*11b0*/  LDG.E.128.CONSTANT R16, desc[UR6][R26.64+0x2000] ;  /* 0x002000061a107981 */ /* 0x000ea8000c1e9d00 */
[----:B------:R-:W3:Y:S04]  /*11c0*/  LDG.E.128.CONSTANT R4, desc[UR6][R26.64+0x3000] ;  /* 0x003000061a047981 */ /* 0x000ee8000c1e9d00 */
[----:B------:R-:W4:Y:S04]  /*11d0*/  LDG.E.128.CONSTANT R8, desc[UR6][R26.64] ;  /* 0x000000061a087981 */ /* 0x000f28000c1e9d00 */
[----:B------:R-:W5:Y:S01]  /*11e0*/  LDG.E.128.CONSTANT R12, desc[UR6][R26.64+0x1000] ;  /* 0x001000061a0c7981 */ /* 0x000f62000c1e9d00 */
[----:B0-----:R-:W-:Y:S01]  /*11f0*/  MOV R20, R24 ;  /* 0x0000001800147202 */ /* 0x001fe20000000f00 */
[----:B--2---:R-:W-:Y:S01]  /*1200*/  FADD R17, R17, R18 ;  /* 0x0000001211117221 */ /* 0x004fe20000000000 */
[----:B---3--:R-:W-:-:S02]  /*1210*/  FADD R18, R19, R4 ;  /* 0x0000000413127221 */ /* 0x008fc40000000000 */
[----:B------:R-:W-:Y:S01]  /*1220*/  IADD3 R4, PT, PT, -R23, R20, RZ ;  /* 0x0000001417047210 */ /* 0x000fe20007ffe1ff */
[----:B------:R-:W-:Y:S01]  /*1230*/  FADD R5, R5, R6 ;  /* 0x0000000605057221 */ /* 0x000fe20000000000 */
[----:B----4-:R-:W-:Y:S01]  /*1240*/  FADD R9, R9, R10 ;  /* 0x0000000a09097221 */ /* 0x010fe20000000000 */
[----:B------:R-:W-:Y:S01]  /*1250*/  FADD R8, R8, R21 ;  /* 0x0000001508087221 */ /* 0x000fe20000000000 */
[----:B------:R-:W-:Y:S01]  /*1260*/  ISETP.GE.AND P0, PT, R4, 0x1000, PT ;  /* 0x000010000400780c */ /* 0x000fe20003f06270 */
[----:B-----5:R-:W-:Y:S01]  /*1270*/  FADD R13, R13, R14 ;  /* 0x0000000e0d0d7221 */ /* 0x020fe20000000000 */
[----:B------:R-:W-:Y:S01]  /*1280*/  FADD R10, R11, R12 ;  /* 0x0000000c0b0a7221 */ /* 0x000fe20000000000 */
[----:B------:R-:W-:Y:S01]  /*1290*/  FADD R14, R15, R16 ;  /* 0x000000100f0e7221 */ /* 0x000fe20000000000 */
[----:B------:R-:W-:Y:S01]  /*12a0*/  FADD R8, R8, R9 ;  /* 0x0000000908087221 */ /* 0x000fe20000000000 */
[----:B------:R-:W-:Y:S01]  /*12b0*/  FADD R5, R18, R5 ;  /* 0x0000000512057221 */ /* 0x000fe20000000000 */
[----:B------:R-:W-:Y:S01]  /*12c0*/  FADD R13, R10, R13 ;  /* 0x0000000d0a0d7221 */ /* 0x000fe20000000000 */
[----:B------:R-:W-:-:S03]  /*12d0*/  FADD R14, R14, R17 ;  /* 0x000000110e0e7221 */ /* 0x000fc60000000000 */
[----:B------:R-:W-:Y:S01]  /*12e0*/  FADD R8, R8, R13 ;  /* 0x0000000d08087221 */ /* 0x000fe20000000000 */
[----:B------:R-:W-:-:S04]  /*12f0*/  FADD R5, R14, R5 ;  /* 0x000000050e057221 */ /* 0x000fc80000000000 */
[----:B------:R-:W-:-:S04]  /*1300*/  FADD R5, R8, R5 ;  /* 0x0000000508057221 */ /* 0x000fc80000000000 */
[----:B------:R-:W-:Y:S01]  /*1310*/  FADD R21, R7, R5 ;  /* 0x0000000507157221 */ /* 0x000fe20000000000 */
[----:B------:R-:W-:Y:S06]  /*1320*/  @!P0 BRA `(.L_x_19) ;  /* 0x0000000800308947 */ /* 0x000fec0003800000 */
[----:B------:R-:W-:-:S04]  /*1330*/  IADD3 R23, PT, PT, R23, 0x1000, RZ ;  /* 0x0000100017177810 */ /* 0x000fc80007ffe0ff */
[----:B------:R-:W-:-:S13]  /*1340*/  ISETP.GT.AND P0, PT, R23, R22, PT ;  /* 0x000000161700720c */ /* 0x000fda0003f04270 */
[----:B------:R-:W-:Y:S05]  /*1350*/  @!P0 BRA `(.L_x_20) ;  /* 0xfffffffc00908947 */ /* 0x000fea000383ffff */
.L_x_18:
[----:B------:R-:W-:-:S13]  /*1360*/  ISETP.GE.AND P0, PT, R23, R20, PT ;  /* 0x000000141700720c */ /* 0x000fda0003f06270 */
[----:B------:R-:W-:Y:S05]  /*1370*/  @P0 BRA `(.L_x_19) ;  /* 0x00000008001c0947 */ /* 0x000fea0003800000 */
[----:B------:R-:W-:Y:S01]  /*1380*/  IMAD.IADD R9, R20, 0x1, -R23 ;  /* 0x0000000114097824 */ /* 0x000fe200078e0a17 */
[----:B------:R-:W-:Y:S04]  /*1390*/  BSSY.RECONVERGENT B1, `(.L_x_19) ;  /* 0x0000085000017945 */ /* 0x000fe80003800200 */
[----:B------:R-:W-:-:S13]  /*13a0*/  ISETP.GE.AND P0, PT, R0, R9, PT ;  /* 0x000000090000720c */ /* 0x000fda0003f06270 */
[----:B------:R-:W-:Y:S05]  /*13b0*/  @P0 BRA `(.L_x_21) ;  /* 0x0000000800080947 */ /* 0x000fea0003800000 */
[-C--:B------:R-:W-:Y:S01]  /*13c0*/  LOP3.LUT R2, RZ, R0.reuse, RZ, 0x33, !PT ;  /* 0x00000000ff027212 */ /* 0x080fe200078e33ff */
[----:B------:R-:W-:Y:S01]  /*13d0*/  BSSY.RECONVERGENT B2, `(.L_x_22) ;  /* 0x0000015000027945 */ /* 0x000fe20003800200 */
[----:B------:R-:W-:Y:S02]  /*13e0*/  MOV R8, R0 ;  /* 0x0000000000087202 */ /* 0x000fe40000000f00 */
[----:B------:R-:W-:-:S04]  /*13f0*/  IADD3 R2, PT, PT, -R23, R20, R2 ;  /* 0x0000001417027210 */ /* 0x000fc80007ffe102 */
[C---:B------:R-:W-:Y:S02]  /*1400*/  LOP3.LUT R3, R2.reuse, 0x300, RZ, 0xc0, !PT ;  /* 0x0000030002037812 */ /* 0x040fe400078ec0ff */
[----:B------:R-:W-:Y:S02]  /*1410*/  ISETP.GE.U32.AND P1, PT, R2, 0x300, PT ;  /* 0x000003000200780c */ /* 0x000fe40003f26070 */
[----:B------:R-:W-:-:S13]  /*1420*/  ISETP.NE.AND P0, PT, R3, 0x300, PT ;  /* 0x000003000300780c */ /* 0x000fda0003f05270 */
[----:B------:R-:W-:Y:S05]  /*1430*/  @!P0 BRA `(.L_x_23) ;  /* 0x0000000000388947 */ /* 0x000fea0003800000 */
[----:B------:R-:W0:Y:S01]  /*1440*/  LDC.64 R4, c[0x0][0x380] ;  /* 0x0000e000ff047b82 */ /* 0x000e220000000a00 */
[----:B------:R-:W-:Y:S02]  /*1450*/  LEA.HI R2, R2, 0x1, RZ, 0x18 ;  /* 0x0000000102027811 */ /* 0x000fe400078fc0ff */
[----:B------:R-:W-:Y:S02]  /*1460*/  IADD3 R7, PT, PT, R0, R23, RZ ;  /* 0x0000001700077210 */ /* 0x000fe40007ffe0ff */
[----:B------:R-:W-:Y:S02]  /*1470*/  LOP3.LUT R2, R2, 0x3, RZ, 0xc0, !PT ;  /* 0x0000000302027812 */ /* 0x000fe400078ec0ff */
[----:B------:R-:W-:Y:S02]  /*1480*/  MOV R8, R0 ;  /* 0x0000000000087202 */ /* 0x000fe40000000f00 */
[----:B------:R-:W-:-:S07]  /*1490*/  IADD3 R6, PT, PT, -R2, RZ, RZ ;  /* 0x000000ff02067210 */ /* 0x000fce0007ffe1ff */
.L_x_24:
[----:B0-----:R-:W-:-:S06]  /*14a0*/  IMAD.WIDE.U32 R2, R7, 0x4, R4 ;  /* 0x0000000407027825 */ /* 0x001fcc00078e0004 */
[----:B------:R-:W2:Y:S01]  /*14b0*/  LDG.E.CONSTANT R2, desc[UR6][R2.64] ;  /* 0x0000000602027981 */ /* 0x000ea2000c1e9900 */
[----:B------:R-:W-:Y:S02]  /*14c0*/  IADD3 R6, PT, PT, R6, 0x1, RZ ;  /* 0x0000000106067810 */ /* 0x000fe40007ffe0ff */
[----:B------:R-:W-:Y:S02]  /*14d0*/  IADD3 R8, PT, PT, R8, 0x100, RZ ;  /* 0x0000010008087810 */ /* 0x000fe40007ffe0ff */
[----:B------:R-:W-:Y:S02]  /*14e0*/  ISETP.NE.AND P0, PT, R6, RZ, PT ;  /* 0x000000ff0600720c */ /* 0x000fe40003f05270 */
[----:B------:R-:W-:Y:S01]  /*14f0*/  IADD3 R7, PT, PT, R7, 0x100, RZ ;  /* 0x0000010007077810 */ /* 0x000fe20007ffe0ff */
[----:B--2---:R-:W-:-:S10]  /*1500*/  FADD R21, R2, R21 ;  /* 0x0000001502157221 */ /* 0x004fd40000000000 */
[----:B------:R-:W-:Y:S05]  /*1510*/  @P0 BRA `(.L_x_24) ;  /* 0xfffffffc00e00947 */ /* 0x000fea000383ffff */
.L_x_23:
[----:B------:R-:W-:Y:S05]  /*1520*/  BSYNC.RECONVERGENT B2 ;  /* 0x0000000000027941 */ /* 0x000fea0003800200 */
.L_x_22:
[----:B------:R-:W-:Y:S05]  /*1530*/  @!P1 BRA `(.L_x_21) ;  /* 0x0000000400a89947 */ /* 0x000fea0003800000 */
[----:B------:R-:W0:Y:S01]  /*1540*/  LDCU.64 UR4, c[0x0][0x380] ;  /* 0x00007000ff0477ac */ /* 0x000e220008000a00 */
[----:B------:R-:W-:Y:S01]  /*1550*/  IADD3 R5, PT, PT, R9, -R8, RZ ;  /* 0x8000000809057210 */ /* 0x000fe20007ffe0ff */
[----:B------:R-:W-:Y:S01]  /*1560*/  BSSY.RECONVERGENT B2, `(.L_x_25) ;  /* 0x000003b000027945 */ /* 0x000fe20003800200 */
[CC--:B------:R-:W-:Y:S02]  /*1570*/  IADD3 R3, P0, PT, R8.reuse, R23.reuse, RZ ;  /* 0x0000001708037210 */ /* 0x0c0fe40007f1e0ff */
[----:B------:R-:W-:Y:S02]  /*1580*/  ISETP.GT.AND P1, PT, R5, 0xc00, PT ;  /* 0x00000c000500780c */ /* 0x000fe40003f24270 */
[----:B------:R-:W-:Y:S02]  /*1590*/  IADD3.X R4, PT, PT, RZ, RZ, RZ, P0, !PT ;  /* 0x000000ffff047210 */ /* 0x000fe400007fe4ff */
[----:B------:R-:W-:Y:S02]  /*15a0*/  IADD3 R11, PT, PT, R8, R23, RZ ;  /* 0x00000017080b7210 */ /* 0x000fe40007ffe0ff */
[----:B0-----:R-:W-:-:S04]  /*15b0*/  LEA R2, P0, R3, UR4, 0x2 ;  /* 0x0000000403027c11 */ /* 0x001fc8000f8010ff */
[----:B------:R-:W-:Y:S02]  /*15c0*/  LEA.HI.X R3, R3, UR5, R4, 0x2, P0 ;  /* 0x0000000503037c11 */ /* 0x000fe400080f1404 */
[----:B------:R-:W-:-:S05]  /*15d0*/  IADD3 R2, P0, PT, R2, 0x800, RZ ;  /* 0x0000080002027810 */ /* 0x000fca0007f1e0ff */
[----:B------:R-:W-:Y:S01]  /*15e0*/  IMAD.X R3, RZ, RZ, R3, P0 ;  /* 0x000000ffff037224 */ /* 0x000fe200000e0603 */
[----:B------:R-:W-:Y:S01]  /*15f0*/  PLOP3.LUT P0, PT, PT, PT, PT, 0x80, 0x8 ;  /* 0x000000000008781c */ /* 0x000fe20003f0f070 */
[----:B------:R-:W-:-:S12]  /*1600*/  @!P1 BRA `(.L_x_26) ;  /* 0x0000000000c09947 */ /* 0x000fd80003800000 */
[----:B------:R-:W-:Y:S02]  /*1610*/  PLOP3.LUT P0, PT, PT, PT, PT, 0x8, 0x80 ;  /* 0x000000000080781c */ /* 0x000fe40003f0e170 */
[----:B------:R-:W-:-:S11]  /*1620*/  IADD3 R13, PT, PT, R9, -0xc00, RZ ;  /* 0xfffff400090d7810 */ /* 0x000fd60007ffe0ff */
.L_x_27:
[----:B------:R-:W0:Y:S01]  /*1630*/  LDC.64 R4, c[0x0][0x380] ;  /* 0x0000e000ff047b82 */ /* 0x000e220000000a00 */
[----:B------:R-:W2:Y:S01]  /*1640*/  LDG.E.CONSTANT R10, desc[UR6][R2.64+-0x400] ;  /* 0xfffc0006020a7981 */ /* 0x000ea2000c1e9900 */
[----:B------:R-:W-:-:S03]  /*1650*/  IADD3 R25, PT, PT, R11, 0x400, RZ ;  /* 0x000004000b197810 */ /* 0x000fc60007ffe0ff */
[----:B------:R-:W3:Y:S04]  /*1660*/  LDG.E.CONSTANT R19, desc[UR6][R2.64] ;  /* 0x0000000602137981 */ /* 0x000ee8000c1e9900 */
[----:B------:R-:W4:Y:S01]  /*1670*/  LDG.E.CONSTANT R18, desc[UR6][R2.64+0x400] ;  /* 0x0004000602127981 */ /* 0x000f22000c1e9900 */
[----:B------:R-:W-:-:S03]  /*1680*/  IADD3 R7, PT, PT, R11, 0x800, RZ ;  /* 0x000008000b077810 */ /* 0x000fc60007ffe0ff */
[----:B------:R-:W5:Y:S04]  /*1690*/  LDG.E.CONSTANT R16, desc[UR6][R2.64+0xc00] ;  /* 0x000c000602107981 */ /* 0x000f68000c1e9900 */
[----:B------:R-:W5:Y:S04]  /*16a0*/  LDG.E.CONSTANT R15, desc[UR6][R2.64+0x1000] ;  /* 0x00100006020f7981 */ /* 0x000f68000c1e9900 */
[----:B------:R-:W5:Y:S01]  /*16b0*/  LDG.E.CONSTANT R14, desc[UR6][R2.64+0x1400] ;  /* 0x00140006020e7981 */ /* 0x000f62000c1e9900 */
[----:B0-----:R-:W-:-:S03]  /*16c0*/  IMAD.WIDE.U32 R22, R11, 0x4, R4 ;  /* 0x000000040b167825 */ /* 0x001fc600078e0004 */
[----:B------:R-:W5:Y:S04]  /*16d0*/  LDG.E.CONSTANT R20, desc[UR6][R2.64+0x2000] ;  /* 0x0020000602147981 */ /* 0x000f68000c1e9900 */
[----:B------:R0:W2:Y:S01]  /*16e0*/  LDG.E.CONSTANT R12, desc[UR6][R22.64] ;  /* 0x00000006160c7981 */ /* 0x0000a2000c1e9900 */
[----:B------:R-:W-:-:S03]  /*16f0*/  IMAD.WIDE.U32 R24, R25, 0x4, R4 ;  /* 0x0000000419187825 */ /* 0x000fc600078e0004 */
[----:B------:R-:W5:Y:S04]  /*1700*/  LDG.E.CONSTANT R26, desc[UR6][R2.64+0x3000] ;  /* 0x00300006021a7981 */ /* 0x000f68000c1e9900 */
[----:B------:R-:W5:Y:S01]  /*1710*/  LDG.E.CONSTANT R17, desc[UR6][R24.64] ;  /* 0x0000000618117981 */ /* 0x000f62000c1e9900 */
[--C-:B------:R-:W-:Y:S01]  /*1720*/  IMAD.WIDE.U32 R6, R7, 0x4, R4.reuse ;  /* 0x0000000407067825 */ /* 0x100fe200078e0004 */
[----:B0-----:R-:W-:Y:S02]  /*1730*/  IADD3 R23, PT, PT, R11, 0xc00, RZ ;  /* 0x00000c000b177810 */ /* 0x001fe40007ffe0ff */
[----:B------:R-:W5:Y:S04]  /*1740*/  LDG.E.CONSTANT R22, desc[UR6][R2.64+0x1c00] ;  /* 0x001c000602167981 */ /* 0x000f68000c1e9900 */
[----:B------:R-:W5:Y:S01]  /*1750*/  LDG.E.CONSTANT R6, desc[UR6][R6.64] ;  /* 0x0000000606067981 */ /* 0x000f62000c1e9900 */
[----:B------:R-:W-:-:S03]  /*1760*/  IMAD.WIDE.U32 R4, R23, 0x4, R4 ;  /* 0x0000000417047825 */ /* 0x000fc600078e0004 */
[----:B------:R-:W5:Y:S04]  /*1770*/  LDG.E.CONSTANT R23, desc[UR6][R2.64+0x2400] ;  /* 0x0024000602177981 */ /* 0x000f68000c1e9900 */
[----:B------:R-:W5:Y:S04]  /*1780*/  LDG.E.CONSTANT R4, desc[UR6][R4.64] ;  /* 0x0000000604047981 */ /* 0x000f68000c1e9900 */
[----:B------:R-:W5:Y:S04]  /*1790*/  LDG.E.CONSTANT R24, desc[UR6][R2.64+0x2c00] ;  /* 0x002c000602187981 */ /* 0x000f68000c1e9900 */
[----:B------:R0:W5:Y:S01]  /*17a0*/  LDG.E.CONSTANT R25, desc[UR6][R2.64+0x3400] ;  /* 0x0034000602197981 */ /* 0x000162000c1e9900 */
[----:B------:R-:W-:-:S04]  /*17b0*/  IADD3 R8, PT, PT, R8, 0x1000, RZ ;  /* 0x0000100008087810 */ /* 0x000fc80007ffe0ff */
[----:B------:R-:W-:Y:S02]  /*17c0*/  ISETP.GE.AND P1, PT, R8, R13, PT ;  /* 0x0000000d0800720c */ /* 0x000fe40003f26270 */
[----:B0-----:R-:W-:Y:S02]  /*17d0*/  IADD3 R2, P2, PT, R2, 0x4000, RZ ;  /* 0x0000400002027810 */ /* 0x001fe40007f5e0ff */
[----:B------:R-:W-:Y:S02]  /*17e0*/  IADD3 R11, PT, PT, R11, 0x1000, RZ ;  /* 0x000010000b0b7810 */ /* 0x000fe40007ffe0ff */
[----:B------:R-:W-:Y:S01]  /*17f0*/  IADD3.X R3, PT, PT, RZ, R3, RZ, P2, !PT ;  /* 0x00000003ff037210 */ /* 0x000fe200017fe4ff */
[----:B--2---:R-:W-:-:S04]  /*1800*/  FADD R21, R12, R21 ;  /* 0x000000150c157221 */ /* 0x004fc80000000000 */
[----:B------:R-:W-:-:S04]  /*1810*/  FADD R10, R21, R10 ;  /* 0x0000000a150a7221 */ /* 0x000fc80000000000 */
[----:B---3--:R-:W-:-:S04]  /*1820*/  FADD R19, R10, R19 ;  /* 0x000000130a137221 */ /* 0x008fc80000000000 */
[----:B----4-:R-:W-:-:S04]  /*1830*/  FADD R18, R19, R18 ;  /* 0x0000001213127221 */ /* 0x010fc80000000000 */
[----:B-----5:R-:W-:-:S04]  /*1840*/  FADD R17, R18, R17 ;  /* 0x0000001112117221 */ /* 0x020fc80000000000 */
        /* <DEDUP_REMOVED lines=12> */
.L_x_26:
[----:B------:R-:W-:Y:S05]  /*1910*/  BSYNC.RECONVERGENT B2 ;  /* 0x0000000000027941 */ /* 0x000fea0003800200 */
.L_x_25:
[----:B------:R-:W-:Y:S01]  /*1920*/  IADD3 R4, PT, PT, R9, -R8, RZ ;  /* 0x8000000809047210 */ /* 0x000fe20007ffe0ff */
[----:B------:R-:W-:Y:S03]  /*1930*/  BSSY.RECONVERGENT B2, `(.L_x_28) ;  /* 0x000001e000027945 */ /* 0x000fe60003800200 */
[----:B------:R-:W-:-:S13]  /*1940*/  ISETP.GT.AND P1, PT, R4, 0x400, PT ;  /* 0x000004000400780c */ /* 0x000fda0003f24270 */
[----:B------:R-:W-:Y:S05]  /*1950*/  @!P1 BRA `(.L_x_29) ;  /* 0x00000000006c9947 */ /* 0x000fea0003800000 */
[----:B------:R-:W0:Y:S01]  /*1960*/  LDC.64 R6, c[0x0][0x380] ;  /* 0x0000e000ff067b82 */ /* 0x000e220000000a00 */
[----:B------:R-:W2:Y:S01]  /*1970*/  LDG.E.CONSTANT R10, desc[UR6][R2.64+-0x400] ;  /* 0xfffc0006020a7981 */ /* 0x000ea2000c1e9900 */
[----:B------:R-:W-:-:S03]  /*1980*/  VIADD R15, R11, 0x400 ;  /* 0x000004000b0f7836 */ /* 0x000fc60000000000 */
[----:B------:R-:W3:Y:S04]  /*1990*/  LDG.E.CONSTANT R13, desc[UR6][R2.64] ;  /* 0x00000006020d7981 */ /* 0x000ee8000c1e9900 */
[----:B------:R-:W4:Y:S04]  /*19a0*/  LDG.E.CONSTANT R17, desc[UR6][R2.64+0xc00] ;  /* 0x000c000602117981 */ /* 0x000f28000c1e9900 */
[----:B------:R-:W5:Y:S04]  /*19b0*/  LDG.E.CONSTANT R19, desc[UR6][R2.64+0x1000] ;  /* 0x0010000602137981 */ /* 0x000f68000c1e9900 */
[----:B------:R1:W5:Y:S01]  /*19c0*/  LDG.E.CONSTANT R23, desc[UR6][R2.64+0x1400] ;  /* 0x0014000602177981 */ /* 0x000362000c1e9900 */
[----:B0-----:R-:W-:-:S06]  /*19d0*/  IMAD.WIDE.U32 R4, R11, 0x4, R6 ;  /* 0x000000040b047825 */ /* 0x001fcc00078e0006 */
[----:B------:R-:W2:Y:S01]  /*19e0*/  LDG.E.CONSTANT R4, desc[UR6][R4.64] ;  /* 0x0000000604047981 */ /* 0x000ea2000c1e9900 */
[----:B------:R-:W-:-:S03]  /*19f0*/  IMAD.WIDE.U32 R6, R15, 0x4, R6 ;  /* 0x000000040f067825 */ /* 0x000fc600078e0006 */
[----:B------:R-:W4:Y:S04]  /*1a00*/  LDG.E.CONSTANT R15, desc[UR6][R2.64+0x400] ;  /* 0x00040006020f7981 */ /* 0x000f28000c1e9900 */
[----:B------:R-:W5:Y:S01]  /*1a10*/  LDG.E.CONSTANT R7, desc[UR6][R6.64] ;  /* 0x0000000606077981 */ /* 0x000f62000c1e9900 */
[----:B------:R-:W-:Y:S02]  /*1a20*/  PLOP3.LUT P0, PT, PT, PT, PT, 0x8, 0x80 ;  /* 0x000000000080781c */ /* 0x000fe40003f0e170 */
[----:B------:R-:W-:Y:S02]  /*1a30*/  IADD3 R8, PT, PT, R8, 0x800, RZ ;  /* 0x0000080008087810 */ /* 0x000fe40007ffe0ff */
[----:B------:R-:W-:Y:S01]  /*1a40*/  IADD3 R11, PT, PT, R11, 0x800, RZ ;  /* 0x000008000b0b7810 */ /* 0x000fe20007ffe0ff */
[----:B--2---:R-:W-:-:S04]  /*1a50*/  FADD R21, R21, R4 ;  /* 0x0000000415157221 */ /* 0x004fc80000000000 */
[----:B------:R-:W-:-:S04]  /*1a60*/  FADD R10, R21, R10 ;  /* 0x0000000a150a7221 */ /* 0x000fc80000000000 */
[----:B---3--:R-:W-:-:S04]  /*1a70*/  FADD R10, R10, R13 ;  /* 0x0000000d0a0a7221 */ /* 0x008fc80000000000 */
[----:B----4-:R-:W-:-:S04]  /*1a80*/  FADD R10, R10, R15 ;  /* 0x0000000f0a0a7221 */ /* 0x010fc80000000000 */
[----:B-----5:R-:W-:Y:S01]  /*1a90*/  FADD R10, R10, R7 ;  /* 0x000000070a0a7221 */ /* 0x020fe20000000000 */
[----:B------:R-:W-:-:S03]  /*1aa0*/  IADD3 R4, P1, PT, R2, 0x2000, RZ ;  /* 0x0000200002047810 */ /* 0x000fc60007f3e0ff */
[----:B------:R-:W-:Y:S01]  /*1ab0*/  FADD R10, R10, R17 ;  /* 0x000000110a0a7221 */ /* 0x000fe20000000000 */
[----:B------:R-:W-:-:S03]  /*1ac0*/  IADD3.X R5, PT, PT, RZ, R3, RZ, P1, !PT ;  /* 0x00000003ff057210 */ /* 0x000fc60000ffe4ff */
[----:B------:R-:W-:Y:S01]  /*1ad0*/  FADD R10, R10, R19 ;  /* 0x000000130a0a7221 */ /* 0x000fe20000000000 */
[----:B-1----:R-:W-:Y:S02]  /*1ae0*/  MOV R2, R4 ;  /* 0x0000000400027202 */ /* 0x002fe40000000f00 */
[----:B------:R-:W-:Y:S01]  /*1af0*/  MOV R3, R5 ;  /* 0x0000000500037202 */ /* 0x000fe20000000f00 */
[----:B------:R-:W-:-:S07]  /*1b00*/  FADD R21, R10, R23 ;  /* 0x000000170a157221 */ /* 0x000fce0000000000 */
.L_x_29:
[----:B------:R-:W-:Y:S05]  /*1b10*/  BSYNC.RECONVERGENT B2 ;  /* 0x0000000000027941 */ /* 0x000fea0003800200 */
.L_x_28:
[----:B------:R-:W-:-:S13]  /*1b20*/  ISETP.LT.OR P0, PT, R8, R9, P0 ;  /* 0x000000090800720c */ /* 0x000fda0000701670 */
[----:B------:R-:W-:Y:S05]  /*1b30*/  @!P0 BRA `(.L_x_21) ;  /* 0x0000000000288947 */ /* 0x000fea0003800000 */
[----:B------:R-:W0:Y:S01]  /*1b40*/  LDC.64 R4, c[0x0][0x380] ;  /* 0x0000e000ff047b82 */ /* 0x000e220000000a00 */
[----:B------:R-:W2:Y:S04]  /*1b50*/  LDG.E.CONSTANT R6, desc[UR6][R2.64+-0x400] ;  /* 0xfffc000602067981 */ /* 0x000ea8000c1e9900 */
[----:B------:R-:W3:Y:S04]  /*1b60*/  LDG.E.CONSTANT R7, desc[UR6][R2.64] ;  /* 0x0000000602077981 */ /* 0x000ee8000c1e9900 */
[----:B------:R-:W4:Y:S01]  /*1b70*/  LDG.E.CONSTANT R9, desc[UR6][R2.64+0x400] ;  /* 0x0004000602097981 */ /* 0x000f22000c1e9900 */
[----:B0-----:R-:W-:-:S06]  /*1b80*/  IMAD.WIDE.U32 R4, R11, 0x4, R4 ;  /* 0x000000040b047825 */ /* 0x001fcc00078e0004 */
[----:B------:R-:W5:Y:S02]  /*1b90*/  LDG.E.CONSTANT R4, desc[UR6][R4.64] ;  /* 0x0000000604047981 */ /* 0x000f64000c1e9900 */
[----:B-----5:R-:W-:-:S04]  /*1ba0*/  FADD R21, R21, R4 ;  /* 0x0000000415157221 */ /* 0x020fc80000000000 */
[----:B--2---:R-:W-:-:S04]  /*1bb0*/  FADD R6, R21, R6 ;  /* 0x0000000615067221 */ /* 0x004fc80000000000 */
[----:B---3--:R-:W-:-:S04]  /*1bc0*/  FADD R6, R6, R7 ;  /* 0x0000000706067221 */ /* 0x008fc80000000000 */
[----:B----4-:R-:W-:-:S07]  /*1bd0*/  FADD R21, R6, R9 ;  /* 0x0000000906157221 */ /* 0x010fce0000000000 */
.L_x_21:
[----:B------:R-:W-:Y:S05]  /*1be0*/  BSYNC.RECONVERGENT B1 ;  /* 0x0000000000017941 */ /* 0x000fea0003800200 */
.L_x_19:
[----:B------:R-:W0:Y:S01]  /*1bf0*/  S2R R6, SR_LANEID ;  /* 0x0000000000067919 */ /* 0x000e220000000000 */
[----:B------:R-:W1:Y:S01]  /*1c00*/  SHFL.DOWN PT, R2, R21, 0x1, 0x1f ;  /* 0x08201f0015027f89 */ /* 0x000e6200000e0000 */
[C---:B0-----:R-:W-:Y:S02]  /*1c10*/  ISETP.GT.AND P0, PT, R6.reuse, 0x1e, PT ;  /* 0x0000001e0600780c */ /* 0x041fe40003f04270 */
[----:B------:R-:W-:-:S11]  /*1c20*/  ISETP.NE.AND P1, PT, R6, RZ, PT ;  /* 0x000000ff0600720c */ /* 0x000fd60003f25270 */
[----:B-1----:R-:W-:Y:S01]  /*1c30*/  @!P0 FADD R21, R2, R21 ;  /* 0x0000001502158221 */ /* 0x002fe20000000000 */
[----:B------:R-:W-:Y:S01]  /*1c40*/  ISETP.GT.AND P0, PT, R6, 0x1d, PT ;  /* 0x0000001d0600780c */ /* 0x000fe20003f04270 */
[----:B------:R-:W0:Y:S01]  /*1c50*/  @!P1 S2R R5, SR_CgaCtaId ;  /* 0x0000000000059919 */ /* 0x000e220000008800 */
[----:B------:R-:W-:Y:S02]  /*1c60*/  @!P1 MOV R4, 0x400 ;  /* 0x0000040000049802 */ /* 0x000fe40000000f00 */
[----:B------:R-:W-:Y:S01]  /*1c70*/  @!P1 SHF.R.U32.HI R3, RZ, 0x3, R0 ;  /* 0x00000003ff039819 */ /* 0x000fe20000011600 */
[----:B------:R-:W1:Y:S03]  /*1c80*/  SHFL.DOWN PT, R2, R21, 0x2, 0x1f ;  /* 0x08401f0015027f89 */ /* 0x000e6600000e0000 */
[----:B------:R-:W-:-:S05]  /*1c90*/  @!P1 LOP3.LUT R3, R3, 0x7c, RZ, 0xc0, !PT ;  /* 0x0000007c03039812 */ /* 0x000fca00078ec0ff */
[----:B-1----:R-:W-:Y:S01]  /*1ca0*/  @!P0 FADD R21, R21, R2 ;  /* 0x0000000215158221 */ /* 0x002fe20000000000 */
[----:B------:R-:W-:Y:S02]  /*1cb0*/  ISETP.GT.AND P0, PT, R6, 0x1b, PT ;  /* 0x0000001b0600780c */ /* 0x000fe40003f04270 */
[----:B0-----:R-:W-:Y:S02]  /*1cc0*/  @!P1 LEA R4, R5, R4, 0x18 ;  /* 0x0000000405049211 */ /* 0x001fe400078ec0ff */
[----:B------:R-:W0:Y:S02]  /*1cd0*/  SHFL.DOWN PT, R2, R21, 0x4, 0x1f ;  /* 0x08801f0015027f89 */ /* 0x000e2400000e0000 */
[----:B------:R-:W-:-:S07]  /*1ce0*/  @!P1 IADD3 R3, PT, PT, R3, R4, RZ ;  /* 0x0000000403039210 */ /* 0x000fce0007ffe0ff */
        /* <DEDUP_REMOVED lines=12> */
[----:B------:R-:W0:Y:S01]  /*1db0*/  S2UR UR5, SR_CgaCtaId ;  /* 0x00000000000579c3 */ /* 0x000e220000008800 */
[----:B------:R-:W-:Y:S02]  /*1dc0*/  UMOV UR4, 0x400 ;  /* 0x0000040000047882 */ /* 0x000fe40000000000 */
[----:B0-----:R-:W-:-:S09]  /*1dd0*/  ULEA UR4, UR5, UR4, 0x18 ;  /* 0x0000000405047291 */ /* 0x001fd2000f8ec0ff */
[----:B---3--:R-:W0:Y:S04]  /*1de0*/  LDS R3, [UR4+0xc] ;  /* 0x00000c04ff037984 */ /* 0x008e280008000800 */
        /* <DEDUP_REMOVED lines=10> */
.L_x_2:
        /* <DEDUP_REMOVED lines=12> */
.L_x_32:
[----:B------:R-:W-:Y:S05]  /*1f50*/  BSYNC.RECONVERGENT B1 ;  /* 0x0000000000017941 */ /* 0x000fea0003800200 */
.L_x_31:
[----:B------:R-:W-:Y:S01]  /*1f60*/  ISETP.GE.AND P0, PT, R11, R20, PT ;  /* 0x000000140b00720c */ /* 0x000fe20003f06270 */
[----:B------:R-:W-:-:S12]  /*1f70*/  BSSY.RECONVERGENT B1, `(.L_x_33) ;  /* 0x0000074000017945 */ /* 0x000fd80003800200 */
[----:B------:R-:W-:Y:S05]  /*1f80*/  @P0 BRA `(.L_x_34) ;  /* 0x0000000400c80947 */ /* 0x000fea0003800000 */
[----:B0-----:R-:W-:Y:S01]  /*1f90*/  LOP3.LUT R3, RZ, R11, RZ, 0x33, !PT ;  /* 0x0000000bff037212 */ /* 0x001fe200078e33ff */
[----:B------:R-:W-:Y:S04]  /*1fa0*/  BSSY.RECONVERGENT B2, `(.L_x_35) ;  /* 0x0000015000027945 */ /* 0x000fe80003800200 */
[----:B------:R-:W-:-:S05]  /*1fb0*/  IMAD.IADD R4, R3, 0x1, R20 ;  /* 0x0000000103047824 */ /* 0x000fca00078e0214 */
        /* <DEDUP_REMOVED lines=10> */
.L_x_37:
[----:B------:R-:W-:-:S06]  /*2060*/  MOV R3, R5 ;  /* 0x0000000500037202 */ /* 0x000fcc0000000f00 */
[----:B------:R0:W2:Y:S01]  /*2070*/  LDG.E.CONSTANT R3, desc[UR6][R2.64] ;  /* 0x0000000602037981 */ /* 0x0000a2000c1e9900 */
[----:B------:R-:W-:Y:S02]  /*2080*/  IADD3 R4, PT, PT, R4, 0x1, RZ ;  /* 0x0000000104047810 */ /* 0x000fe40007ffe0ff */
[----:B------:R-:W-:Y:S02]  /*2090*/  IADD3 R11, PT, PT, R11, 0x100, RZ ;  /* 0x000001000b0b7810 */ /* 0x000fe40007ffe0ff */
[----:B------:R-:W-:Y:S02]  /*20a0*/  ISETP.NE.AND P0, PT, R4, RZ, PT ;  /* 0x000000ff0400720c */ /* 0x000fe40003f05270 */
[----:B0-----:R-:W-:-:S04]  /*20b0*/  IADD3 R2, P2, PT, R2, 0x400, RZ ;  /* 0x0000040002027810 */ /* 0x001fc80007f5e0ff */
[----:B------:R-:W-:Y:S01]  /*20c0*/  IADD3.X R5, PT, PT, RZ, R5, RZ, P2, !PT ;  /* 0x00000005ff057210 */ /* 0x000fe200017fe4ff */
[----:B--2--5:R-:W-:-:S06]  /*20d0*/  FADD R0, R3, R0 ;  /* 0x0000000003007221 */ /* 0x024fcc0000000000 */
[----:B------:R-:W-:Y:S05]  /*20e0*/  @P0 BRA `(.L_x_37) ;  /* 0xfffffffc00dc0947 */ /* 0x000fea000383ffff */
.L_x_36:
[----:B------:R-:W-:Y:S05]  /*20f0*/  BSYNC.RECONVERGENT B2 ;  /* 0x0000000000027941 */ /* 0x000fea0003800200 */
.L_x_35:
        /* <DEDUP_REMOVED lines=8> */
.L_x_40:
        /* <DEDUP_REMOVED lines=9> */
[----:B------:R-:W-:-:S03]  /*2210*/  VIADD R3, R11, 0x800 ;  /* 0x000008000b037836 */ /* 0x000fc60000000000 */
[----:B------:R-:W4:Y:S01]  /*2220*/  LDG.E.CONSTANT R15, desc[UR6][R4.64+0x400] ;  /* 0x00040006040f7981 */ /* 0x000f22000c1e9900 */
        /* <DEDUP_REMOVED lines=32> */
.L_x_39:
[----:B------:R-:W-:Y:S05]  /*2430*/  BSYNC.RECONVERGENT B2 ;  /* 0x0000000000027941 */ /* 0x000fea0003800200 */
.L_x_38:
[----:B------:R-:W-:Y:S01]  /*2440*/  IADD3 R2, PT, PT, -R11, R20, RZ ;  /* 0x000000140b027210 */ /* 0x000fe20007ffe1ff */
[----:B------:R-:W-:Y:S03]  /*2450*/  BSSY.RECONVERGENT B2, `(.L_x_41) ;  /* 0x0000019000027945 */ /* 0x000fe60003800200 */
[----:B------:R-:W-:-:S13]  /*2460*/  ISETP.GT.AND P1, PT, R2, 0x400, PT ;  /* 0x000004000200780c */ /* 0x000fda0003f24270 */
[----:B------:R-:W-:Y:S05]  /*2470*/  @!P1 BRA `(.L_x_42) ;  /* 0x0000000000589947 */ /* 0x000fea0003800000 */
        /* <DEDUP_REMOVED lines=22> */
.L_x_42:
[----:B------:R-:W-:Y:S05]  /*25e0*/  BSYNC.RECONVERGENT B2 ;  /* 0x0000000000027941 */ /* 0x000fea0003800200 */
.L_x_41:
        /* <DEDUP_REMOVED lines=12> */
.L_x_34:
[----:B------:R-:W-:Y:S05]  /*26b0*/  BSYNC.RECONVERGENT B1 ;  /* 0x0000000000017941 */ /* 0x000fea0003800200 */
.L_x_33:
        /* <DEDUP_REMOVED lines=35> */
[----:B--2---:R-:W0:Y:S04]  /*28f0*/  LDS R3, [UR4+0xc] ;  /* 0x00000c04ff037984 */ /* 0x004e280008000800 */
        /* <DEDUP_REMOVED lines=10> */
.L_x_43:
[----:B0-----:R-:W0:Y:S01]  /*29a0*/  S2R R2, SR_LANEID ;  /* 0x0000000000027919 */ /* 0x001e220000000000 */
[----:B------:R-:W-:-:S04]  /*29b0*/  LOP3.LUT R0, R9, 0x3e0, RZ, 0xc0, !PT ;  /* 0x000003e009007812 */ /* 0x000fc800078ec0ff */
[----:B------:R-:W-:Y:S02]  /*29c0*/  IADD3 R3, PT, PT, R0, 0x20, RZ ;  /* 0x0000002000037810 */ /* 0x000fe40007ffe0ff */
[----:B------:R-:W-:Y:S02]  /*29d0*/  LOP3.LUT R7, RZ, R0, RZ, 0x33, !PT ;  /* 0x00000000ff077212 */ /* 0x000fe400078e33ff */
[-C--:B------:R-:W-:Y:S02]  /*29e0*/  ISETP.GT.AND P0, PT, R3, R20.reuse, PT ;  /* 0x000000140300720c */ /* 0x080fe40003f04270 */
[----:B------:R-:W-:-:S04]  /*29f0*/  IADD3 R7, PT, PT, R7, R20, RZ ;  /* 0x0000001407077210 */ /* 0x000fc80007ffe0ff */
[----:B------:R-:W-:-:S05]  /*2a00*/  SEL R4, R7, 0x1f, P0 ;  /* 0x0000001f07047807 */ /* 0x000fca0000000000 */
[----:B------:R-:W1:Y:S01]  /*2a10*/  SHFL.DOWN PT, R0, R5, 0x1, R4 ;  /* 0x0820000005007989 */ /* 0x000e6200000e0004 */
[C---:B0-----:R-:W-:Y:S01]  /*2a20*/  ISETP.GE.AND P0, PT, R2.reuse, R4, PT ;  /* 0x000000040200720c */ /* 0x041fe20003f06270 */
[C---:B------:R-:W-:Y:S01]  /*2a30*/  VIADD R3, R2.reuse, 0x2 ;  /* 0x0000000202037836 */ /* 0x040fe20000000000 */
[----:B------:R-:W-:-:S11]  /*2a40*/  ISETP.NE.AND P1, PT, R2, RZ, PT ;  /* 0x000000ff0200720c */ /* 0x000fd60003f25270 */
[----:B-1----:R-:W-:Y:S01]  /*2a50*/  @!P0 FADD R5, R0, R5 ;  /* 0x0000000500058221 */ /* 0x002fe20000000000 */
[-C--:B------:R-:W-:Y:S01]  /*2a60*/  ISETP.GT.AND P0, PT, R3, R4.reuse, PT ;  /* 0x000000040300720c */ /* 0x080fe20003f04270 */
[----:B------:R-:W0:Y:S01]  /*2a70*/  @!P1 S2R R6, SR_CgaCtaId ;  /* 0x0000000000069919 */ /* 0x000e220000008800 */
[----:B------:R-:W-:Y:S02]  /*2a80*/  IADD3 R3, PT, PT, R2, 0x4, RZ ;  /* 0x0000000402037810 */ /* 0x000fe40007ffe0ff */
[----:B------:R-:W1:Y:S09]  /*2a90*/  SHFL.DOWN PT, R0, R5, 0x2, R4 ;  /* 0x0840000005007989 */ /* 0x000e7200000e0004 */
[----:B-1----:R-:W-:Y:S01]  /*2aa0*/  @!P0 FADD R5, R5, R0 ;  /* 0x0000000005058221 */ /* 0x002fe20000000000 */
[----:B------:R-:W-:-:S02]  /*2ab0*/  ISETP.GT.AND P0, PT, R3, R4, PT ;  /* 0x000000040300720c */ /* 0x000fc40003f04270 */
[----:B------:R-:W-:Y:S02]  /*2ac0*/  IADD3 R3, PT, PT, R2, 0x8, RZ ;  /* 0x0000000802037810 */ /* 0x000fe40007ffe0ff */
[----:B------:R-:W1:Y:S09]  /*2ad0*/  SHFL.DOWN PT, R0, R5, 0x4, R4 ;  /* 0x0880000005007989 */ /* 0x000e7200000e0004 */
[----:B-1----:R-:W-:Y:S01]  /*2ae0*/  @!P0 FADD R5, R5, R0 ;  /* 0x0000000005058221 */ /* 0x002fe20000000000 */
[----:B------:R-:W-:-:S02]  /*2af0*/  ISETP.GT.AND P0, PT, R3, R4, PT ;  /* 0x000000040300720c */ /* 0x000fc40003f04270 */
[----:B------:R-:W-:Y:S02]  /*2b00*/  IADD3 R3, PT, PT, R2, 0x10, RZ ;  /* 0x0000001002037810 */ /* 0x000fe40007ffe0ff */
[----:B------:R-:W1:Y:S01]  /*2b10*/  SHFL.DOWN PT, R0, R5, 0x8, R4 ;  /* 0x0900000005007989 */ /* 0x000e6200000e0004 */
[----:B------:R-:W-:-:S04]  /*2b20*/  @!P1 SHF.R.U32.HI R2, RZ, 0x3, R9 ;  /* 0x00000003ff029819 */ /* 0x000fc80000011609 */
[----:B------:R-:W-:-:S04]  /*2b30*/  @!P1 LOP3.LUT R2, R2, 0x7c, RZ, 0xc0, !PT ;  /* 0x0000007c02029812 */ /* 0x000fc800078ec0ff */
[----:B-1----:R-:W-:Y:S01]  /*2b40*/  @!P0 FADD R5, R5, R0 ;  /* 0x0000000005058221 */ /* 0x002fe20000000000 */
[----:B------:R-:W-:Y:S02]  /*2b50*/  ISETP.GT.AND P0, PT, R3, R4, PT ;  /* 0x000000040300720c */ /* 0x000fe40003f04270 */
[----:B------:R-:W-:Y:S02]  /*2b60*/  @!P1 MOV R3, 0x400 ;  /* 0x0000040000039802 */ /* 0x000fe40000000f00 */
[----:B------:R-:W1:Y:S02]  /*2b70*/  SHFL.DOWN PT, R0, R5, 0x10, R4 ;  /* 0x0a00000005007989 */ /* 0x000e6400000e0004 */
[----:B0-----:R-:W-:-:S04]  /*2b80*/  @!P1 LEA R3, R6, R3, 0x18 ;  /* 0x0000000306039211 */ /* 0x001fc800078ec0ff */
[----:B------:R-:W-:-:S03]  /*2b90*/  @!P1 IADD3 R3, PT, PT, R2, R3, RZ ;  /* 0x0000000302039210 */ /* 0x000fc60007ffe0ff */
[----:B-1----:R-:W-:Y:S01]  /*2ba0*/  @!P0 FADD R5, R5, R0 ;  /* 0x0000000005058221 */ /* 0x002fe20000000000 */
        /* <DEDUP_REMOVED lines=12> */
[----:B-1----:R-:W0:Y:S04]  /*2c70*/  LDS R3, [UR4+0xc] ;  /* 0x00000c04ff037984 */ /* 0x002e280008000800 */
        /* <DEDUP_REMOVED lines=13> */
.L_x_30:
[----:B------:R-:W0:Y:S01]  /*2d50*/  S2R R8, SR_TID.X ;  /* 0x0000000000087919 */ /* 0x000e220000002100 */
[----:B------:R-:W0:Y:S02]  /*2d60*/  LDC.64 R2, c[0x0][0x380] ;  /* 0x0000e000ff027b82 */ /* 0x000e240000000a00 */
[----:B0-----:R-:W-:-:S05]  /*2d70*/  IMAD.WIDE.U32 R2, R8, 0x4, R2 ;  /* 0x0000000408027825 */ /* 0x001fca00078e0002 */
[----:B------:R-:W2:Y:S04]  /*2d80*/  LDG.E.CONSTANT R19, desc[UR6][R2.64] ;  /* 0x0000000602137981 */ /* 0x000ea8000c1e9900 */
[----:B------:R-:W2:Y:S04]  /*2d90*/  LDG.E.CONSTANT R0, desc[UR6][R2.64+0x400] ;  /* 0x0004000602007981 */ /* 0x000ea8000c1e9900 */
[----:B------:R-:W3:Y:S04]  /*2da0*/  LDG.E.CONSTANT R4, desc[UR6][R2.64+0x800] ;  /* 0x0008000602047981 */ /* 0x000ee8000c1e9900 */
[----:B------:R-:W3:Y:S04]  /*2db0*/  LDG.E.CONSTANT R5, desc[UR6][R2.64+0xc00] ;  /* 0x000c000602057981 */ /* 0x000ee8000c1e9900 */
[----:B------:R-:W4:Y:S04]  /*2dc0*/  LDG.E.CONSTANT R6, desc[UR6][R2.64+0x1000] ;  /* 0x0010000602067981 */ /* 0x000f28000c1e9900 */
[----:B------:R-:W4:Y:S04]  /*2dd0*/  LDG.E.CONSTANT R7, desc[UR6][R2.64+0x1400] ;  /* 0x0014000602077981 */ /* 0x000f28000c1e9900 */
[----:B------:R-:W5:Y:S04]  /*2de0*/  LDG.E.CONSTANT R9, desc[UR6][R2.64+0x1800] ;  /* 0x0018000602097981 */ /* 0x000f68000c1e9900 */
        /* <DEDUP_REMOVED lines=8> */
[----:B------:R-:W5:Y:S01]  /*2e70*/  LDG.E.CONSTANT R18, desc[UR6][R2.64+0x3c00] ;  /* 0x003c000602127981 */ /* 0x000f62000c1e9900 */
[----:B------:R-:W-:Y:S01]  /*2e80*/  ISETP.GE.U32.AND P0, PT, R20, 0x2000, PT ;  /* 0x000020001400780c */ /* 0x000fe20003f06070 */
[----:B--2---:R-:W-:Y:S01]  /*2e90*/  FADD R0, R19, R0 ;  /* 0x0000000013007221 */ /* 0x004fe20000000000 */
[----:B---3--:R-:W-:-:S04]  /*2ea0*/  FADD R5, R4, R5 ;  /* 0x0000000504057221 */ /* 0x008fc80000000000 */
[----:B------:R-:W-:Y:S01]  /*2eb0*/  FADD R0, R0, R5 ;  /* 0x0000000500007221 */ /* 0x000fe20000000000 */
[----:B----4-:R-:W-:Y:S01]  /*2ec0*/  FADD R6, R6, R7 ;  /* 0x0000000706067221 */ /* 0x010fe20000000000 */
[----:B-----5:R-:W-:-:S04]  /*2ed0*/  FADD R9, R9, R10 ;  /* 0x0000000a09097221 */ /* 0x020fc80000000000 */
[----:B------:R-:W-:Y:S01]  /*2ee0*/  FADD R9, R6, R9 ;  /* 0x0000000906097221 */ /* 0x000fe20000000000 */
[----:B------:R-:W-:-:S03]  /*2ef0*/  FADD R11, R11, R12 ;  /* 0x0000000c0b0b7221 */ /* 0x000fc60000000000 */
[----:B------:R-:W-:Y:S01]  /*2f00*/  FADD R0, R0, R9 ;  /* 0x0000000900007221 */ /* 0x000fe20000000000 */
[----:B------:R-:W-:-:S04]  /*2f10*/  FADD R14, R13, R14 ;  /* 0x0000000e0d0e7221 */ /* 0x000fc80000000000 */
[----:B------:R-:W-:Y:S01]  /*2f20*/  FADD R11, R11, R14 ;  /* 0x0000000e0b0b7221 */ /* 0x000fe20000000000 */
[----:B------:R-:W-:Y:S01]  /*2f30*/  FADD R15, R15, R16 ;  /* 0x000000100f0f7221 */ /* 0x000fe20000000000 */
[----:B------:R-:W-:-:S04]  /*2f40*/  FADD R18, R17, R18 ;  /* 0x0000001211127221 */ /* 0x000fc80000000000 */
[----:B------:R-:W-:-:S04]  /*2f50*/  FADD R18, R15, R18 ;  /* 0x000000120f127221 */ /* 0x000fc80000000000 */
[----:B------:R-:W-:Y:S01]  /*2f60*/  FADD R5, R11, R18 ;  /* 0x000000120b057221 */ /* 0x000fe20000000000 */
[----:B------:R-:W-:-:S03]  /*2f70*/  HFMA2 R11, -RZ, RZ, 0, 0.00048828125 ;  /* 0x00001000ff0b7431 */ /* 0x000fc600000001ff */
[----:B------:R-:W-:Y:S01]  /*2f80*/  FADD R0, R0, R5 ;  /* 0x0000000500007221 */ /* 0x000fe20000000000 */
[----:B------:R-:W-:Y:S06]  /*2f90*/  @!P0 BRA `(.L_x_44) ;  /* 0x0000000000ac8947 */ /* 0x000fec0003800000 */
[----:B------:R-:W0:Y:S01]  /*2fa0*/  LDC R7, c[0x0][0x390] ;  /* 0x0000e400ff077b82 */ /* 0x000e220000000800 */
[----:B------:R-:W-:Y:S02]  /*2fb0*/  IADD3 R6, PT, PT, R20, -0x1000, RZ ;  /* 0xfffff00014067810 */ /* 0x000fe40007ffe0ff */
[----:B------:R-:W-:-:S07]  /*2fc0*/  MOV R11, 0x1000 ;  /* 0x00001000000b7802 */ /* 0x000fce0000000f00 */
.L_x_46:
[----:B------:R-:W-:-:S05]  /*2fd0*/  IMAD.WIDE R4, R11, 0x4, R2 ;  /* 0x000000040b047825 */ /* 0x000fca00078e0202 */
[----:B------:R-:W2:Y:S04]  /*2fe0*/  LDG.E.CONSTANT R20, desc[UR6][R4.64+0x400] ;  /* 0x0004000604147981 */ /* 0x000ea8000c1e9900 */
[----:B------:R-:W2:Y:S04]  /*2ff0*/  LDG.E.CONSTANT R21, desc[UR6][R4.64+0x800] ;  /* 0x0008000604157981 */ /* 0x000ea8000c1e9900 */
        /* <DEDUP_REMOVED lines=13> */
[----:B------:R1:W5:Y:S01]  /*30d0*/  LDG.E.CONSTANT R18, desc[UR6][R4.64+0x3c00] ;  /* 0x003c000604127981 */ /* 0x000362000c1e9900 */
[----:B--2---:R-:W-:Y:S01]  /*30e0*/  FADD R21, R20, R21 ;  /* 0x0000001514157221 */ /* 0x004fe20000000000 */
[----:B0-----:R-:W-:-:S05]  /*30f0*/  MOV R20, R7 ;  /* 0x0000000700147202 */ /* 0x001fca0000000f00 */
[----:B-1----:R-:W-:Y:S02]  /*3100*/  IMAD.IADD R4, R20, 0x1, -R11 ;  /* 0x0000000114047824 */ /* 0x002fe400078e0a0b */
[----:B---3--:R-:W-:-:S03]  /*3110*/  FADD R0, R19, R0 ;  /* 0x0000000013007221 */ /* 0x008fc60000000000 */
[----:B------:R-:W-:Y:S01]  /*3120*/  ISETP.GE.AND P0, PT, R4, 0x1000, PT ;  /* 0x000010000400780c */ /* 0x000fe20003f06270 */
[----:B----4-:R-:W-:Y:S01]  /*3130*/  FADD R22, R22, R23 ;  /* 0x0000001716167221 */ /* 0x010fe20000000000 */
[----:B------:R-:W-:Y:S01]  /*3140*/  FADD R0, R0, R21 ;  /* 0x0000001500007221 */ /* 0x000fe20000000000 */
[----:B-----5:R-:W-:-:S04]  /*3150*/  FADD R25, R24, R25 ;  /* 0x0000001918197221 */ /* 0x020fc80000000000 */
[----:B------:R-:W-:Y:S01]  /*3160*/  FADD R25, R22, R25 ;  /* 0x0000001916197221 */ /* 0x000fe20000000000 */
[----:B------:R-:W-:Y:S01]  /*3170*/  FADD R16, R16, R17 ;  /* 0x0000001110107221 */ /* 0x000fe20000000000 */
[----:B------:R-:W-:-:S04]  /*3180*/  FADD R15, R15, R10 ;  /* 0x0000000a0f0f7221 */ /* 0x000fc80000000000 */
[----:B------:R-:W-:Y:S01]  /*3190*/  FADD R15, R16, R15 ;  /* 0x0000000f100f7221 */ /* 0x000fe20000000000 */
[----:B------:R-:W-:Y:S01]  /*31a0*/  FADD R9, R14, R9 ;  /* 0x000000090e097221 */ /* 0x000fe20000000000 */
[----:B------:R-:W-:-:S04]  /*31b0*/  FADD R12, R13, R12 ;  /* 0x0000000c0d0c7221 */ /* 0x000fc80000000000 */
[----:B------:R-:W-:Y:S01]  /*31c0*/  FADD R12, R9, R12 ;  /* 0x0000000c090c7221 */ /* 0x000fe20000000000 */
[----:B------:R-:W-:-:S03]  /*31d0*/  FADD R0, R0, R25 ;  /* 0x0000001900007221 */ /* 0x000fc60000000000 */
[----:B------:R-:W-:-:S04]  /*31e0*/  FADD R15, R15, R12 ;  /* 0x0000000c0f0f7221 */ /* 0x000fc80000000000 */
[----:B------:R-:W-:-:S04]  /*31f0*/  FADD R15, R0, R15 ;  /* 0x0000000f000f7221 */ /* 0x000fc80000000000 */
[----:B------:R-:W-:Y:S01]  /*3200*/  FADD R0, R18, R15 ;  /* 0x0000000f12007221 */ /* 0x000fe20000000000 */
[----:B------:R-:W-:Y:S06]  /*3210*/  @!P0 BRA `(.L_x_45) ;  /* 0x0000000800308947 */ /* 0x000fec0003800000 */
[----:B------:R-:W-:-:S04]  /*3220*/  IADD3 R11, PT, PT, R11, 0x1000, RZ ;  /* 0x000010000b0b7810 */ /* 0x000fc80007ffe0ff */
[----:B------:R-:W-:-:S13]  /*3230*/  ISETP.GT.AND P0, PT, R11, R6, PT ;  /* 0x000000060b00720c */ /* 0x000fda0003f04270 */
[----:B------:R-:W-:Y:S05]  /*3240*/  @!P0 BRA `(.L_x_46) ;  /* 0xfffffffc00608947 */ /* 0x000fea000383ffff */
.L_x_44:
[----:B------:R-:W-:-:S13]  /*3250*/  ISETP.GE.AND P0, PT, R11, R20, PT ;  /* 0x000000140b00720c */ /* 0x000fda0003f06270 */
[----:B------:R-:W-:Y:S05]  /*3260*/  @P0 BRA `(.L_x_45) ;  /* 0x00000008001c0947 */ /* 0x000fea0003800000 */
[----:B------:R-:W-:Y:S01]  /*3270*/  IADD3 R9, PT, PT, -R11, R20, RZ ;  /* 0x000000140b097210 */ /* 0x000fe20007ffe1ff */
[----:B------:R-:W-:Y:S03]  /*3280*/  BSSY.RECONVERGENT B1, `(.L_x_45) ;  /* 0x0000085000017945 */ /* 0x000fe60003800200 */
        /* <DEDUP_REMOVED lines=16> */
.L_x_50:
        /* <DEDUP_REMOVED lines=8> */
.L_x_49:
[----:B------:R-:W-:Y:S05]  /*3410*/  BSYNC.RECONVERGENT B2 ;  /* 0x0000000000027941 */ /* 0x000fea0003800200 */
.L_x_48:
[----:B------:R-:W-:Y:S05]  /*3420*/  @!P1 BRA `(.L_x_47) ;  /* 0x0000000400a89947 */ /* 0x000fea0003800000 */
[----:B------:R-:W0:Y:S01]  /*3430*/  LDCU.64 UR4, c[0x0][0x380] ;  /* 0x00007000ff0477ac */ /* 0x000e220008000a00 */
[----:B------:R-:W-:Y:S01]  /*3440*/  IADD3 R5, PT, PT, R9, -R10, RZ ;  /* 0x8000000a09057210 */ /* 0x000fe20007ffe0ff */
[----:B------:R-:W-:Y:S01]  /*3450*/  BSSY.RECONVERGENT B2, `(.L_x_51) ;  /* 0x000003b000027945 */ /* 0x000fe20003800200 */
[CC--:B------:R-:W-:Y:S02]  /*3460*/  IADD3 R3, P0, PT, R10.reuse, R11.reuse, RZ ;  /* 0x0000000b0a037210 */ /* 0x0c0fe40007f1e0ff */
[----:B------:R-:W-:Y:S02]  /*3470*/  ISETP.GT.AND P1, PT, R5, 0xc00, PT ;  /* 0x00000c000500780c */ /* 0x000fe40003f24270 */
[----:B------:R-:W-:Y:S01]  /*3480*/  IADD3 R11, PT, PT, R10, R11, RZ ;  /* 0x0000000b0a0b7210 */ /* 0x000fe20007ffe0ff */
[----:B------:R-:W-:Y:S01]  /*3490*/  IMAD.X R4, RZ, RZ, RZ, P0 ;  /* 0x000000ffff047224 */ /* 0x000fe200000e06ff */
[----:B0-----:R-:W-:-:S04]  /*34a0*/  LEA R2, P0, R3, UR4, 0x2 ;  /* 0x0000000403027c11 */ /* 0x001fc8000f8010ff */
[----:B------:R-:W-:Y:S02]  /*34b0*/  LEA.HI.X R3, R3, UR5, R4, 0x2, P0 ;  /* 0x0000000503037c11 */ /* 0x000fe400080f1404 */
[----:B------:R-:W-:-:S04]  /*34c0*/  IADD3 R2, P0, PT, R2, 0x800, RZ ;  /* 0x0000080002027810 */ /* 0x000fc80007f1e0ff */
[----:B------:R-:W-:Y:S02]  /*34d0*/  IADD3.X R3, PT, PT, RZ, R3, RZ, P0, !PT ;  /* 0x00000003ff037210 */ /* 0x000fe400007fe4ff */
[----:B------:R-:W-:Y:S01]  /*34e0*/  PLOP3.LUT P0, PT, PT, PT, PT, 0x80, 0x8 ;  /* 0x000000000008781c */ /* 0x000fe20003f0f070 */
[----:B------:R-:W-:-:S12]  /*34f0*/  @!P1 BRA `(.L_x_52) ;  /* 0x0000000000c09947 */ /* 0x000fd80003800000 */
[----:B------:R-:W-:Y:S02]  /*3500*/  PLOP3.LUT P0, PT, PT, PT, PT, 0x8, 0x80 ;  /* 0x000000000080781c */ /* 0x000fe40003f0e170 */
[----:B------:R-:W-:-:S11]  /*3510*/  IADD3 R13, PT, PT, R9, -0xc00, RZ ;  /* 0xfffff400090d7810 */ /* 0x000fd60007ffe0ff */
.L_x_53:
[----:B------:R-:W0:Y:S01]  /*3520*/  LDC.64 R4, c[0x0][0x380] ;  /* 0x0000e000ff047b82 */ /* 0x000e220000000a00 */
[----:B------:R-:W2:Y:S01]  /*3530*/  LDG.E.CONSTANT R12, desc[UR6][R2.64+-0x400] ;  /* 0xfffc0006020c7981 */ /* 0x000ea2000c1e9900 */
[----:B------:R-:W-:-:S03]  /*3540*/  IADD3 R25, PT, PT, R11, 0x400, RZ ;  /* 0x000004000b197810 */ /* 0x000fc60007ffe0ff */
[----:B------:R-:W3:Y:S04]  /*3550*/  LDG.E.CONSTANT R20, desc[UR6][R2.64] ;  /* 0x0000000602147981 */ /* 0x000ee8000c1e9900 */
[----:B------:R-:W4:Y:S01]  /*3560*/  LDG.E.CONSTANT R19, desc[UR6][R2.64+0x400] ;  /* 0x0004000602137981 */ /* 0x000f22000c1e9900 */
[----:B------:R-:W-:-:S03]  /*3570*/  IADD3 R7, PT, PT, R11, 0x800, RZ ;  /* 0x000008000b077810 */ /* 0x000fc60007ffe0ff */
[----:B------:R-:W5:Y:S04]  /*3580*/  LDG.E.CONSTANT R17, desc[UR6][R2.64+0xc00] ;  /* 0x000c000602117981 */ /* 0x000f68000c1e9900 */
[----:B------:R-:W5:Y:S01]  /*3590*/  LDG.E.CONSTANT R16, desc[UR6][R2.64+0x1000] ;  /* 0x0010000602107981 */ /* 0x000f62000c1e9900 */
[----:B------:R-:W-:-:S03]  /*35a0*/  IADD3 R23, PT, PT, R11, 0xc00, RZ ;  /* 0x00000c000b177810 */ /* 0x000fc60007ffe0ff */
[----:B------:R-:W5:Y:S01]  /*35b0*/  LDG.E.CONSTANT R22, desc[UR6][R2.64+0x1c00] ;  /* 0x001c000602167981 */ /* 0x000f62000c1e9900 */
[----:B0-----:R-:W-:-:S03]  /*35c0*/  IMAD.WIDE.U32 R14, R11, 0x4, R4 ;  /* 0x000000040b0e7825 */ /* 0x001fc600078e0004 */
[----:B------:R-:W5:Y:S04]  /*35d0*/  LDG.E.CONSTANT R21, desc[UR6][R2.64+0x2000] ;  /* 0x0020000602157981 */ /* 0x000f68000c1e9900 */
[----:B------:R-:W5:Y:S04]  /*35e0*/  LDG.E.CONSTANT R26, desc[UR6][R2.64+0x3000] ;  /* 0x00300006021a7981 */ /* 0x000f68000c1e9900 */
[----:B------:R-:W2:Y:S01]  /*35f0*/  LDG.E.CONSTANT R15, desc[UR6][R14.64] ;  /* 0x000000060e0f7981 */ /* 0x000ea2000c1e9900 */
[----:B------:R-:W-:-:S05]  /*3600*/  IMAD.WIDE.U32 R24, R25, 0x4, R4 ;  /* 0x0000000419187825 */ /* 0x000fca00078e0004 */
[----:B------:R-:W5:Y:S01]  /*3610*/  LDG.E.CONSTANT R18, desc[UR6][R24.64] ;  /* 0x0000000618127981 */ /* 0x000f62000c1e9900 */
[----:B------:R-:W-:-:S03]  /*3620*/  IMAD.WIDE.U32 R6, R7, 0x4, R4 ;  /* 0x0000000407067825 */ /* 0x000fc600078e0004 */
        /* <DEDUP_REMOVED lines=8> */
[----:B------:R-:W-:Y:S01]  /*36b0*/  ISETP.GE.AND P1, PT, R10, R13, PT ;  /* 0x0000000d0a00720c */ /* 0x000fe20003f26270 */
[----:B------:R-:W-:Y:S01]  /*36c0*/  VIADD R11, R11, 0x1000 ;  /* 0x000010000b0b7836 */ /* 0x000fe20000000000 */
[----:B0-----:R-:W-:-:S04]  /*36d0*/  IADD3 R2, P2, PT, R2, 0x4000, RZ ;  /* 0x0000400002027810 */ /* 0x001fc80007f5e0ff */
        /* <DEDUP_REMOVED lines=18> */
.L_x_52:
[----:B------:R-:W-:Y:S05]  /*3800*/  BSYNC.RECONVERGENT B2 ;  /* 0x0000000000027941 */ /* 0x000fea0003800200 */
.L_x_51:
[----:B------:R-:W-:Y:S01]  /*3810*/  IADD3 R4, PT, PT, R9, -R10, RZ ;  /* 0x8000000a09047210 */ /* 0x000fe20007ffe0ff */
[----:B------:R-:W-:Y:S03]  /*3820*/  BSSY.RECONVERGENT B2, `(.L_x_54) ;  /* 0x000001e000027945 */ /* 0x000fe60003800200 */
[----:B------:R-:W-:-:S13]  /*3830*/  ISETP.GT.AND P1, PT, R4, 0x400, PT ;  /* 0x000004000400780c */ /* 0x000fda0003f24270 */
[----:B------:R-:W-:Y:S05]  /*3840*/  @!P1 BRA `(.L_x_55) ;  /* 0x00000000006c9947 */ /* 0x000fea0003800000 */
[----:B------:R-:W0:Y:S01]  /*3850*/  LDC.64 R6, c[0x0][0x380] ;  /* 0x0000e000ff067b82 */ /* 0x000e220000000a00 */
[----:B------:R-:W2:Y:S01]  /*3860*/  LDG.E.CONSTANT R13, desc[UR6][R2.64+-0x400] ;  /* 0xfffc0006020d7981 */ /* 0x000ea2000c1e9900 */
[----:B------:R-:W-:-:S03]  /*3870*/  IADD3 R17, PT, PT, R11, 0x400, RZ ;  /* 0x000004000b117810 */ /* 0x000fc60007ffe0ff */
[----:B------:R-:W3:Y:S04]  /*3880*/  LDG.E.CONSTANT R15, desc[UR6][R2.64] ;  /* 0x00000006020f7981 */ /* 0x000ee8000c1e9900 */
[----:B------:R-:W4:Y:S04]  /*3890*/  LDG.E.CONSTANT R19, desc[UR6][R2.64+0xc00] ;  /* 0x000c000602137981 */ /* 0x000f28000c1e9900 */
[----:B------:R-:W5:Y:S04]  /*38a0*/  LDG.E.CONSTANT R21, desc[UR6][R2.64+0x1000] ;  /* 0x0010000602157981 */ /* 0x000f68000c1e9900 */
[----:B------:R-:W5:Y:S01]  /*38b0*/  LDG.E.CONSTANT R23, desc[UR6][R2.64+0x1400] ;  /* 0x0014000602177981 */ /* 0x000f62000c1e9900 */
[----:B0-----:R-:W-:-:S06]  /*38c0*/  IMAD.WIDE.U32 R4, R11, 0x4, R6 ;  /* 0x000000040b047825 */ /* 0x001fcc00078e0006 */
[----:B------:R0:W2:Y:S01]  /*38d0*/  LDG.E.CONSTANT R5, desc[UR6][R4.64] ;  /* 0x0000000604057981 */ /* 0x0000a2000c1e9900 */
[----:B------:R-:W-:-:S03]  /*38e0*/  IMAD.WIDE.U32 R6, R17, 0x4, R6 ;  /* 0x0000000411067825 */ /* 0x000fc600078e0006 */
[----:B------:R1:W4:Y:S04]  /*38f0*/  LDG.E.CONSTANT R17, desc[UR6][R2.64+0x400] ;  /* 0x0004000602117981 */ /* 0x000328000c1e9900 */
[----:B------:R-:W5:Y:S01]  /*3900*/  LDG.E.CONSTANT R7, desc[UR6][R6.64] ;  /* 0x0000000606077981 */ /* 0x000f62000c1e9900 */
[----:B0-----:R-:W-:Y:S02]  /*3910*/  IADD3 R4, P1, PT, R2, 0x2000, RZ ;  /* 0x0000200002047810 */ /* 0x001fe40007f3e0ff */
[----:B------:R-:W-:Y:S02]  /*3920*/  PLOP3.LUT P0, PT, PT, PT, PT, 0x8, 0x80 ;  /* 0x000000000080781c */ /* 0x000fe40003f0e170 */
[----:B------:R-:W-:Y:S02]  /*3930*/  IADD3 R10, PT, PT, R10, 0x800, RZ ;  /* 0x000008000a0a7810 */ /* 0x000fe40007ffe0ff */
[----:B------:R-:W-:-:S02]  /*3940*/  IADD3 R11, PT, PT, R11, 0x800, RZ ;  /* 0x000008000b0b7810 */ /* 0x000fc40007ffe0ff */
[----:B-1----:R-:W-:Y:S01]  /*3950*/  MOV R2, R4 ;  /* 0x0000000400027202 */ /* 0x002fe20000000f00 */
[----:B--2---:R-:W-:-:S04]  /*3960*/  FADD R0, R0, R5 ;  /* 0x0000000500007221 */ /* 0x004fc80000000000 */
[----:B------:R-:W-:-:S04]  /*3970*/  FADD R0, R0, R13 ;  /* 0x0000000d00007221 */ /* 0x000fc80000000000 */
[----:B---3--:R-:W-:-:S04]  /*3980*/  FADD R0, R0, R15 ;  /* 0x0000000f00007221 */ /* 0x008fc80000000000 */
[----:B----4-:R-:W-:-:S04]  /*3990*/  FADD R0, R0, R17 ;  /* 0x0000001100007221 */ /* 0x010fc80000000000 */
[----:B-----5:R-:W-:-:S04]  /*39a0*/  FADD R0, R0, R7 ;  /* 0x0000000700007221 */ /* 0x020fc80000000000 */
[----:B------:R-:W-:Y:S01]  /*39b0*/  FADD R0, R0, R19 ;  /* 0x0000001300007221 */ /* 0x000fe20000000000 */
[----:B------:R-:W-:-:S03]  /*39c0*/  IADD3.X R5, PT, PT, RZ, R3, RZ, P1, !PT ;  /* 0x00000003ff057210 */ /* 0x000fc60000ffe4ff */
[----:B------:R-:W-:Y:S01]  /*39d0*/  FADD R0, R0, R21 ;  /* 0x0000001500007221 */ /* 0x000fe20000000000 */
[----:B------:R-:W-:-:S03]  /*39e0*/  MOV R3, R5 ;  /* 0x0000000500037202 */ /* 0x000fc60000000f00 */
[----:B------:R-:W-:-:S07]  /*39f0*/  FADD R0, R0, R23 ;  /* 0x0000001700007221 */ /* 0x000fce0000000000 */
.L_x_55:
[----:B------:R-:W-:Y:S05]  /*3a00*/  BSYNC.RECONVERGENT B2 ;  /* 0x0000000000027941 */ /* 0x000fea0003800200 */
.L_x_54:
[----:B------:R-:W-:-:S13]  /*3a10*/  ISETP.LT.OR P0, PT, R10, R9, P0 ;  /* 0x000000090a00720c */ /* 0x000fda0000701670 */
[----:B------:R-:W-:Y:S05]  /*3a20*/  @!P0 BRA `(.L_x_47) ;  /* 0x0000000000288947 */ /* 0x000fea0003800000 */
[----:B------:R-:W0:Y:S01]  /*3a30*/  LDC.64 R4, c[0x0][0x380] ;  /* 0x0000e000ff047b82 */ /* 0x000e220000000a00 */
[----:B------:R-:W2:Y:S04]  /*3a40*/  LDG.E.CONSTANT R7, desc[UR6][R2.64+-0x400] ;  /* 0xfffc000602077981 */ /* 0x000ea8000c1e9900 */
[----:B------:R-:W3:Y:S01]  /*3a50*/  LDG.E.CONSTANT R9, desc[UR6][R2.64] ;  /* 0x0000000602097981 */ /* 0x000ee2000c1e9900 */
[----:B0-----:R-:W-:-:S03]  /*3a60*/  IMAD.WIDE.U32 R4, R11, 0x4, R4 ;  /* 0x000000040b047825 */ /* 0x001fc600078e0004 */
[----:B------:R-:W4:Y:S04]  /*3a70*/  LDG.E.CONSTANT R11, desc[UR6][R2.64+0x400] ;  /* 0x00040006020b7981 */ /* 0x000f28000c1e9900 */
[----:B------:R-:W5:Y:S02]  /*3a80*/  LDG.E.CONSTANT R5, desc[UR6][R4.64] ;  /* 0x0000000604057981 */ /* 0x000f64000c1e9900 */
[----:B-----5:R-:W-:-:S04]  /*3a90*/  FADD R0, R0, R5 ;  /* 0x0000000500007221 */ /* 0x020fc80000000000 */
[----:B--2---:R-:W-:-:S04]  /*3aa0*/  FADD R0, R0, R7 ;  /* 0x0000000700007221 */ /* 0x004fc80000000000 */
[----:B---3--:R-:W-:-:S04]  /*3ab0*/  FADD R0, R0, R9 ;  /* 0x0000000900007221 */ /* 0x008fc80000000000 */
[----:B----4-:R-:W-:-:S07]  /*3ac0*/  FADD R0, R0, R11 ;  /* 0x0000000b00007221 */ /* 0x010fce0000000000 */
.L_x_47:
[----:B------:R-:W-:Y:S05]  /*3ad0*/  BSYNC.RECONVERGENT B1 ;  /* 0x0000000000017941 */ /* 0x000fea0003800200 */
.L_x_45:
[----:B------:R-:W0:Y:S01]  /*3ae0*/  S2R R6, SR_LANEID ;  /* 0x0000000000067919 */ /* 0x000e220000000000 */
[----:B------:R-:W-:-:S05]  /*3af0*/  MOV R3, R0 ;  /* 0x0000000000037202 */ /* 0x000fca0000000f00 */
        /* <DEDUP_REMOVED lines=30> */
[----:B------:R-:W1:Y:S04]  /*3ce0*/  LDS R3, [UR4+0xc] ;  /* 0x00000c04ff037984 */ /* 0x000e680008000800 */
[----:B0-----:R-:W0:Y:S04]  /*3cf0*/  LDS.128 R4, [UR4+0x10] ;  /* 0x00001004ff047984 */ /* 0x001e280008000c00 */
[----:B------:R-:W2:Y:S01]  /*3d00*/  LDS.64 R8, [UR4+0x20] ;  /* 0x00002004ff087984 */ /* 0x000ea20008000a00 */
[----:B-1----:R-:W-:-:S04]  /*3d10*/  FADD R3, R0, R3 ;  /* 0x0000000300037221 */ /* 0x002fc80000000000 */
[----:B0-----:R-:W-:-:S04]  /*3d20*/  FADD R4, R3, R4 ;  /* 0x0000000403047221 */ /* 0x001fc80000000000 */
[----:B------:R-:W-:-:S04]  /*3d30*/  FADD R5, R4, R5 ;  /* 0x0000000504057221 */ /* 0x000fc80000000000 */
[----:B------:R-:W-:-:S04]  /*3d40*/  FADD R6, R5, R6 ;  /* 0x0000000605067221 */ /* 0x000fc80000000000 */
[----:B------:R-:W-:-:S04]  /*3d50*/  FADD R7, R6, R7 ;  /* 0x0000000706077221 */ /* 0x000fc80000000000 */
[----:B--2---:R-:W-:-:S04]  /*3d60*/  FADD R8, R7, R8 ;  /* 0x0000000807087221 */ /* 0x004fc80000000000 */
[----:B------:R-:W-:-:S07]  /*3d70*/  FADD R0, R8, R9 ;  /* 0x0000000908007221 */ /* 0x000fce0000000000 */
.L_x_17:
[----:B------:R-:W-:Y:S05]  /*3d80*/  BSYNC.RECONVERGENT B0 ;  /* 0x0000000000007941 */ /* 0x000fea0003800200 */
.L_x_1:
[----:B------:R-:W-:Y:S05]  /*3d90*/  @P0 EXIT ;  /* 0x000000000000094d */ /* 0x000fea0003800000 */
[----:B01234-:R-:W0:Y:S01]  /*3da0*/  LDC.64 R2, c[0x0][0x388] ;  /* 0x0000e200ff027b82 */ /* 0x01fe220000000a00 */
[----:B------:R-:W1:Y:S02]  /*3db0*/  LDCU UR4, c[0x0][0x398] ;  /* 0x00007300ff0477ac */ /* 0x000e640008000800 */
[----:B-1----:R-:W-:-:S05]  /*3dc0*/  FADD R5, R0, UR4 ;  /* 0x0000000400057e21 */ /* 0x002fca0008000000 */
[----:B0-----:R-:W-:Y:S01]  /*3dd0*/  STG.E desc[UR6][R2.64], R5 ;  /* 0x0000000502007986 */ /* 0x001fe2000c101906 */
[----:B------:R-:W-:Y:S05]  /*3de0*/  EXIT ;  /* 0x000000000000794d */ /* 0x000fea0003800000 */
.L_x_56:
[----:B------:R-:W-:-:S00]  /*3df0*/  BRA `(.L_x_56) ;  /* 0xfffffffc00fc7947 */ /* 0x000fc0000383ffff */
[----:B------:R-:W-:-:S00]  /*3e00*/  NOP ;  /* 0x0000000000007918 */ /* 0x000fc00000000000 */
[----:B------:R-:W-:-:S00]  /*3e10*/  NOP ;  /* 0x0000000000007918 */ /* 0x000fc00000000000 */
[----:B------:R-:W-:-:S00]  /*3e20*/  NOP ;  /* 0x0000000000007918 */ /* 0x000fc00000000000 */
[----:B------:R-:W-:-:S00]  /*3e30*/  NOP ;  /* 0x0000000000007918 */ /* 0x000fc00000000000 */
[----:B------:R-:W-:-:S00]  /*3e40*/  NOP ;  /* 0x0000000000007918 */ /* 0x000fc00000000000 */
[----:B------:R-:W-:-:S00]  /*3e50*/  NOP ;  /* 0x0000000000007918 */ /* 0x000fc00000000000 */
[----:B------:R-:W-:-:S00]  /*3e60*/  NOP ;  /* 0x0000000000007918 */ /* 0x000fc00000000000 */
[----:B------:R-:W-:-:S00]  /*3e70*/  NOP ;  /* 0x0000000000007918 */ /* 0x000fc00000000000 */
.L_x_259:


//--------------------- .text._ZN3cub18CUB_300001_SM_10006detail6reduce18DeviceReduceKernelINS2_10policy_hubIfyN4cuda3std3__44plusIfEEE10Policy1000EN6thrust24THRUST_300001_SM_1000_NS10device_ptrIfEEyS9_fNS7_10__identityEEEvT0_PT3_T1_NS0_13GridEvenShareISK_EET2_T4_ --------------------------
	.section	.text._ZN3cub18CUB_300001_SM_10006detail6reduce18DeviceReduceKernelINS2_10policy_hubIfyN4cuda3std3__44plusIfEEE10Policy1000EN6thrust24THRUST_300001_SM_1000_NS10device_ptrIfEEyS9_fNS7_10__identityEEEvT0_PT3_T1_NS0_13GridEvenShareISK_EET2_T4_,"ax",@progbits
	.align	128
        .global         _ZN3cub18CUB_300001_SM_10006detail6reduce18DeviceReduceKernelINS2_10policy_hubIfyN4cuda3std3__44plusIfEEE10Policy1000EN6thrust24THRUST_300001_SM_1000_NS10device_ptrIfEEyS9_fNS7_10__identityEEEvT0_PT3_T1_NS0_13GridEvenShareISK_EET2_T4_
        .type           _ZN3cub18CUB_300001_SM_10006detail6reduce18DeviceReduceKernelINS2_10policy_hubIfyN4cuda3std3__44plusIfEEE10Policy1000EN6thrust24THRUST_300001_SM_1000_NS10device_ptrIfEEyS9_fNS7_10__identityEEEvT0_PT3_T1_NS0_13GridEvenShareISK_EET2_T4_,@function
        .size           _ZN3cub18CUB_300001_SM_10006detail6reduce18DeviceReduceKernelINS2_10policy_hubIfyN4cuda3std3__44plusIfEEE10Policy1000EN6thrust24THRUST_300001_SM_1000_NS10device_ptrIfEEyS9_fNS7_10__identityEEEvT0_PT3_T1_NS0_13GridEvenShareISK_EET2_T4_,(.L_x_260 - _ZN3cub18CUB_300001_SM_10006detail6reduce18DeviceReduceKernelINS2_10policy_hubIfyN4cuda3std3__44plusIfEEE10Policy1000EN6thrust24THRUST_300001_SM_1000_NS10device_ptrIfEEyS9_fNS7_10__identityEEEvT0_PT3_T1_NS0_13GridEvenShareISK_EET2_T4_)
        .other          _ZN3cub18CUB_300001_SM_10006detail6reduce18DeviceReduceKernelINS2_10policy_hubIfyN4cuda3std3__44plusIfEEE10Policy1000EN6thrust24THRUST_300001_SM_1000_NS10device_ptrIfEEyS9_fNS7_10__identityEEEvT0_PT3_T1_NS0_13GridEvenShareISK_EET2_T4_,@"STO_CUDA_ENTRY STV_DEFAULT"
_ZN3cub18CUB_300001_SM_10006detail6reduce18DeviceReduceKernelINS2_10policy_hubIfyN4cuda3std3__44plusIfEEE10Policy1000EN6thrust24THRUST_300001_SM_1000_NS10device_ptrIfEEyS9_fNS7_10__identityEEEvT0_PT3_T1_NS0_13GridEvenShareISK_EET2_T4_:
.text._ZN3cub18CUB_300001_SM_10006detail6reduce18DeviceReduceKernelINS2_10policy_hubIfyN4cuda3std3__44plusIfEEE10Policy1000EN6thrust24THRUST_300001_SM_1000_NS10device_ptrIfEEyS9_fNS7_10__identityEEEvT0_PT3_T1_NS0_13GridEvenShareISK_EET2_T4_:
[----:B------:R-:W-:Y:S08]  /*0000*/  LDC R1, c[0x0][0x37c] ;  /* 0x0000df00ff017b82 */ /* 0x000ff00000000800 */
[----:B------:R-:W0:Y:S01]  /*0010*/  S2UR UR16, SR_CTAID.X ;  /* 0x00000000001079c3 */ /* 0x000e220000002500 */
[----:B------:R-:W1:Y:S01]  /*0020*/  LDCU.64 UR8, c[0x0][0x3b8] ;  /* 0x00007700ff0877ac */ /* 0x000e620008000a00 */
[----:B------:R-:W-:Y:S01]  /*0030*/  BSSY.RECONVERGENT B0, `(.L_x_57) ;  /* 0x0000229000007945 */ /* 0x000fe20003800200 */
[----:B------:R-:W2:Y:S01]  /*0040*/  LDCU UR5, c[0x0][0x3c0] ;  /* 0x00007800ff0577ac */ /* 0x000ea20008000800 */
[----:B------:R-:W3:Y:S01]  /*0050*/  LDCU.64 UR14, c[0x0][0x358] ;  /* 0x00006b00ff0e77ac */ /* 0x000ee20008000a00 */
[----:B-1----:R-:W-:-:S02]  /*0060*/  IMAD.U32 R2, RZ, RZ, UR8 ;  /* 0x00000008ff027e24 */ /* 0x002fc4000f8e00ff */
[----:B------:R-:W-:Y:S01]  /*0070*/  IMAD.U32 R3, RZ, RZ, UR9 ;  /* 0x00000009ff037e24 */ /* 0x000fe2000f8e00ff */
[----:B--2---:R-:W-:Y:S02]  /*0080*/  USHF.L.U32 UR5, UR5, 0xc, URZ ;  /* 0x0000000c05057899 */ /* 0x004fe400080006ff */
[----:B0-----:R-:W-:Y:S02]  /*0090*/  USHF.L.U32 UR7, UR16, 0xc, URZ ;  /* 0x0000000c10077899 */ /* 0x001fe400080006ff */
[----:B------:R-:W-:-:S04]  /*00a0*/  USHF.R.S32.HI UR4, URZ, 0x1f, UR5 ;  /* 0x0000001fff047899 */ /* 0x000fc80008011405 */
[----:B------:R-:W-:-:S04]  /*00b0*/  IADD3 R23, P1, PT, R2, -UR7, RZ ;  /* 0x8000000702177c10 */ /* 0x000fc8000ff3e0ff */
[----:B------:R-:W-:Y:S02]  /*00c0*/  ISETP.GT.U32.AND P0, PT, R23, 0xfff, PT ;  /* 0x00000fff1700780c */ /* 0x000fe40003f04070 */
[----:B------:R-:W-:-:S04]  /*00d0*/  IADD3.X R22, PT, PT, R3, -0x1, RZ, P1, !PT ;  /* 0xffffffff03167810 */ /* 0x000fc80000ffe4ff */
[----:B------:R-:W-:-:S13]  /*00e0*/  ISETP.GT.U32.AND.EX P0, PT, R22, RZ, PT, P0 ;  /* 0x000000ff1600720c */ /* 0x000fda0003f04100 */
[----:B---3--:R-:W-:Y:S05]  /*00f0*/  @P0 BRA `(.L_x_58) ;  /* 0x0000000c00c40947 */ /* 0x008fea0003800000 */
[----:B------:R-:W0:Y:S01]  /*0100*/  S2R R0, SR_TID.X ;  /* 0x0000000000007919 */ /* 0x000e220000002100 */
[----:B------:R-:W-:Y:S01]  /*0110*/  IADD3 R5, PT, PT, R2, -UR7, RZ ;  /* 0x8000000702057c10 */ /* 0x000fe2000fffe0ff */
[----:B------:R-:W-:Y:S01]  /*0120*/  BSSY.RECONVERGENT B1, `(.L_x_59) ;  /* 0x000000a000017945 */ /* 0x000fe20003800200 */
[----:B------:R-:W-:Y:S02]  /*0130*/  IMAD.MOV.U32 R4, RZ, RZ, RZ ;  /* 0x000000ffff047224 */ /* 0x000fe400078e00ff */
[----:B0-----:R-:W-:Y:S02]  /*0140*/  ISETP.GE.AND P0, PT, R0, R5, PT ;  /* 0x000000050000720c */ /* 0x001fe40003f06270 */
[----:B------:R-:W-:-:S11]  /*0150*/  MOV R6, R0 ;  /* 0x0000000000067202 */ /* 0x000fd60000000f00 */
[----:B------:R-:W-:Y:S05]  /*0160*/  @P0 BRA `(.L_x_60) ;  /* 0x0000000000140947 */ /* 0x000fea0003800000 */
[----:B------:R-:W0:Y:S01]  /*0170*/  LDC.64 R8, c[0x0][0x380] ;  /* 0x0000e000ff087b82 */ /* 0x000e220000000a00 */
[----:B------:R-:W-:-:S04]  /*0180*/  VIADD R3, R0, UR7 ;  /* 0x0000000700037c36 */ /* 0x000fc80008000000 */
[----:B0-----:R-:W-:-:S05]  /*0190*/  IMAD.WIDE.U32 R8, R3, 0x4, R8 ;  /* 0x0000000403087825 */ /* 0x001fca00078e0008 */
[----:B------:R0:W5:Y:S01]  /*01a0*/  LDG.E R4, desc[UR14][R8.64] ;  /* 0x0000000e08047981 */ /* 0x000162000c1e1900 */
[----:B------:R-:W-:-:S07]  /*01b0*/  IADD3 R6, PT, PT, R0, 0x100, RZ ;  /* 0x0000010000067810 */ /* 0x000fce0007ffe0ff */
.L_x_60:
[----:B------:R-:W-:Y:S05]  /*01c0*/  BSYNC.RECONVERGENT B1 ;  /* 0x0000000000017941 */ /* 0x000fea0003800200 */
.L_x_59:
[----:B------:R-:W-:Y:S01]  /*01d0*/  ISETP.GE.AND P0, PT, R6, R5, PT ;  /* 0x000000050600720c */ /* 0x000fe20003f06270 */
[----:B------:R-:W-:-:S12]  /*01e0*/  BSSY.RECONVERGENT B1, `(.L_x_61) ;  /* 0x0000079000017945 */ /* 0x000fd80003800200 */
[----:B------:R-:W-:Y:S05]  /*01f0*/  @P0 BRA `(.L_x_62) ;  /* 0x0000000400dc0947 */ /* 0x000fea0003800000 */
[----:B------:R-:W-:Y:S01]  /*0200*/  LOP3.LUT R3, RZ, R6, RZ, 0x33, !PT ;  /* 0x00000006ff037212 */ /* 0x000fe200078e33ff */
[----:B------:R-:W-:Y:S03]  /*0210*/  BSSY.RECONVERGENT B2, `(.L_x_63) ;  /* 0x0000037000027945 */ /* 0x000fe60003800200 */
[----:B------:R-:W-:-:S04]  /*0220*/  IADD3 R3, PT, PT, R2, -UR7, R3 ;  /* 0x8000000702037c10 */ /* 0x000fc8000fffe003 */
[C---:B------:R-:W-:Y:S02]  /*0230*/  ISETP.GE.U32.AND P1, PT, R3.reuse, 0xf00, PT ;  /* 0x00000f000300780c */ /* 0x040fe40003f26070 */
[----:B------:R-:W-:-:S04]  /*0240*/  LEA.HI R7, R3, 0x1, RZ, 0x18 ;  /* 0x0000000103077811 */ /* 0x000fc800078fc0ff */
[----:B------:R-:W-:-:S04]  /*0250*/  LOP3.LUT R22, R7, 0xf, RZ, 0xc0, !PT ;  /* 0x0000000f07167812 */ /* 0x000fc800078ec0ff */
[----:B------:R-:W-:-:S03]  /*0260*/  ISETP.NE.AND P0, PT, R22, RZ, PT ;  /* 0x000000ff1600720c */ /* 0x000fc60003f05270 */
[----:B------:R-:W-:Y:S10]  /*0270*/  @!P1 BRA `(.L_x_64) ;  /* 0x0000000000c09947 */ /* 0x000ff40003800000 */
[----:B------:R-:W1:Y:S01]  /*0280*/  LDCU.64 UR8, c[0x0][0x380] ;  /* 0x00007000ff0877ac */ /* 0x000e620008000a00 */
[----:B------:R-:W-:Y:S01]  /*0290*/  IMAD.WIDE.U32 R2, R6, 0x4, RZ ;  /* 0x0000000406027825 */ /* 0x000fe200078e00ff */
[----:B------:R-:W-:Y:S01]  /*02a0*/  LOP3.LUT R11, R7, 0x1fffff0, RZ, 0xc0, !PT ;  /* 0x01fffff0070b7812 */ /* 0x000fe200078ec0ff */
[----:B------:R-:W-:-:S04]  /*02b0*/  UIMAD.WIDE.U32 UR4, UR16, 0x4000, URZ ;  /* 0x00004000100478a5 */ /* 0x000fc8000f8e00ff */
[----:B------:R-:W-:Y:S02]  /*02c0*/  IMAD.MOV R11, RZ, RZ, -R11 ;  /* 0x000000ffff0b7224 */ /* 0x000fe400078e0a0b */
[----:B------:R-:W-:Y:S02]  /*02d0*/  LOP3.LUT R2, R2, UR4, RZ, 0xfc, !PT ;  /* 0x0000000402027c12 */ /* 0x000fe4000f8efcff */
[----:B------:R-:W-:Y:S02]  /*02e0*/  LOP3.LUT R3, R3, UR5, RZ, 0xfc, !PT ;  /* 0x0000000503037c12 */ /* 0x000fe4000f8efcff */
[----:B-1----:R-:W-:-:S04]  /*02f0*/  IADD3 R2, P1, PT, R2, UR8, RZ ;  /* 0x0000000802027c10 */ /* 0x002fc8000ff3e0ff */
[----:B------:R-:W-:-:S04]  /*0300*/  IADD3 R2, P2, PT, R2, 0x2000, RZ ;  /* 0x0000200002027810 */ /* 0x000fc80007f5e0ff */
[----:B------:R-:W-:-:S09]  /*0310*/  IADD3.X R3, PT, PT, RZ, UR9, R3, P2, P1 ;  /* 0x00000009ff037c10 */ /* 0x000fd200097e2403 */
.L_x_65:
[----:B------:R-:W2:Y:S04]  /*0320*/  LDG.E R21, desc[UR14][R2.64+-0x2000] ;  /* 0xffe0000e02157981 */ /* 0x000ea8000c1e1900 */
[----:B------:R-:W3:Y:S04]  /*0330*/  LDG.E R20, desc[UR14][R2.64+-0x1c00] ;  /* 0xffe4000e02147981 */ /* 0x000ee8000c1e1900 */
[----:B------:R-:W4:Y:S04]  /*0340*/  LDG.E R23, desc[UR14][R2.64+-0x1800] ;  /* 0xffe8000e02177981 */ /* 0x000f28000c1e1900 */
        /* <DEDUP_REMOVED lines=11> */
[----:B0-----:R-:W4:Y:S04]  /*0400*/  LDG.E R9, desc[UR14][R2.64+0x1800] ;  /* 0x0018000e02097981 */ /* 0x001f28000c1e1900 */
[----:B------:R0:W4:Y:S01]  /*0410*/  LDG.E R8, desc[UR14][R2.64+0x1c00] ;  /* 0x001c000e02087981 */ /* 0x000122000c1e1900 */
[----:B------:R-:W-:-:S02]  /*0420*/  IADD3 R11, PT, PT, R11, 0x10, RZ ;  /* 0x000000100b0b7810 */ /* 0x000fc40007ffe0ff */
[----:B------:R-:W-:Y:S02]  /*0430*/  IADD3 R6, PT, PT, R6, 0x1000, RZ ;  /* 0x0000100006067810 */ /* 0x000fe40007ffe0ff */
[----:B------:R-:W-:Y:S02]  /*0440*/  ISETP.NE.AND P1, PT, R11, RZ, PT ;  /* 0x000000ff0b00720c */ /* 0x000fe40003f25270 */
[----:B0-----:R-:W-:-:S05]  /*0450*/  IADD3 R2, P2, PT, R2, 0x4000, RZ ;  /* 0x0000400002027810 */ /* 0x001fca0007f5e0ff */
[----:B------:R-:W-:Y:S02]  /*0460*/  IMAD.X R3, RZ, RZ, R3, P2 ;  /* 0x000000ffff037224 */ /* 0x000fe400010e0603 */
        /* <DEDUP_REMOVED lines=16> */
[----:B------:R-:W-:Y:S06]  /*0570*/  @P1 BRA `(.L_x_65) ;  /* 0xfffffffc00681947 */ /* 0x000fec000383ffff */
.L_x_64:
[----:B------:R-:W-:Y:S05]  /*0580*/  BSYNC.RECONVERGENT B2 ;  /* 0x0000000000027941 */ /* 0x000fea0003800200 */
.L_x_63:
[----:B------:R-:W-:Y:S05]  /*0590*/  @!P0 BRA `(.L_x_62) ;  /* 0x0000000000f48947 */ /* 0x000fea0003800000 */
[----:B------:R-:W-:Y:S01]  /*05a0*/  ISETP.GE.U32.AND P0, PT, R22, 0x8, PT ;  /* 0x000000081600780c */ /* 0x000fe20003f06070 */
[----:B------:R-:W-:Y:S01]  /*05b0*/  BSSY.RECONVERGENT B2, `(.L_x_66) ;  /* 0x000001a000027945 */ /* 0x000fe20003800200 */
[----:B------:R-:W-:-:S04]  /*05c0*/  LOP3.LUT R10, R7, 0x7, RZ, 0xc0, !PT ;  /* 0x00000007070a7812 */ /* 0x000fc800078ec0ff */
[----:B------:R-:W-:-:S07]  /*05d0*/  ISETP.NE.AND P1, PT, R10, RZ, PT ;  /* 0x000000ff0a00720c */ /* 0x000fce0003f25270 */
[----:B------:R-:W-:Y:S06]  /*05e0*/  @!P0 BRA `(.L_x_67) ;  /* 0x0000000000588947 */ /* 0x000fec0003800000 */
[----:B------:R-:W1:Y:S01]  /*05f0*/  LDCU.64 UR4, c[0x0][0x380] ;  /* 0x00007000ff0477ac */ /* 0x000e620008000a00 */
[----:B------:R-:W-:-:S04]  /*0600*/  IADD3 R3, P0, PT, R6, UR7, RZ ;  /* 0x0000000706037c10 */ /* 0x000fc8000ff1e0ff */
[----:B0-----:R-:W-:Y:S02]  /*0610*/  LEA.HI.X.SX32 R8, R6, RZ, 0x1, P0 ;  /* 0x000000ff06087211 */ /* 0x001fe400000f0eff */
[----:B-1----:R-:W-:-:S04]  /*0620*/  LEA R2, P0, R3, UR4, 0x2 ;  /* 0x0000000403027c11 */ /* 0x002fc8000f8010ff */
[----:B------:R-:W-:-:S05]  /*0630*/  LEA.HI.X R3, R3, UR5, R8, 0x2, P0 ;  /* 0x0000000503037c11 */ /* 0x000fca00080f1408 */
[----:B------:R-:W2:Y:S04]  /*0640*/  LDG.E R9, desc[UR14][R2.64] ;  /* 0x0000000e02097981 */ /* 0x000ea8000c1e1900 */
[----:B------:R-:W3:Y:S04]  /*0650*/  LDG.E R8, desc[UR14][R2.64+0x400] ;  /* 0x0004000e02087981 */ /* 0x000ee8000c1e1900 */
[----:B------:R-:W4:Y:S04]  /*0660*/  LDG.E R11, desc[UR14][R2.64+0x800] ;  /* 0x0008000e020b7981 */ /* 0x000f28000c1e1900 */
[----:B------:R-:W4:Y:S04]  /*0670*/  LDG.E R13, desc[UR14][R2.64+0xc00] ;  /* 0x000c000e020d7981 */ /* 0x000f28000c1e1900 */
[----:B------:R-:W4:Y:S04]  /*0680*/  LDG.E R15, desc[UR14][R2.64+0x1000] ;  /* 0x0010000e020f7981 */ /* 0x000f28000c1e1900 */
[----:B------:R-:W4:Y:S04]  /*0690*/  LDG.E R17, desc[UR14][R2.64+0x1400] ;  /* 0x0014000e02117981 */ /* 0x000f28000c1e1900 */
[----:B------:R-:W4:Y:S04]  /*06a0*/  LDG.E R19, desc[UR14][R2.64+0x1800] ;  /* 0x0018000e02137981 */ /* 0x000f28000c1e1900 */
[----:B------:R-:W4:Y:S01]  /*06b0*/  LDG.E R21, desc[UR14][R2.64+0x1c00] ;  /* 0x001c000e02157981 */ /* 0x000f22000c1e1900 */
[----:B------:R-:W-:-:S02]  /*06c0*/  VIADD R6, R6, 0x800 ;  /* 0x0000080006067836 */ /* 0x000fc40000000000 */
        /* <DEDUP_REMOVED lines=8> */
.L_x_67:
[----:B------:R-:W-:Y:S05]  /*0750*/  BSYNC.RECONVERGENT B2 ;  /* 0x0000000000027941 */ /* 0x000fea0003800200 */
.L_x_66:
        /* <DEDUP_REMOVED lines=14> */
[----:B------:R-:W4:Y:S01]  /*0840*/  LDG.E R13, desc[UR14][R2.64+0xc00] ;  /* 0x000c000e020d7981 */ /* 0x000f22000c1e1900 */
[----:B------:R-:W-:Y:S01]  /*0850*/  IADD3 R6, PT, PT, R6, 0x400, RZ ;  /* 0x0000040006067810 */ /* 0x000fe20007ffe0ff */
[----:B--2--5:R-:W-:-:S04]  /*0860*/  FADD R9, R4, R9 ;  /* 0x0000000904097221 */ /* 0x024fc80000000000 */
[----:B---3--:R-:W-:-:S04]  /*0870*/  FADD R8, R9, R8 ;  /* 0x0000000809087221 */ /* 0x008fc80000000000 */
[----:B----4-:R-:W-:-:S04]  /*0880*/  FADD R8, R8, R11 ;  /* 0x0000000b08087221 */ /* 0x010fc80000000000 */
[----:B------:R-:W-:-:S07]  /*0890*/  FADD R4, R8, R13 ;  /* 0x0000000d08047221 */ /* 0x000fce0000000000 */
.L_x_69:
[----:B------:R-:W-:Y:S05]  /*08a0*/  BSYNC.RECONVERGENT B2 ;  /* 0x0000000000027941 */ /* 0x000fea0003800200 */
.L_x_68:
[----:B------:R-:W-:Y:S05]  /*08b0*/  @!P1 BRA `(.L_x_62) ;  /* 0x00000000002c9947 */ /* 0x000fea0003800000 */
[----:B------:R-:W1:Y:S01]  /*08c0*/  LDC.64 R2, c[0x0][0x380] ;  /* 0x0000e000ff027b82 */ /* 0x000e620000000a00 */
[----:B0-----:R-:W-:Y:S01]  /*08d0*/  IMAD.U32 R9, RZ, RZ, UR16 ;  /* 0x00000010ff097e24 */ /* 0x001fe2000f8e00ff */
[----:B------:R-:W-:-:S03]  /*08e0*/  IADD3 R7, PT, PT, -R7, RZ, RZ ;  /* 0x000000ff07077210 */ /* 0x000fc60007ffe1ff */
[----:B-1----:R-:W-:-:S07]  /*08f0*/  IMAD.WIDE.U32 R2, R9, 0x4000, R2 ;  /* 0x0000400009027825 */ /* 0x002fce00078e0002 */
.L_x_70:
[----:B------:R-:W-:-:S06]  /*0900*/  IMAD.WIDE R8, R6, 0x4, R2 ;  /* 0x0000000406087825 */ /* 0x000fcc00078e0202 */
[----:B------:R-:W2:Y:S01]  /*0910*/  LDG.E R9, desc[UR14][R8.64] ;  /* 0x0000000e08097981 */ /* 0x000ea2000c1e1900 */
[----:B------:R-:W-:Y:S01]  /*0920*/  VIADD R7, R7, 0x1 ;  /* 0x0000000107077836 */ /* 0x000fe20000000000 */
[----:B------:R-:W-:-:S04]  /*0930*/  IADD3 R6, PT, PT, R6, 0x100, RZ ;  /* 0x0000010006067810 */ /* 0x000fc80007ffe0ff */
[----:B------:R-:W-:Y:S01]  /*0940*/  ISETP.NE.AND P0, PT, R7, RZ, PT ;  /* 0x000000ff0700720c */ /* 0x000fe20003f05270 */
[----:B--2--5:R-:W-:-:S12]  /*0950*/  FADD R4, R9, R4 ;  /* 0x0000000409047221 */ /* 0x024fd80000000000 */
[----:B------:R-:W-:Y:S05]  /*0960*/  @P0 BRA `(.L_x_70) ;  /* 0xfffffffc00e40947 */ /* 0x000fea000383ffff */
.L_x_62:
[----:B------:R-:W-:Y:S05]  /*0970*/  BSYNC.RECONVERGENT B1 ;  /* 0x0000000000017941 */ /* 0x000fea0003800200 */
.L_x_61:
[----:B------:R-:W-:Y:S01]  /*0980*/  ISETP.GE.AND P0, PT, R5, 0x100, PT ;  /* 0x000001000500780c */ /* 0x000fe20003f06270 */
[----:B-----5:R-:W-:-:S12]  /*0990*/  IMAD.MOV.U32 R11, RZ, RZ, R4 ;  /* 0x000000ffff0b7224 */ /* 0x020fd800078e0004 */
[----:B------:R-:W-:Y:S05]  /*09a0*/  @!P0 BRA `(.L_x_71) ;  /* 0x0000000000ac8947 */ /* 0x000fea0003800000 */
[----:B------:R-:W1:Y:S01]  /*09b0*/  S2R R7, SR_LANEID ;  /* 0x0000000000077919 */ /* 0x000e620000000000 */
[----:B------:R-:W2:Y:S02]  /*09c0*/  SHFL.DOWN PT, R2, R11, 0x1, 0x1f ;  /* 0x08201f000b027f89 */ /* 0x000ea400000e0000 */
[----:B--2---:R-:W-:Y:S01]  /*09d0*/  FADD R2, R2, R11 ;  /* 0x0000000b02027221 */ /* 0x004fe20000000000 */
[C---:B-1----:R-:W-:Y:S02]  /*09e0*/  ISETP.GT.AND P0, PT, R7.reuse, 0x1e, PT ;  /* 0x0000001e0700780c */ /* 0x042fe40003f04270 */
[----:B------:R-:W-:Y:S02]  /*09f0*/  ISETP.NE.AND P1, PT, R7, RZ, PT ;  /* 0x000000ff0700720c */ /* 0x000fe40003f25270 */
[----:B------:R-:W-:Y:S02]  /*0a00*/  FSEL R2, R11, R2, P0 ;  /* 0x000000020b027208 */ /* 0x000fe40000000000 */
[----:B------:R-:W-:-:S03]  /*0a10*/  ISETP.GT.AND P0, PT, R7, 0x1d, PT ;  /* 0x0000001d0700780c */ /* 0x000fc60003f04270 */
[----:B------:R-:W1:Y:S06]  /*0a20*/  SHFL.DOWN PT, R3, R2, 0x2, 0x1f ;  /* 0x08401f0002037f89 */ /* 0x000e6c00000e0000 */
[----:B------:R-:W2:Y:S01]  /*0a30*/  @!P1 S2R R6, SR_CgaCtaId ;  /* 0x0000000000069919 */ /* 0x000ea20000008800 */
[----:B------:R-:W-:Y:S02]  /*0a40*/  @!P1 MOV R5, 0x400 ;  /* 0x0000040000059802 */ /* 0x000fe40000000f00 */
[----:B------:R-:W-:-:S04]  /*0a50*/  @!P1 SHF.R.U32.HI R4, RZ, 0x3, R0 ;  /* 0x00000003ff049819 */ /* 0x000fc80000011600 */
[----:B------:R-:W-:Y:S01]  /*0a60*/  @!P1 LOP3.LUT R4, R4, 0x7c, RZ, 0xc0, !PT ;  /* 0x0000007c04049812 */ /* 0x000fe200078ec0ff */
[----:B-1----:R-:W-:Y:S01]  /*0a70*/  @!P0 FADD R2, R2, R3 ;  /* 0x0000000302028221 */ /* 0x002fe20000000000 */
[----:B------:R-:W-:-:S04]  /*0a80*/  ISETP.GT.AND P0, PT, R7, 0x1b, PT ;  /* 0x0000001b0700780c */ /* 0x000fc80003f04270 */
[----:B------:R-:W1:Y:S01]  /*0a90*/  SHFL.DOWN PT, R3, R2, 0x4, 0x1f ;  /* 0x08801f0002037f89 */ /* 0x000e6200000e0000 */
[----:B--2---:R-:W-:-:S04]  /*0aa0*/  @!P1 LEA R5, R6, R5, 0x18 ;  /* 0x0000000506059211 */ /* 0x004fc800078ec0ff */
[----:B------:R-:W-:-:S04]  /*0ab0*/  @!P1 IADD3 R4, PT, PT, R4, R5, RZ ;  /* 0x0000000504049210 */ /* 0x000fc80007ffe0ff */
[----:B-1----:R-:W-:Y:S01]  /*0ac0*/  @!P0 FADD R2, R2, R3 ;  /* 0x0000000302028221 */ /* 0x002fe20000000000 */
[----:B------:R-:W-:-:S04]  /*0ad0*/  ISETP.GT.AND P0, PT, R7, 0x17, PT ;  /* 0x000000170700780c */ /* 0x000fc80003f04270 */
[----:B------:R-:W1:Y:S09]  /*0ae0*/  SHFL.DOWN PT, R3, R2, 0x8, 0x1f ;  /* 0x09001f0002037f89 */ /* 0x000e7200000e0000 */
[----:B-1----:R-:W-:Y:S01]  /*0af0*/  @!P0 FADD R2, R2, R3 ;  /* 0x0000000302028221 */ /* 0x002fe20000000000 */
[----:B------:R-:W-:-:S04]  /*0b00*/  ISETP.NE.AND P0, PT, R0, RZ, PT ;  /* 0x000000ff0000720c */ /* 0x000fc80003f05270 */
[----:B------:R-:W1:Y:S02]  /*0b10*/  SHFL.DOWN PT, R3, R2, 0x10, 0x1f ;  /* 0x0a001f0002037f89 */ /* 0x000e6400000e0000 */
[----:B-1----:R-:W-:-:S05]  /*0b20*/  FADD R3, R2, R3 ;  /* 0x0000000302037221 */ /* 0x002fca0000000000 */
[----:B------:R2:W-:Y:S01]  /*0b30*/  @!P1 STS [R4+0x8], R3 ;  /* 0x0000080304009388 */ /* 0x0005e20000000800 */
[----:B------:R-:W-:Y:S01]  /*0b40*/  BAR.SYNC.DEFER_BLOCKING 0x0 ;  /* 0x0000000000007b1d */ /* 0x000fe20000010000 */
[----:B------:R-:W-:-:S04]  /*0b50*/  ISETP.GT.AND P1, PT, R7, 0xf, PT ;  /* 0x0000000f0700780c */ /* 0x000fc80003f24270 */
[----:B0-----:R-:W-:Y:S01]  /*0b60*/  FSEL R9, R2, R3, P1 ;  /* 0x0000000302097208 */ /* 0x001fe20000800000 */
[----:B------:R-:W-:Y:S08]  /*0b70*/  @P0 BRA `(.L_x_72) ;  /* 0x0000001400d00947 */ /* 0x000ff00003800000 */
[----:B------:R-:W0:Y:S01]  /*0b80*/  S2UR UR5, SR_CgaCtaId ;  /* 0x00000000000579c3 */ /* 0x000e220000008800 */
[----:B------:R-:W-:Y:S02]  /*0b90*/  UMOV UR4, 0x400 ;  /* 0x0000040000047882 */ /* 0x000fe40000000000 */
[----:B0-----:R-:W-:-:S09]  /*0ba0*/  ULEA UR4, UR5, UR4, 0x18 ;  /* 0x0000000405047291 */ /* 0x001fd2000f8ec0ff */
[----:B------:R-:W0:Y:S04]  /*0bb0*/  LDS R0, [UR4+0xc] ;  /* 0x00000c04ff007984 */ /* 0x000e280008000800 */
[----:B--2---:R-:W1:Y:S04]  /*0bc0*/  LDS.128 R4, [UR4+0x10] ;  /* 0x00001004ff047984 */ /* 0x004e680008000c00 */
        /* <DEDUP_REMOVED lines=9> */
.L_x_71:
[----:B0-----:R-:W0:Y:S01]  /*0c60*/  S2R R9, SR_LANEID ;  /* 0x0000000000097919 */ /* 0x001e220000000000 */
[----:B------:R-:W-:-:S05]  /*0c70*/  LOP3.LUT R2, R0, 0x3e0, RZ, 0xc0, !PT ;  /* 0x000003e000027812 */ /* 0x000fca00078ec0ff */
[----:B------:R-:W-:Y:S01]  /*0c80*/  VIADD R4, R2, 0x20 ;  /* 0x0000002002047836 */ /* 0x000fe20000000000 */
[----:B------:R-:W-:-:S04]  /*0c90*/  LOP3.LUT R2, RZ, R2, RZ, 0x33, !PT ;  /* 0x00000002ff027212 */ /* 0x000fc800078e33ff */
[----:B------:R-:W-:Y:S02]  /*0ca0*/  ISETP.GT.AND P0, PT, R4, R5, PT ;  /* 0x000000050400720c */ /* 0x000fe40003f04270 */
[----:B------:R-:W-:-:S04]  /*0cb0*/  IADD3 R2, PT, PT, R5, R2, RZ ;  /* 0x0000000205027210 */ /* 0x000fc80007ffe0ff */
[----:B------:R-:W-:-:S05]  /*0cc0*/  SEL R2, R2, 0x1f, P0 ;  /* 0x0000001f02027807 */ /* 0x000fca0000000000 */
[----:B------:R-:W1:Y:S01]  /*0cd0*/  SHFL.DOWN PT, R3, R11, 0x1, R2 ;  /* 0x082000000b037989 */ /* 0x000e6200000e0002 */
[C---:B0-----:R-:W-:Y:S01]  /*0ce0*/  ISETP.GE.AND P0, PT, R9.reuse, R2, PT ;  /* 0x000000020900720c */ /* 0x041fe20003f06270 */
[C---:B------:R-:W-:Y:S01]  /*0cf0*/  VIADD R7, R9.reuse, 0x2 ;  /* 0x0000000209077836 */ /* 0x040fe20000000000 */
[----:B------:R-:W-:-:S11]  /*0d00*/  ISETP.NE.AND P1, PT, R9, RZ, PT ;  /* 0x000000ff0900720c */ /* 0x000fd60003f25270 */
[----:B-1----:R-:W-:Y:S01]  /*0d10*/  @!P0 FADD R11, R3, R11 ;  /* 0x0000000b030b8221 */ /* 0x002fe20000000000 */
[----:B------:R-:W-:Y:S01]  /*0d20*/  ISETP.GT.AND P0, PT, R7, R2, PT ;  /* 0x000000020700720c */ /* 0x000fe20003f04270 */
[----:B------:R-:W0:Y:S01]  /*0d30*/  @!P1 S2R R13, SR_CgaCtaId ;  /* 0x00000000000d9919 */ /* 0x000e220000008800 */
[----:B------:R-:W-:Y:S02]  /*0d40*/  IADD3 R7, PT, PT, R9, 0x4, RZ ;  /* 0x0000000409077810 */ /* 0x000fe40007ffe0ff */
[----:B------:R-:W-:Y:S01]  /*0d50*/  @!P1 MOV R6, 0x400 ;  /* 0x0000040000069802 */ /* 0x000fe20000000f00 */
[----:B------:R-:W1:Y:S01]  /*0d60*/  SHFL.DOWN PT, R3, R11, 0x2, R2 ;  /* 0x084000000b037989 */ /* 0x000e6200000e0002 */
[----:B------:R-:W-:-:S04]  /*0d70*/  @!P1 SHF.R.U32.HI R4, RZ, 0x3, R0 ;  /* 0x00000003ff049819 */ /* 0x000fc80000011600 */
[----:B------:R-:W-:-:S03]  /*0d80*/  @!P1 LOP3.LUT R4, R4, 0x7c, RZ, 0xc0, !PT ;  /* 0x0000007c04049812 */ /* 0x000fc600078ec0ff */
[----:B-1----:R-:W-:Y:S01]  /*0d90*/  @!P0 FADD R11, R11, R3 ;  /* 0x000000030b0b8221 */ /* 0x002fe20000000000 */
[----:B------:R-:W-:Y:S01]  /*0da0*/  ISETP.GT.AND P0, PT, R7, R2, PT ;  /* 0x000000020700720c */ /* 0x000fe20003f04270 */
[----:B------:R-:W-:Y:S01]  /*0db0*/  VIADD R7, R9, 0x8 ;  /* 0x0000000809077836 */ /* 0x000fe20000000000 */
[----:B0-----:R-:W-:Y:S02]  /*0dc0*/  @!P1 LEA R13, R13, R6, 0x18 ;  /* 0x000000060d0d9211 */ /* 0x001fe400078ec0ff */
[----:B------:R-:W0:Y:S03]  /*0dd0*/  SHFL.DOWN PT, R3, R11, 0x4, R2 ;  /* 0x088000000b037989 */ /* 0x000e2600000e0002 */
[----:B------:R-:W-:-:S06]  /*0de0*/  @!P1 IMAD.IADD R4, R4, 0x1, R13 ;  /* 0x0000000104049824 */ /* 0x000fcc00078e020d */
[----:B0-----:R-:W-:Y:S01]  /*0df0*/  @!P0 FADD R11, R11, R3 ;  /* 0x000000030b0b8221 */ /* 0x001fe20000000000 */
[-C--:B------:R-:W-:Y:S02]  /*0e00*/  ISETP.GT.AND P0, PT, R7, R2.reuse, PT ;  /* 0x000000020700720c */ /* 0x080fe40003f04270 */
[----:B------:R-:W-:Y:S02]  /*0e10*/  IADD3 R7, PT, PT, R9, 0x10, RZ ;  /* 0x0000001009077810 */ /* 0x000fe40007ffe0ff */
[----:B------:R-:W0:Y:S09]  /*0e20*/  SHFL.DOWN PT, R3, R11, 0x8, R2 ;  /* 0x090000000b037989 */ /* 0x000e3200000e0002 */
[----:B0-----:R-:W-:Y:S01]  /*0e30*/  @!P0 FADD R11, R11, R3 ;  /* 0x000000030b0b8221 */ /* 0x001fe20000000000 */
[----:B------:R-:W-:-:S04]  /*0e40*/  ISETP.GT.AND P0, PT, R7, R2, PT ;  /* 0x000000020700720c */ /* 0x000fc80003f04270 */
[----:B------:R-:W0:Y:S09]  /*0e50*/  SHFL.DOWN PT, R3, R11, 0x10, R2 ;  /* 0x0a0000000b037989 */ /* 0x000e3200000e0002 */
        /* <DEDUP_REMOVED lines=13> */
[----:B------:R-:W1:Y:S04]  /*0f30*/  LDS R0, [UR4+0xc] ;  /* 0x00000c04ff007984 */ /* 0x000e680008000800 */
[----:B------:R-:W0:Y:S04]  /*0f40*/  LDS.128 R12, [UR4+0x10] ;  /* 0x00001004ff0c7984 */ /* 0x000e280008000c00 */
[----:B------:R-:W2:Y:S01]  /*0f50*/  LDS.64 R2, [UR4+0x20] ;  /* 0x00002004ff027984 */ /* 0x000ea20008000a00 */
[----:B-1----:R-:W-:Y:S01]  /*0f60*/  @P2 FADD R9, R9, R0 ;  /* 0x0000000009092221 */ /* 0x002fe20000000000 */
[----:B------:R-:W-:-:S03]  /*0f70*/  ISETP.GT.AND P2, PT, R5, 0xa0, PT ;  /* 0x000000a00500780c */ /* 0x000fc60003f44270 */
[----:B0-----:R-:W-:Y:S01]  /*0f80*/  @P4 FADD R9, R9, R12 ;  /* 0x0000000c09094221 */ /* 0x001fe20000000000 */
        /* <DEDUP_REMOVED lines=8> */
.L_x_58:
[----:B------:R-:W0:Y:S01]  /*1010*/  S2R R0, SR_TID.X ;  /* 0x0000000000007919 */ /* 0x000e220000002100 */
[----:B------:R-:W1:Y:S01]  /*1020*/  LDC.64 R4, c[0x0][0x380] ;  /* 0x0000e000ff047b82 */ /* 0x000e620000000a00 */
[----:B0-----:R-:W-:-:S04]  /*1030*/  VIADD R7, R0, UR7 ;  /* 0x0000000700077c36 */ /* 0x001fc80008000000 */
[----:B-1----:R-:W-:-:S05]  /*1040*/  IMAD.WIDE.U32 R4, R7, 0x4, R4 ;  /* 0x0000000407047825 */ /* 0x002fca00078e0004 */
[----:B------:R-:W2:Y:S04]  /*1050*/  LDG.E R7, desc[UR14][R4.64] ;  /* 0x0000000e04077981 */ /* 0x000ea8000c1e1900 */
[----:B------:R-:W2:Y:S04]  /*1060*/  LDG.E R8, desc[UR14][R4.64+0x400] ;  /* 0x0004000e04087981 */ /* 0x000ea8000c1e1900 */
[----:B------:R-:W3:Y:S04]  /*1070*/  LDG.E R9, desc[UR14][R4.64+0x800] ;  /* 0x0008000e04097981 */ /* 0x000ee8000c1e1900 */
[----:B------:R-:W3:Y:S04]  /*1080*/  LDG.E R10, desc[UR14][R4.64+0xc00] ;  /* 0x000c000e040a7981 */ /* 0x000ee8000c1e1900 */
[----:B------:R-:W4:Y:S04]  /*1090*/  LDG.E R11, desc[UR14][R4.64+0x1000] ;  /* 0x0010000e040b7981 */ /* 0x000f28000c1e1900 */
[----:B------:R-:W4:Y:S04]  /*10a0*/  LDG.E R12, desc[UR14][R4.64+0x1400] ;  /* 0x0014000e040c7981 */ /* 0x000f28000c1e1900 */
[----:B------:R-:W5:Y:S04]  /*10b0*/  LDG.E R13, desc[UR14][R4.64+0x1800] ;  /* 0x0018000e040d7981 */ /* 0x000f68000c1e1900 */
        /* <DEDUP_REMOVED lines=8> */
[----:B------:R-:W5:Y:S01]  /*1140*/  LDG.E R21, desc[UR14][R4.64+0x3c00] ;  /* 0x003c000e04157981 */ /* 0x000f62000c1e1900 */
[----:B------:R-:W-:-:S04]  /*1150*/  ISETP.GE.U32.AND P0, PT, R23, UR5, PT ;  /* 0x0000000517007c0c */ /* 0x000fc8000bf06070 */
[----:B------:R-:W-:Y:S01]  /*1160*/  ISETP.GE.U32.AND.EX P0, PT, R22, UR4, PT, P0 ;  /* 0x0000000416007c0c */ /* 0x000fe2000bf06100 */
        /* <DEDUP_REMOVED lines=13> */
[----:B------:R-:W-:-:S04]  /*1240*/  FADD R6, R15, R6 ;  /* 0x000000060f067221 */ /* 0x000fc80000000000 */
[----:B------:R-:W-:Y:S01]  /*1250*/  FADD R7, R7, R6 ;  /* 0x0000000607077221 */ /* 0x000fe20000000000 */
[----:B------:R-:W-:Y:S06]  /*1260*/  @!P0 BRA `(.L_x_73) ;  /* 0x0000000c006c8947 */ /* 0x000fec0003800000 */
[----:B------:R-:W-:Y:S01]  /*1270*/  UIADD3 UR8, UP0, UPT, UR5, UR7, URZ ;  /* 0x0000000705087290 */ /* 0x000fe2000ff1e0ff */
[----:B------:R-:W-:Y:S01]  /*1280*/  IADD3 R23, P2, PT, R2, -0x1000, RZ ;  /* 0xfffff00002177810 */ /* 0x000fe20007f5e0ff */
[----:B------:R-:W0:Y:S01]  /*1290*/  LDCU.64 UR12, c[0x0][0x380] ;  /* 0x00007000ff0c77ac */ /* 0x000e220008000a00 */
[----:B------:R-:W-:Y:S02]  /*12a0*/  LOP3.LUT R5, RZ, R0, RZ, 0x33, !PT ;  /* 0x00000000ff057212 */ /* 0x000fe400078e33ff */
[----:B------:R-:W-:Y:S01]  /*12b0*/  IADD3.X R8, PT, PT, R3, -0x1, RZ, P2, !PT ;  /* 0xffffffff03087810 */ /* 0x000fe200017fe4ff */
[----:B------:R-:W-:Y:S01]  /*12c0*/  UIADD3.X UR9, UPT, UPT, URZ, UR4, URZ, UP0, !UPT ;  /* 0x00000004ff097290 */ /* 0x000fe200087fe4ff */
[----:B------:R-:W-:Y:S01]  /*12d0*/  ISETP.LT.U32.AND P0, PT, R23, UR8, PT ;  /* 0x0000000817007c0c */ /* 0x000fe2000bf01070 */
[----:B------:R-:W-:Y:S01]  /*12e0*/  UMOV UR6, UR5 ;  /* 0x0000000500067c82 */ /* 0x000fe20008000000 */
[----:B------:R-:W-:Y:S01]  /*12f0*/  IADD3 R9, P1, PT, R0, UR8, RZ ;  /* 0x0000000800097c10 */ /* 0x000fe2000ff3e0ff */
[----:B------:R-:W-:Y:S01]  /*1300*/  UMOV UR4, URZ ;  /* 0x000000ff00047c82 */ /* 0x000fe20008000000 */
[----:B------:R-:W-:Y:S01]  /*1310*/  IADD3 R5, PT, PT, R2, -UR5, R5 ;  /* 0x8000000502057c10 */ /* 0x000fe2000fffe005 */
[----:B------:R-:W-:Y:S01]  /*1320*/  UMOV UR10, UR8 ;  /* 0x00000008000a7c82 */ /* 0x000fe20008000000 */
[----:B------:R-:W-:Y:S01]  /*1330*/  MOV R11, UR9 ;  /* 0x00000009000b7c02 */ /* 0x000fe20008000f00 */
[----:B------:R-:W-:-:S03]  /*1340*/  IMAD.X R0, RZ, RZ, UR9, P1 ;  /* 0x00000009ff007e24 */ /* 0x000fc600088e06ff */
[----:B------:R-:W-:Y:S02]  /*1350*/  ISETP.GT.U32.AND.EX P0, PT, R11, R8, PT, P0 ;  /* 0x000000080b00720c */ /* 0x000fe40003f04100 */
[----:B0-----:R-:W-:-:S04]  /*1360*/  LEA R6, P2, R9, UR12, 0x2 ;  /* 0x0000000c09067c11 */ /* 0x001fc8000f8410ff */
[----:B------:R-:W-:Y:S02]  /*1370*/  IADD3 R6, P1, PT, R6, 0x2000, RZ ;  /* 0x0000200006067810 */ /* 0x000fe40007f3e0ff */
[----:B------:R-:W-:Y:S02]  /*1380*/  LEA.HI.X R9, R9, UR13, R0, 0x2, P2 ;  /* 0x0000000d09097c11 */ /* 0x000fe400090f1400 */
[----:B------:R-:W-:Y:S01]  /*1390*/  IADD3 R0, PT, PT, R5, -UR7, RZ ;  /* 0x8000000705007c10 */ /* 0x000fe2000fffe0ff */
[----:B------:R-:W-:Y:S02]  /*13a0*/  UMOV UR7, UR9 ;  /* 0x0000000900077c82 */ /* 0x000fe40008000000 */
[----:B------:R-:W-:Y:S01]  /*13b0*/  IMAD.X R9, RZ, RZ, R9, P1 ;  /* 0x000000ffff097224 */ /* 0x000fe200008e0609 */
[----:B------:R-:W-:Y:S06]  /*13c0*/  @P0 BRA `(.L_x_74) ;  /* 0x0000000400000947 */ /* 0x000fec0003800000 */
[----:B------:R-:W0:Y:S01]  /*13d0*/  LDC.64 R2, c[0x0][0x3b8] ;  /* 0x0000ee00ff027b82 */ /* 0x000e220000000a00 */
[----:B------:R-:W1:Y:S01]  /*13e0*/  LDCU.64 UR12, c[0x0][0x380] ;  /* 0x00007000ff0c77ac */ /* 0x000e620008000a00 */
[----:B------:R-:W-:Y:S01]  /*13f0*/  NOP ;  /* 0x0000000000007918 */ /* 0x000fe20000000000 */
.L_x_75:
[----:B------:R-:W2:Y:S02]  /*1400*/  S2R R5, SR_TID.X ;  /* 0x0000000000057919 */ /* 0x000ea40000002100 */
[----:B--2---:R-:W-:-:S04]  /*1410*/  IADD3 R5, P0, PT, R5, UR8, RZ ;  /* 0x0000000805057c10 */ /* 0x004fc8000ff1e0ff */
[----:B------:R-:W-:Y:S02]  /*1420*/  IADD3.X R10, PT, PT, RZ, UR9, RZ, P0, !PT ;  /* 0x00000009ff0a7c10 */ /* 0x000fe400087fe4ff */
[----:B-1----:R-:W-:-:S04]  /*1430*/  LEA R4, P0, R5, UR12, 0x2 ;  /* 0x0000000c05047c11 */ /* 0x002fc8000f8010ff */
[----:B------:R-:W-:-:S05]  /*1440*/  LEA.HI.X R5, R5, UR13, R10, 0x2, P0 ;  /* 0x0000000d05057c11 */ /* 0x000fca00080f140a */
        /* <DEDUP_REMOVED lines=15> */
[----:B------:R1:W5:Y:S01]  /*1540*/  LDG.E R22, desc[UR14][R4.64+0x3c00] ;  /* 0x003c000e04167981 */ /* 0x000362000c1e1900 */
[----:B------:R-:W-:-:S02]  /*1550*/  USHF.R.S32.HI UR11, URZ, 0x1f, UR5 ;  /* 0x0000001fff0b7899 */ /* 0x000fc40008011405 */
[----:B------:R-:W-:-:S04]  /*1560*/  UIADD3 UR6, UP0, UPT, UR5, UR10, URZ ;  /* 0x0000000a05067290 */ /* 0x000fc8000ff1e0ff */
[----:B------:R-:W-:Y:S01]  /*1570*/  UIADD3.X UR7, UPT, UPT, UR11, UR7, URZ, UP0, !UPT ;  /* 0x000000070b077290 */ /* 0x000fe200087fe4ff */
[----:B--2---:R-:W-:Y:S01]  /*1580*/  FADD R7, R24, R7 ;  /* 0x0000000718077221 */ /* 0x004fe20000000000 */
[----:B0-----:R-:W-:-:S04]  /*1590*/  IADD3 R24, P1, PT, R2, -UR8, RZ ;  /* 0x8000000802187c10 */ /* 0x001fc8000ff3e0ff */
[----:B------:R-:W-:Y:S02]  /*15a0*/  ISETP.GE.U32.AND P0, PT, R24, UR5, PT ;  /* 0x0000000518007c0c */ /* 0x000fe4000bf06070 */
[----:B-1----:R-:W-:Y:S01]  /*15b0*/  IADD3.X R4, PT, PT, R3, ~UR9, RZ, P1, !PT ;  /* 0x8000000903047c10 */ /* 0x002fe20008ffe4ff */
[----:B---3--:R-:W-:-:S03]  /*15c0*/  FADD R26, R25, R26 ;  /* 0x0000001a191a7221 */ /* 0x008fc60000000000 */
[----:B------:R-:W-:Y:S01]  /*15d0*/  ISETP.GE.U32.AND.EX P0, PT, R4, UR11, PT, P0 ;  /* 0x0000000b04007c0c */ /* 0x000fe2000bf06100 */
        /* <DEDUP_REMOVED lines=12> */
[----:B------:R-:W-:-:S04]  /*16a0*/  FADD R7, R7, R10 ;  /* 0x0000000a07077221 */ /* 0x000fc80000000000 */
[----:B------:R-:W-:Y:S01]  /*16b0*/  FADD R7, R22, R7 ;  /* 0x0000000716077221 */ /* 0x000fe20000000000 */
[----:B------:R-:W-:Y:S06]  /*16c0*/  @!P0 BRA `(.L_x_73) ;  /* 0x0000000800548947 */ /* 0x000fec0003800000 */
[----:B------:R-:W-:Y:S01]  /*16d0*/  UIADD3 UR8, UP0, UPT, UR5, UR8, URZ ;  /* 0x0000000805087290 */ /* 0x000fe2000ff1e0ff */
[----:B------:R-:W-:Y:S01]  /*16e0*/  MOV R5, R9 ;  /* 0x0000000900057202 */ /* 0x000fe20000000f00 */
[----:B------:R-:W-:Y:S01]  /*16f0*/  IMAD.U32 R11, RZ, RZ, UR5 ;  /* 0x00000005ff0b7e24 */ /* 0x000fe2000f8e00ff */
[----:B------:R-:W-:Y:S01]  /*1700*/  UIADD3 UR4, UPT, UPT, UR4, 0x1, URZ ;  /* 0x0000000104047890 */ /* 0x000fe2000fffe0ff */
[----:B------:R-:W-:Y:S01]  /*1710*/  IMAD.MOV.U32 R4, RZ, RZ, R6 ;  /* 0x000000ffff047224 */ /* 0x000fe200078e0006 */
[----:B------:R-:W-:Y:S01]  /*1720*/  UIADD3.X UR9, UPT, UPT, UR11, UR9, URZ, UP0, !UPT ;  /* 0x000000090b097290 */ /* 0x000fe200087fe4ff */
[----:B------:R-:W-:Y:S01]  /*1730*/  ISETP.LT.U32.AND P0, PT, R23, UR8, PT ;  /* 0x0000000817007c0c */ /* 0x000fe2000bf01070 */
[----:B------:R-:W-:Y:S01]  /*1740*/  VIADD R0, R0, -UR5 ;  /* 0x8000000500007c36 */ /* 0x000fe20008000000 */
[----:B------:R-:W-:Y:S01]  /*1750*/  UMOV UR10, UR6 ;  /* 0x00000006000a7c82 */ /* 0x000fe20008000000 */
[----:B------:R-:W-:Y:S02]  /*1760*/  IMAD.WIDE R4, R11, 0x4, R4 ;  /* 0x000000040b047825 */ /* 0x000fe400078e0204 */
[----:B------:R-:W-:-:S02]  /*1770*/  MOV R13, UR9 ;  /* 0x00000009000d7c02 */ /* 0x000fc40008000f00 */
[----:B------:R-:W-:Y:S01]  /*1780*/  IMAD.MOV.U32 R6, RZ, RZ, R4 ;  /* 0x000000ffff067224 */ /* 0x000fe200078e0004 */
[----:B------:R-:W-:Y:S02]  /*1790*/  MOV R9, R5 ;  /* 0x0000000500097202 */ /* 0x000fe40000000f00 */
[----:B------:R-:W-:-:S13]  /*17a0*/  ISETP.GT.U32.AND.EX P0, PT, R13, R8, PT, P0 ;  /* 0x000000080d00720c */ /* 0x000fda0003f04100 */
[----:B------:R-:W-:Y:S05]  /*17b0*/  @!P0 BRA `(.L_x_75) ;  /* 0xfffffffc00108947 */ /* 0x000fea000383ffff */
[----:B------:R-:W-:-:S05]  /*17c0*/  UMOV UR6, UR5 ;  /* 0x0000000500067c82 */ /* 0x000fca0008000000 */
.L_x_74:
[----:B------:R-:W0:Y:S01]  /*17d0*/  S2R R5, SR_TID.X ;  /* 0x0000000000057919 */ /* 0x000e220000002100 */
[C---:B------:R-:W-:Y:S01]  /*17e0*/  IADD3 R4, PT, PT, R2.reuse, -UR8, RZ ;  /* 0x8000000802047c10 */ /* 0x040fe2000fffe0ff */
[----:B------:R-:W-:Y:S01]  /*17f0*/  IMAD.U32 R8, RZ, RZ, UR9 ;  /* 0x00000009ff087e24 */ /* 0x000fe2000f8e00ff */
[----:B------:R-:W-:Y:S01]  /*1800*/  ISETP.LE.U32.AND P1, PT, R2, UR8, PT ;  /* 0x0000000802007c0c */ /* 0x000fe2000bf23070 */
[----:B------:R-:W-:Y:S01]  /*1810*/  BSSY.RECONVERGENT B1, `(.L_x_73) ;  /* 0x0000080000017945 */ /* 0x000fe20003800200 */
[----:B0-----:R-:W-:-:S04]  /*1820*/  ISETP.GE.AND P0, PT, R5, R4, PT ;  /* 0x000000040500720c */ /* 0x001fc80003f06270 */
[----:B------:R-:W-:-:S13]  /*1830*/  ISETP.GE.U32.OR.EX P0, PT, R8, R3, P0, P1 ;  /* 0x000000030800720c */ /* 0x000fda0000706510 */
[----:B------:R-:W-:Y:S05]  /*1840*/  @P0 BRA `(.L_x_76) ;  /* 0x0000000400f00947 */ /* 0x000fea0003800000 */
[----:B------:R-:W0:Y:S01]  /*1850*/  LDC R4, c[0x0][0x3c0] ;  /* 0x0000f000ff047b82 */ /* 0x000e220000000800 */
[----:B------:R-:W-:Y:S01]  /*1860*/  USHF.L.U32 UR5, UR16, 0xc, URZ ;  /* 0x0000000c10057899 */ /* 0x000fe200080006ff */
[----:B------:R-:W-:Y:S01]  /*1870*/  LOP3.LUT R3, RZ, R5, RZ, 0x33, !PT ;  /* 0x00000005ff037212 */ /* 0x000fe200078e33ff */
[----:B------:R-:W-:Y:S02]  /*1880*/  BSSY.RECONVERGENT B2, `(.L_x_77) ;  /* 0x0000037000027945 */ /* 0x000fe40003800200 */
[----:B------:R-:W-:-:S06]  /*1890*/  UIADD3 UR5, UPT, UPT, UR5, UR6, URZ ;  /* 0x0000000605057290 */ /* 0x000fcc000fffe0ff */
[----:B------:R-:W-:Y:S01]  /*18a0*/  IADD3 R2, PT, PT, R2, -UR5, R3 ;  /* 0x8000000502027c10 */ /* 0x000fe2000fffe003 */
[----:B0-----:R-:W-:Y:S01]  /*18b0*/  IMAD R3, R4, UR4, RZ ;  /* 0x0000000404037c24 */ /* 0x001fe2000f8e02ff */
[----:B------:R-:W-:-:S03]  /*18c0*/  MOV R4, R5 ;  /* 0x0000000500047202 */ /* 0x000fc60000000f00 */
[----:B------:R-:W-:-:S05]  /*18d0*/  IMAD R2, R3, -0x1000, R2 ;  /* 0xfffff00003027824 */ /* 0x000fca00078e0202 */
[C---:B------:R-:W-:Y:S02]  /*18e0*/  ISETP.GE.U32.AND P0, PT, R2.reuse, 0xf00, PT ;  /* 0x00000f000200780c */ /* 0x040fe40003f06070 */
[----:B------:R-:W-:-:S04]  /*18f0*/  LEA.HI R19, R2, 0x1, RZ, 0x18 ;  /* 0x0000000102137811 */ /* 0x000fc800078fc0ff */
[----:B------:R-:W-:-:S04]  /*1900*/  LOP3.LUT R21, R19, 0xf, RZ, 0xc0, !PT ;  /* 0x0000000f13157812 */ /* 0x000fc800078ec0ff */
[----:B------:R-:W-:-:S03]  /*1910*/  ISETP.NE.AND P1, PT, R21, RZ, PT ;  /* 0x000000ff1500720c */ /* 0x000fc60003f25270 */
[----:B------:R-:W-:Y:S10]  /*1920*/  @!P0 BRA `(.L_x_78) ;  /* 0x0000000000b08947 */ /* 0x000ff40003800000 */
[----:B------:R-:W-:Y:S01]  /*1930*/  LEA.HI R2, R0, 0x1, RZ, 0x18 ;  /* 0x0000000100027811 */ /* 0x000fe200078fc0ff */
[----:B------:R-:W-:-:S03]  /*1940*/  IMAD.MOV.U32 R4, RZ, RZ, R5 ;  /* 0x000000ffff047224 */ /* 0x000fc600078e0005 */
[----:B------:R-:W-:-:S04]  /*1950*/  LOP3.LUT R2, R2, 0x1fffff0, RZ, 0xc0, !PT ;  /* 0x01fffff002027812 */ /* 0x000fc800078ec0ff */
[----:B------:R-:W-:-:S07]  /*1960*/  IADD3 R8, PT, PT, -R2, RZ, RZ ;  /* 0x000000ff02087210 */ /* 0x000fce0007ffe1ff */
.L_x_79:
[----:B------:R-:W-:Y:S01]  /*1970*/  IMAD.MOV.U32 R2, RZ, RZ, R6 ;  /* 0x000000ffff027224 */ /* 0x000fe200078e0006 */
[----:B------:R-:W-:-:S05]  /*1980*/  MOV R3, R9 ;  /* 0x0000000900037202 */ /* 0x000fca0000000f00 */
[----:B------:R-:W2:Y:S04]  /*1990*/  LDG.E R18, desc[UR14][R2.64+-0x2000] ;  /* 0xffe0000e02127981 */ /* 0x000ea8000c1e1900 */
[----:B------:R-:W3:Y:S04]  /*19a0*/  LDG.E R17, desc[UR14][R2.64+-0x1c00] ;  /* 0xffe4000e02117981 */ /* 0x000ee8000c1e1900 */
        /* <DEDUP_REMOVED lines=14> */
[----:B------:R-:W-:-:S02]  /*1a90*/  VIADD R8, R8, 0x10 ;  /* 0x0000001008087836 */ /* 0x000fc40000000000 */
[----:B------:R-:W-:-:S03]  /*1aa0*/  VIADD R4, R4, 0x1000 ;  /* 0x0000100004047836 */ /* 0x000fc60000000000 */
[----:B------:R-:W-:Y:S01]  /*1ab0*/  ISETP.NE.AND P0, PT, R8, RZ, PT ;  /* 0x000000ff0800720c */ /* 0x000fe20003f05270 */
[----:B--2---:R-:W-:-:S04]  /*1ac0*/  FADD R18, R18, R7 ;  /* 0x0000000712127221 */ /* 0x004fc80000000000 */
        /* <DEDUP_REMOVED lines=13> */
[----:B------:R-:W-:-:S03]  /*1ba0*/  IADD3 R6, P2, PT, R2, 0x4000, RZ ;  /* 0x0000400002067810 */ /* 0x000fc60007f5e0ff */
[----:B------:R-:W-:Y:S01]  /*1bb0*/  FADD R10, R10, R9 ;  /* 0x000000090a0a7221 */ /* 0x000fe20000000000 */
[----:B------:R-:W-:-:S03]  /*1bc0*/  IADD3.X R9, PT, PT, RZ, R3, RZ, P2, !PT ;  /* 0x00000003ff097210 */ /* 0x000fc600017fe4ff */
[----:B------:R-:W-:Y:S01]  /*1bd0*/  FADD R7, R10, R5 ;  /* 0x000000050a077221 */ /* 0x000fe20000000000 */
[----:B------:R-:W-:Y:S06]  /*1be0*/  @P0 BRA `(.L_x_79) ;  /* 0xfffffffc00600947 */ /* 0x000fec000383ffff */
.L_x_78:
[----:B------:R-:W-:Y:S05]  /*1bf0*/  BSYNC.RECONVERGENT B2 ;  /* 0x0000000000027941 */ /* 0x000fea0003800200 */
.L_x_77:
[----:B------:R-:W-:Y:S05]  /*1c00*/  @!P1 BRA `(.L_x_76) ;  /* 0x0000000400009947 */ /* 0x000fea0003800000 */
[----:B------:R-:W-:Y:S01]  /*1c10*/  ISETP.GE.U32.AND P0, PT, R21, 0x8, PT ;  /* 0x000000081500780c */ /* 0x000fe20003f06070 */
[----:B------:R-:W-:Y:S01]  /*1c20*/  BSSY.RECONVERGENT B2, `(.L_x_80) ;  /* 0x0000019000027945 */ /* 0x000fe20003800200 */
[----:B------:R-:W-:-:S04]  /*1c30*/  LOP3.LUT R9, R19, 0x7, RZ, 0xc0, !PT ;  /* 0x0000000713097812 */ /* 0x000fc800078ec0ff */
[----:B------:R-:W-:-:S07]  /*1c40*/  ISETP.NE.AND P1, PT, R9, RZ, PT ;  /* 0x000000ff0900720c */ /* 0x000fce0003f25270 */
[----:B------:R-:W-:Y:S06]  /*1c50*/  @!P0 BRA `(.L_x_81) ;  /* 0x0000000000548947 */ /* 0x000fec0003800000 */
[----:B------:R-:W-:-:S04]  /*1c60*/  IADD3 R3, P0, PT, R4, UR8, RZ ;  /* 0x0000000804037c10 */ /* 0x000fc8000ff1e0ff */
[----:B------:R-:W-:Y:S02]  /*1c70*/  IADD3.X R6, PT, PT, RZ, UR9, RZ, P0, !PT ;  /* 0x00000009ff067c10 */ /* 0x000fe400087fe4ff */
[----:B------:R-:W-:-:S04]  /*1c80*/  LEA R2, P0, R3, UR12, 0x2 ;  /* 0x0000000c03027c11 */ /* 0x000fc8000f8010ff */
[----:B------:R-:W-:-:S05]  /*1c90*/  LEA.HI.X R3, R3, UR13, R6, 0x2, P0 ;  /* 0x0000000d03037c11 */ /* 0x000fca00080f1406 */
[----:B------:R-:W2:Y:S04]  /*1ca0*/  LDG.E R6, desc[UR14][R2.64] ;  /* 0x0000000e02067981 */ /* 0x000ea8000c1e1900 */
[----:B------:R-:W3:Y:S04]  /*1cb0*/  LDG.E R5, desc[UR14][R2.64+0x400] ;  /* 0x0004000e02057981 */ /* 0x000ee8000c1e1900 */
[----:B------:R-:W4:Y:S04]  /*1cc0*/  LDG.E R8, desc[UR14][R2.64+0x800] ;  /* 0x0008000e02087981 */ /* 0x000f28000c1e1900 */
[----:B------:R-:W5:Y:S04]  /*1cd0*/  LDG.E R10, desc[UR14][R2.64+0xc00] ;  /* 0x000c000e020a7981 */ /* 0x000f68000c1e1900 */
[----:B------:R-:W5:Y:S04]  /*1ce0*/  LDG.E R12, desc[UR14][R2.64+0x1000] ;  /* 0x0010000e020c7981 */ /* 0x000f68000c1e1900 */
[----:B------:R-:W5:Y:S04]  /*1cf0*/  LDG.E R14, desc[UR14][R2.64+0x1400] ;  /* 0x0014000e020e7981 */ /* 0x000f68000c1e1900 */
[----:B------:R-:W5:Y:S04]  /*1d00*/  LDG.E R16, desc[UR14][R2.64+0x1800] ;  /* 0x0018000e02107981 */ /* 0x000f68000c1e1900 */
[----:B------:R-:W5:Y:S01]  /*1d10*/  LDG.E R18, desc[UR14][R2.64+0x1c00] ;  /* 0x001c000e02127981 */ /* 0x000f62000c1e1900 */
[----:B------:R-:W-:-:S02]  /*1d20*/  VIADD R4, R4, 0x800 ;  /* 0x0000080004047836 */ /* 0x000fc40000000000 */
[----:B--2---:R-:W-:-:S04]  /*1d30*/  FADD R6, R7, R6 ;  /* 0x0000000607067221 */ /* 0x004fc80000000000 */
[----:B---3--:R-:W-:-:S04]  /*1d40*/  FADD R5, R6, R5 ;  /* 0x0000000506057221 */ /* 0x008fc80000000000 */
[----:B----4-:R-:W-:-:S04]  /*1d50*/  FADD R5, R5, R8 ;  /* 0x0000000805057221 */ /* 0x010fc80000000000 */
[----:B-----5:R-:W-:-:S04]  /*1d60*/  FADD R5, R5, R10 ;  /* 0x0000000a05057221 */ /* 0x020fc80000000000 */
[----:B------:R-:W-:-:S04]  /*1d70*/  FADD R5, R5, R12 ;  /* 0x0000000c05057221 */ /* 0x000fc80000000000 */
[----:B------:R-:W-:-:S04]  /*1d80*/  FADD R5, R5, R14 ;  /* 0x0000000e05057221 */ /* 0x000fc80000000000 */
[----:B------:R-:W-:-:S04]  /*1d90*/  FADD R5, R5, R16 ;  /* 0x0000001005057221 */ /* 0x000fc80000000000 */
[----:B------:R-:W-:-:S07]  /*1da0*/  FADD R7, R5, R18 ;  /* 0x0000001205077221 */ /* 0x000fce0000000000 */
.L_x_81:
[----:B------:R-:W-:Y:S05]  /*1db0*/  BSYNC.RECONVERGENT B2 ;  /* 0x0000000000027941 */ /* 0x000fea0003800200 */
.L_x_80:
[----:B------:R-:W-:Y:S05]  /*1dc0*/  @!P1 BRA `(.L_x_76) ;  /* 0x0000000000909947 */ /* 0x000fea0003800000 */
[----:B------:R-:W-:Y:S01]  /*1dd0*/  ISETP.GE.U32.AND P0, PT, R9, 0x4, PT ;  /* 0x000000040900780c */ /* 0x000fe20003f06070 */
[----:B------:R-:W-:Y:S01]  /*1de0*/  BSSY.RECONVERGENT B2, `(.L_x_82) ;  /* 0x0000010000027945 */ /* 0x000fe20003800200 */
[----:B------:R-:W-:-:S11]  /*1df0*/  LOP3.LUT P1, RZ, R19, 0x3, RZ, 0xc0, !PT ;  /* 0x0000000313ff7812 */ /* 0x000fd6000782c0ff */
[----:B------:R-:W-:Y:S05]  /*1e00*/  @!P0 BRA `(.L_x_83) ;  /* 0x0000000000348947 */ /* 0x000fea0003800000 */
[----:B------:R-:W-:-:S04]  /*1e10*/  IADD3 R3, P0, PT, R4, UR8, RZ ;  /* 0x0000000804037c10 */ /* 0x000fc8000ff1e0ff */
[----:B------:R-:W-:Y:S02]  /*1e20*/  IADD3.X R6, PT, PT, RZ, UR9, RZ, P0, !PT ;  /* 0x00000009ff067c10 */ /* 0x000fe400087fe4ff */
[----:B------:R-:W-:-:S04]  /*1e30*/  LEA R2, P0, R3, UR12, 0x2 ;  /* 0x0000000c03027c11 */ /* 0x000fc8000f8010ff */
[----:B------:R-:W-:-:S05]  /*1e40*/  LEA.HI.X R3, R3, UR13, R6, 0x2, P0 ;  /* 0x0000000d03037c11 */ /* 0x000fca00080f1406 */
[----:B------:R-:W2:Y:S04]  /*1e50*/  LDG.E R6, desc[UR14][R2.64] ;  /* 0x0000000e02067981 */ /* 0x000ea8000c1e1900 */
[----:B------:R-:W3:Y:S04]  /*1e60*/  LDG.E R5, desc[UR14][R2.64+0x400] ;  /* 0x0004000e02057981 */ /* 0x000ee8000c1e1900 */
[----:B------:R-:W4:Y:S04]  /*1e70*/  LDG.E R8, desc[UR14][R2.64+0x800] ;  /* 0x0008000e02087981 */ /* 0x000f28000c1e1900 */
[----:B------:R-:W5:Y:S01]  /*1e80*/  LDG.E R10, desc[UR14][R2.64+0xc00] ;  /* 0x000c000e020a7981 */ /* 0x000f62000c1e1900 */
[----:B------:R-:W-:-:S02]  /*1e90*/  VIADD R4, R4, 0x400 ;  /* 0x0000040004047836 */ /* 0x000fc40000000000 */
[----:B--2---:R-:W-:-:S04]  /*1ea0*/  FADD R6, R7, R6 ;  /* 0x0000000607067221 */ /* 0x004fc80000000000 */
[----:B---3--:R-:W-:-:S04]  /*1eb0*/  FADD R5, R6, R5 ;  /* 0x0000000506057221 */ /* 0x008fc80000000000 */
[----:B----4-:R-:W-:-:S04]  /*1ec0*/  FADD R5, R5, R8 ;  /* 0x0000000805057221 */ /* 0x010fc80000000000 */
[----:B-----5:R-:W-:-:S07]  /*1ed0*/  FADD R7, R5, R10 ;  /* 0x0000000a05077221 */ /* 0x020fce0000000000 */
.L_x_83:
[----:B------:R-:W-:Y:S05]  /*1ee0*/  BSYNC.RECONVERGENT B2 ;  /* 0x0000000000027941 */ /* 0x000fea0003800200 */
.L_x_82:
[----:B------:R-:W-:Y:S05]  /*1ef0*/  @!P1 BRA `(.L_x_76) ;  /* 0x0000000000449947 */ /* 0x000fea0003800000 */
[----:B------:R-:W-:Y:S02]  /*1f00*/  LOP3.LUT R0, R0, 0xffff, RZ, 0xc0, !PT ;  /* 0x0000ffff00007812 */ /* 0x000fe400078ec0ff */
[----:B------:R-:W-:Y:S02]  /*1f10*/  IADD3 R5, P0, PT, R4, UR10, RZ ;  /* 0x0000000a04057c10 */ /* 0x000fe4000ff1e0ff */
[----:B------:R-:W-:Y:S02]  /*1f20*/  LEA.HI R0, R0, 0x1, RZ, 0x18 ;  /* 0x0000000100007811 */ /* 0x000fe400078fc0ff */
[----:B------:R-:W-:Y:S02]  /*1f30*/  LEA R4, P1, R5, UR12, 0x2 ;  /* 0x0000000c05047c11 */ /* 0x000fe4000f8210ff */
[----:B------:R-:W-:Y:S02]  /*1f40*/  LOP3.LUT R0, R0, 0x3, RZ, 0xc0, !PT ;  /* 0x0000000300007812 */ /* 0x000fe400078ec0ff */
[----:B------:R-:W-:-:S03]  /*1f50*/  IADD3.X R2, PT, PT, RZ, UR7, RZ, P0, !PT ;  /* 0x00000007ff027c10 */ /* 0x000fc600087fe4ff */
[----:B------:R-:W-:Y:S01]  /*1f60*/  IMAD.MOV R0, RZ, RZ, -R0 ;  /* 0x000000ffff007224 */ /* 0x000fe200078e0a00 */
[----:B------:R-:W-:-:S07]  /*1f70*/  LEA.HI.X R5, R5, UR13, R2, 0x2, P1 ;  /* 0x0000000d05057c11 */ /* 0x000fce00088f1402 */
.L_x_84:
[----:B------:R-:W-:Y:S01]  /*1f80*/  MOV R2, R4 ;  /* 0x0000000400027202 */ /* 0x000fe20000000f00 */
[----:B------:R-:W-:-:S05]  /*1f90*/  IMAD.MOV.U32 R3, RZ, RZ, R5 ;  /* 0x000000ffff037224 */ /* 0x000fca00078e0005 */
[----:B------:R-:W2:Y:S01]  /*1fa0*/  LDG.E R2, desc[UR14][R2.64] ;  /* 0x0000000e02027981 */ /* 0x000ea2000c1e1900 */
[----:B------:R-:W-:Y:S02]  /*1fb0*/  IADD3 R0, PT, PT, R0, 0x1, RZ ;  /* 0x0000000100007810 */ /* 0x000fe40007ffe0ff */
[----:B------:R-:W-:Y:S02]  /*1fc0*/  IADD3 R4, P1, PT, R4, 0x400, RZ ;  /* 0x0000040004047810 */ /* 0x000fe40007f3e0ff */
[----:B------:R-:W-:-:S03]  /*1fd0*/  ISETP.NE.AND P0, PT, R0, RZ, PT ;  /* 0x000000ff0000720c */ /* 0x000fc60003f05270 */
[----:B------:R-:W-:Y:S02]  /*1fe0*/  IMAD.X R5, RZ, RZ, R5, P1 ;  /* 0x000000ffff057224 */ /* 0x000fe400008e0605 */
[----:B--2---:R-:W-:-:S08]  /*1ff0*/  FADD R7, R2, R7 ;  /* 0x0000000702077221 */ /* 0x004fd00000000000 */
[----:B------:R-:W-:Y:S05]  /*2000*/  @P0 BRA `(.L_x_84) ;  /* 0xfffffffc00dc0947 */ /* 0x000fea000383ffff */
.L_x_76:
[----:B------:R-:W-:Y:S05]  /*2010*/  BSYNC.RECONVERGENT B1 ;  /* 0x0000000000017941 */ /* 0x000fea0003800200 */
.L_x_73:
[----:B------:R-:W0:Y:S01]  /*2020*/  S2R R6, SR_LANEID ;  /* 0x0000000000067919 */ /* 0x000e220000000000 */
[----:B------:R-:W1:Y:S01]  /*2030*/  SHFL.DOWN PT, R0, R7, 0x1, 0x1f ;  /* 0x08201f0007007f89 */ /* 0x000e6200000e0000 */
[----:B------:R-:W2:Y:S01]  /*2040*/  S2R R5, SR_TID.X ;  /* 0x0000000000057919 */ /* 0x000ea20000002100 */
[C---:B0-----:R-:W-:Y:S02]  /*2050*/  ISETP.GT.AND P0, PT, R6.reuse, 0x1e, PT ;  /* 0x0000001e0600780c */ /* 0x041fe40003f04270 */
[----:B------:R-:W-:-:S11]  /*2060*/  ISETP.NE.AND P1, PT, R6, RZ, PT ;  /* 0x000000ff0600720c */ /* 0x000fd60003f25270 */
[----:B-1----:R-:W-:Y:S01]  /*2070*/  @!P0 FADD R7, R0, R7 ;  /* 0x0000000700078221 */ /* 0x002fe20000000000 */
[----:B------:R-:W-:Y:S01]  /*2080*/  ISETP.GT.AND P0, PT, R6, 0x1d, PT ;  /* 0x0000001d0600780c */ /* 0x000fe20003f04270 */
[----:B------:R-:W0:Y:S01]  /*2090*/  @!P1 S2R R4, SR_CgaCtaId ;  /* 0x0000000000049919 */ /* 0x000e220000008800 */
[----:B------:R-:W-:Y:S02]  /*20a0*/  @!P1 MOV R3, 0x400 ;  /* 0x0000040000039802 */ /* 0x000fe40000000f00 */
[----:B--2---:R-:W-:Y:S01]  /*20b0*/  @!P1 SHF.R.U32.HI R2, RZ, 0x3, R5 ;  /* 0x00000003ff029819 */ /* 0x004fe20000011605 */
        /* <DEDUP_REMOVED lines=31> */
[----:B------:R-:W-:-:S07]  /*22b0*/  FADD R9, R2, R3 ;  /* 0x0000000302097221 */ /* 0x000fce0000000000 */
.L_x_72:
[----:B------:R-:W-:Y:S05]  /*22c0*/  BSYNC.RECONVERGENT B0 ;  /* 0x0000000000007941 */ /* 0x000fea0003800200 */
.L_x_57:
[----:B------:R-:W-:Y:S05]  /*22d0*/  @P0 EXIT ;  /* 0x000000000000094d */ /* 0x000fea0003800000 */
[----:B------:R-:W3:Y:S02]  /*22e0*/  LDCU.64 UR4, c[0x0][0x388] ;  /* 0x00007100ff0477ac */ /* 0x000ee40008000a00 */
[----:B---3--:R-:W-:-:S06]  /*22f0*/  UIMAD.WIDE.U32 UR4, UR16, 0x4, UR4 ;  /* 0x00000004100478a5 */ /* 0x008fcc000f8e0004 */
[----:B------:R-:W-:Y:S01]  /*2300*/  IMAD.U32 R2, RZ, RZ, UR4 ;  /* 0x00000004ff027e24 */ /* 0x000fe2000f8e00ff */
[----:B0-2---:R-:W-:-:S05]  /*2310*/  MOV R3, UR5 ;  /* 0x0000000500037c02 */ /* 0x005fca0008000f00 */
[----:B------:R-:W-:Y:S01]  /*2320*/  STG.E desc[UR14][R2.64], R9 ;  /* 0x0000000902007986 */ /* 0x000fe2000c10190e */
[----:B------:R-:W-:Y:S05]  /*2330*/  EXIT ;  /* 0x000000000000794d */ /* 0x000fea0003800000 */
.L_x_85:
        /* <DEDUP_REMOVED lines=12> */
.L_x_260:


//--------------------- .text._ZN3cub18CUB_300001_SM_10006detail6reduce28DeviceReduceSingleTileKernelINS2_10policy_hubIfyN4cuda3std3__44plusIfEEE10Policy1000EN6thrust24THRUST_300001_SM_1000_NS10device_ptrIfEEPfyS9_ffNS7_10__identityEEEvT0_T1_T2_T3_T4_T6_ --------------------------
	.section	.text._ZN3cub18CUB_300001_SM_10006detail6reduce28DeviceReduceSingleTileKernelINS2_10policy_hubIfyN4cuda3std3__44plusIfEEE10Policy1000EN6thrust24THRUST_300001_SM_1000_NS10device_ptrIfEEPfyS9_ffNS7_10__identityEEEvT0_T1_T2_T3_T4_T6_,"ax",@progbits
	.align	128
        .global         _ZN3cub18CUB_300001_SM_10006detail6reduce28DeviceReduceSingleTileKernelINS2_10policy_hubIfyN4cuda3std3__44plusIfEEE10Policy1000EN6thrust24THRUST_300001_SM_1000_NS10device_ptrIfEEPfyS9_ffNS7_10__identityEEEvT0_T1_T2_T3_T4_T6_
        .type           _ZN3cub18CUB_300001_SM_10006detail6reduce28DeviceReduceSingleTileKernelINS2_10policy_hubIfyN4cuda3std3__44plusIfEEE10Policy1000EN6thrust24THRUST_300001_SM_1000_NS10device_ptrIfEEPfyS9_ffNS7_10__identityEEEvT0_T1_T2_T3_T4_T6_,@function
        .size           _ZN3cub18CUB_300001_SM_10006detail6reduce28DeviceReduceSingleTileKernelINS2_10policy_hubIfyN4cuda3std3__44plusIfEEE10Policy1000EN6thrust24THRUST_300001_SM_1000_NS10device_ptrIfEEPfyS9_ffNS7_10__identityEEEvT0_T1_T2_T3_T4_T6_,(.L_x_261 - _ZN3cub18CUB_300001_SM_10006detail6reduce28DeviceReduceSingleTileKernelINS2_10policy_hubIfyN4cuda3std3__44plusIfEEE10Policy1000EN6thrust24THRUST_300001_SM_1000_NS10device_ptrIfEEPfyS9_ffNS7_10__identityEEEvT0_T1_T2_T3_T4_T6_)
        .other          _ZN3cub18CUB_300001_SM_10006detail6reduce28DeviceReduceSingleTileKernelINS2_10policy_hubIfyN4cuda3std3__44plusIfEEE10Policy1000EN6thrust24THRUST_300001_SM_1000_NS10device_ptrIfEEPfyS9_ffNS7_10__identityEEEvT0_T1_T2_T3_T4_T6_,@"STO_CUDA_ENTRY STV_DEFAULT"
_ZN3cub18CUB_300001_SM_10006detail6reduce28DeviceReduceSingleTileKernelINS2_10policy_hubIfyN4cuda3std3__44plusIfEEE10Policy1000EN6thrust24THRUST_300001_SM_1000_NS10device_ptrIfEEPfyS9_ffNS7_10__identityEEEvT0_T1_T2_T3_T4_T6_:
.text._ZN3cub18CUB_300001_SM_10006detail6reduce28DeviceReduceSingleTileKernelINS2_10policy_hubIfyN4cuda3std3__44plusIfEEE10Policy1000EN6thrust24THRUST_300001_SM_1000_NS10device_ptrIfEEPfyS9_ffNS7_10__identityEEEvT0_T1_T2_T3_T4_T6_:
[----:B------:R-:W-:Y:S01]  /*0000*/  LDC R1, c[0x0][0x37c] ;  /* 0x0000df00ff017b82 */ /* 0x000fe20000000800 */
[----:B------:R-:W0:Y:S01]  /*0010*/  LDCU.64 UR4, c[0x0][0x390] ;  /* 0x00007200ff0477ac */ /* 0x000e220008000a00 */
[----:B------:R-:W1:Y:S01]  /*0020*/  LDCU.64 UR6, c[0x0][0x358] ;  /* 0x00006b00ff0677ac */ /* 0x000e620008000a00 */
[----:B0-----:R-:W-:Y:S01]  /*0030*/  MOV R4, UR4 ;  /* 0x0000000400047c02 */ /* 0x001fe20008000f00 */
[----:B------:R-:W-:-:S03]  /*0040*/  IMAD.U32 R0, RZ, RZ, UR5 ;  /* 0x00000005ff007e24 */ /* 0x000fc6000f8e00ff */
[----:B------:R-:W-:-:S04]  /*0050*/  ISETP.NE.U32.AND P0, PT, R4, RZ, PT ;  /* 0x000000ff0400720c */ /* 0x000fc80003f05070 */
[----:B------:R-:W-:-:S13]  /*0060*/  ISETP.NE.AND.EX P0, PT, R0, RZ, PT, P0 ;  /* 0x000000ff0000720c */ /* 0x000fda0003f05300 */
        /* <DEDUP_REMOVED lines=8> */
.L_x_86:
[----:B------:R-:W-:Y:S01]  /*00f0*/  ISETP.GT.U32.AND P0, PT, R4, 0xfff, PT ;  /* 0x00000fff0400780c */ /* 0x000fe20003f04070 */
[----:B------:R-:W-:Y:S03]  /*0100*/  BSSY.RECONVERGENT B0, `(.L_x_87) ;  /* 0x00001f3000007945 */ /* 0x000fe60003800200 */
[----:B------:R-:W-:-:S13]  /*0110*/  ISETP.GT.U32.AND.EX P0, PT, R0, RZ, PT, P0 ;  /* 0x000000ff0000720c */ /* 0x000fda0003f04100 */
[----:B------:R-:W-:Y:S05]  /*0120*/  @P0 BRA `(.L_x_88) ;  /* 0x0000000c00ac0947 */ /* 0x000fea0003800000 */
[----:B------:R-:W0:Y:S01]  /*0130*/  S2R R5, SR_TID.X ;  /* 0x0000000000057919 */ /* 0x000e220000002100 */
[----:B------:R-:W-:Y:S01]  /*0140*/  BSSY.RECONVERGENT B1, `(.L_x_89) ;  /* 0x0000009000017945 */ /* 0x000fe20003800200 */
[----:B------:R-:W-:Y:S01]  /*0150*/  HFMA2 R6, -RZ, RZ, 0, 0 ;  /* 0x00000000ff067431 */ /* 0x000fe200000001ff */
[----:B0-----:R-:W-:Y:S01]  /*0160*/  ISETP.GE.U32.AND P0, PT, R5, R4, PT ;  /* 0x000000040500720c */ /* 0x001fe20003f06070 */
[----:B------:R-:W-:-:S12]  /*0170*/  IMAD.MOV.U32 R7, RZ, RZ, R5 ;  /* 0x000000ffff077224 */ /* 0x000fd800078e0005 */
[----:B------:R-:W-:Y:S05]  /*0180*/  @P0 BRA `(.L_x_90) ;  /* 0x0000000000100947 */ /* 0x000fea0003800000 */
[----:B------:R-:W0:Y:S02]  /*0190*/  LDC.64 R2, c[0x0][0x380] ;  /* 0x0000e000ff027b82 */ /* 0x000e240000000a00 */
[----:B0-----:R-:W-:-:S05]  /*01a0*/  IMAD.WIDE.U32 R2, R5, 0x4, R2 ;  /* 0x0000000405027825 */ /* 0x001fca00078e0002 */
[----:B------:R0:W5:Y:S01]  /*01b0*/  LDG.E R6, desc[UR6][R2.64] ;  /* 0x0000000602067981 */ /* 0x000162000c1e1900 */
[----:B------:R-:W-:-:S07]  /*01c0*/  IADD3 R7, PT, PT, R5, 0x100, RZ ;  /* 0x0000010005077810 */ /* 0x000fce0007ffe0ff */
.L_x_90:
[----:B------:R-:W-:Y:S05]  /*01d0*/  BSYNC.RECONVERGENT B1 ;  /* 0x0000000000017941 */ /* 0x000fea0003800200 */
.L_x_89:
[----:B------:R-:W-:Y:S01]  /*01e0*/  ISETP.GE.U32.AND P0, PT, R7, R4, PT ;  /* 0x000000040700720c */ /* 0x000fe20003f06070 */
[----:B------:R-:W-:-:S12]  /*01f0*/  BSSY.RECONVERGENT B1, `(.L_x_91) ;  /* 0x000006d000017945 */ /* 0x000fd80003800200 */
[----:B------:R-:W-:Y:S05]  /*0200*/  @P0 BRA `(.L_x_92) ;  /* 0x0000000400ac0947 */ /* 0x000fea0003800000 */
[----:B0-----:R-:W-:Y:S01]  /*0210*/  LOP3.LUT R3, RZ, R7, RZ, 0x33, !PT ;  /* 0x00000007ff037212 */ /* 0x001fe200078e33ff */
[----:B------:R-:W-:Y:S04]  /*0220*/  BSSY.RECONVERGENT B2, `(.L_x_93) ;  /* 0x0000033000027945 */ /* 0x000fe80003800200 */
[----:B------:R-:W-:-:S05]  /*0230*/  IMAD.IADD R3, R3, 0x1, R4 ;  /* 0x0000000103037824 */ /* 0x000fca00078e0204 */
[C---:B------:R-:W-:Y:S02]  /*0240*/  ISETP.GE.U32.AND P0, PT, R3.reuse, 0xf00, PT ;  /* 0x00000f000300780c */ /* 0x040fe40003f06070 */
[----:B------:R-:W-:-:S04]  /*0250*/  LEA.HI R8, R3, 0x1, RZ, 0x18 ;  /* 0x0000000103087811 */ /* 0x000fc800078fc0ff */
[----:B------:R-:W-:-:S04]  /*0260*/  LOP3.LUT R22, R8, 0xf, RZ, 0xc0, !PT ;  /* 0x0000000f08167812 */ /* 0x000fc800078ec0ff */
[----:B------:R-:W-:-:S03]  /*0270*/  ISETP.NE.AND P1, PT, R22, RZ, PT ;  /* 0x000000ff1600720c */ /* 0x000fc60003f25270 */
[----:B------:R-:W-:Y:S10]  /*0280*/  @!P0 BRA `(.L_x_94) ;  /* 0x0000000000b08947 */ /* 0x000ff40003800000 */
[----:B------:R-:W0:Y:S01]  /*0290*/  LDC.64 R2, c[0x0][0x380] ;  /* 0x0000e000ff027b82 */ /* 0x000e220000000a00 */
[----:B------:R-:W-:-:S04]  /*02a0*/  LOP3.LUT R9, R8, 0x1fffff0, RZ, 0xc0, !PT ;  /* 0x01fffff008097812 */ /* 0x000fc800078ec0ff */
[----:B------:R-:W-:Y:S01]  /*02b0*/  IADD3 R9, PT, PT, -R9, RZ, RZ ;  /* 0x000000ff09097210 */ /* 0x000fe20007ffe1ff */
[----:B0-----:R-:W-:-:S03]  /*02c0*/  IMAD.WIDE.U32 R2, R7, 0x4, R2 ;  /* 0x0000000407027825 */ /* 0x001fc600078e0002 */
[----:B------:R-:W-:-:S05]  /*02d0*/  IADD3 R2, P0, PT, R2, 0x2000, RZ ;  /* 0x0000200002027810 */ /* 0x000fca0007f1e0ff */
[----:B------:R-:W-:-:S08]  /*02e0*/  IMAD.X R3, RZ, RZ, R3, P0 ;  /* 0x000000ffff037224 */ /* 0x000fd000000e0603 */
.L_x_95:
        /* <DEDUP_REMOVED lines=38> */
.L_x_94:
[----:B------:R-:W-:Y:S05]  /*0550*/  BSYNC.RECONVERGENT B2 ;  /* 0x0000000000027941 */ /* 0x000fea0003800200 */
.L_x_93:
[----:B------:R-:W-:Y:S05]  /*0560*/  @!P1 BRA `(.L_x_92) ;  /* 0x0000000000d49947 */ /* 0x000fea0003800000 */
[----:B------:R-:W-:Y:S01]  /*0570*/  ISETP.GE.U32.AND P0, PT, R22, 0x8, PT ;  /* 0x000000081600780c */ /* 0x000fe20003f06070 */
[----:B------:R-:W-:Y:S01]  /*0580*/  BSSY.RECONVERGENT B2, `(.L_x_96) ;  /* 0x0000017000027945 */ /* 0x000fe20003800200 */
[----:B------:R-:W-:-:S04]  /*0590*/  LOP3.LUT R11, R8, 0x7, RZ, 0xc0, !PT ;  /* 0x00000007080b7812 */ /* 0x000fc800078ec0ff */
[----:B------:R-:W-:-:S07]  /*05a0*/  ISETP.NE.AND P1, PT, R11, RZ, PT ;  /* 0x000000ff0b00720c */ /* 0x000fce0003f25270 */
[----:B------:R-:W-:Y:S06]  /*05b0*/  @!P0 BRA `(.L_x_97) ;  /* 0x00000000004c8947 */ /* 0x000fec0003800000 */
[----:B------:R-:W0:Y:S02]  /*05c0*/  LDC.64 R2, c[0x0][0x380] ;  /* 0x0000e000ff027b82 */ /* 0x000e240000000a00 */
[----:B0-----:R-:W-:-:S05]  /*05d0*/  IMAD.WIDE R2, R7, 0x4, R2 ;  /* 0x0000000407027825 */ /* 0x001fca00078e0202 */
        /* <DEDUP_REMOVED lines=17> */
.L_x_97:
[----:B------:R-:W-:Y:S05]  /*06f0*/  BSYNC.RECONVERGENT B2 ;  /* 0x0000000000027941 */ /* 0x000fea0003800200 */
.L_x_96:
        /* <DEDUP_REMOVED lines=17> */
.L_x_99:
[----:B------:R-:W-:Y:S05]  /*0810*/  BSYNC.RECONVERGENT B2 ;  /* 0x0000000000027941 */ /* 0x000fea0003800200 */
.L_x_98:
[----:B------:R-:W-:Y:S05]  /*0820*/  @!P1 BRA `(.L_x_92) ;  /* 0x0000000000249947 */ /* 0x000fea0003800000 */
[----:B------:R-:W0:Y:S01]  /*0830*/  LDC.64 R8, c[0x0][0x380] ;  /* 0x0000e000ff087b82 */ /* 0x000e220000000a00 */
[----:B------:R-:W-:-:S07]  /*0840*/  IMAD.MOV R10, RZ, RZ, -R10 ;  /* 0x000000ffff0a7224 */ /* 0x000fce00078e0a0a */
.L_x_100:
[----:B0-----:R-:W-:-:S06]  /*0850*/  IMAD.WIDE R2, R7, 0x4, R8 ;  /* 0x0000000407027825 */ /* 0x001fcc00078e0208 */
[----:B------:R-:W2:Y:S01]  /*0860*/  LDG.E R3, desc[UR6][R2.64] ;  /* 0x0000000602037981 */ /* 0x000ea2000c1e1900 */
[----:B------:R-:W-:Y:S01]  /*0870*/  IADD3 R10, PT, PT, R10, 0x1, RZ ;  /* 0x000000010a0a7810 */ /* 0x000fe20007ffe0ff */
[----:B------:R-:W-:-:S03]  /*0880*/  VIADD R7, R7, 0x100 ;  /* 0x0000010007077836 */ /* 0x000fc60000000000 */
[----:B------:R-:W-:Y:S01]  /*0890*/  ISETP.NE.AND P0, PT, R10, RZ, PT ;  /* 0x000000ff0a00720c */ /* 0x000fe20003f05270 */
[----:B--2--5:R-:W-:-:S12]  /*08a0*/  FADD R6, R3, R6 ;  /* 0x0000000603067221 */ /* 0x024fd80000000000 */
[----:B------:R-:W-:Y:S05]  /*08b0*/  @P0 BRA `(.L_x_100) ;  /* 0xfffffffc00e40947 */ /* 0x000fea000383ffff */
.L_x_92:
[----:B------:R-:W-:Y:S05]  /*08c0*/  BSYNC.RECONVERGENT B1 ;  /* 0x0000000000017941 */ /* 0x000fea0003800200 */
.L_x_91:
[----:B------:R-:W-:Y:S02]  /*08d0*/  ISETP.GE.U32.AND P0, PT, R4, 0x100, PT ;  /* 0x000001000400780c */ /* 0x000fe40003f06070 */
[----:B-----5:R-:W-:Y:S02]  /*08e0*/  MOV R9, R6 ;  /* 0x0000000600097202 */ /* 0x020fe40000000f00 */
[----:B------:R-:W-:-:S13]  /*08f0*/  ISETP.GE.U32.AND.EX P0, PT, R0, RZ, PT, P0 ;  /* 0x000000ff0000720c */ /* 0x000fda0003f06100 */
[----:B------:R-:W-:Y:S05]  /*0900*/  @!P0 BRA `(.L_x_101) ;  /* 0x0000000000ac8947 */ /* 0x000fea0003800000 */
[----:B------:R-:W1:Y:S01]  /*0910*/  S2R R6, SR_LANEID ;  /* 0x0000000000067919 */ /* 0x000e620000000000 */
[----:B------:R-:W-:Y:S01]  /*0920*/  ISETP.NE.AND P5, PT, R5, RZ, PT ;  /* 0x000000ff0500720c */ /* 0x000fe20003fa5270 */
        /* <DEDUP_REMOVED lines=14> */
[----:B-1----:R-:W-:-:S05]  /*0a10*/  @!P1 LEA R7, R7, R4, 0x18 ;  /* 0x0000000407079211 */ /* 0x002fca00078ec0ff */
[----:B------:R-:W-:-:S03]  /*0a20*/  @!P1 IMAD.IADD R2, R2, 0x1, R7 ;  /* 0x0000000102029824 */ /* 0x000fc600078e0207 */
[----:B0-----:R-:W-:Y:S01]  /*0a30*/  @!P0 FADD R0, R0, R3 ;  /* 0x0000000300008221 */ /* 0x001fe20000000000 */
[----:B------:R-:W-:-:S04]  /*0a40*/  ISETP.GT.AND P0, PT, R6, 0x17, PT ;  /* 0x000000170600780c */ /* 0x000fc80003f04270 */
[----:B------:R-:W0:Y:S09]  /*0a50*/  SHFL.DOWN PT, R3, R0, 0x8, 0x1f ;  /* 0x09001f0000037f89 */ /* 0x000e3200000e0000 */
[----:B0-----:R-:W-:Y:S01]  /*0a60*/  @!P0 FADD R0, R0, R3 ;  /* 0x0000000300008221 */ /* 0x001fe20000000000 */
[----:B------:R-:W-:-:S04]  /*0a70*/  ISETP.GT.AND P0, PT, R6, 0xf, PT ;  /* 0x0000000f0600780c */ /* 0x000fc80003f04270 */
[----:B------:R-:W0:Y:S02]  /*0a80*/  SHFL.DOWN PT, R3, R0, 0x10, 0x1f ;  /* 0x0a001f0000037f89 */ /* 0x000e2400000e0000 */
[----:B0-----:R-:W-:-:S05]  /*0a90*/  FADD R3, R0, R3 ;  /* 0x0000000300037221 */ /* 0x001fca0000000000 */
[----:B------:R1:W-:Y:S01]  /*0aa0*/  @!P1 STS [R2+0x8], R3 ;  /* 0x0000080302009388 */ /* 0x0003e20000000800 */
[----:B------:R-:W-:Y:S01]  /*0ab0*/  FSEL R8, R0, R3, P0 ;  /* 0x0000000300087208 */ /* 0x000fe20000000000 */
[----:B------:R-:W-:Y:S06]  /*0ac0*/  BAR.SYNC.DEFER_BLOCKING 0x0 ;  /* 0x0000000000007b1d */ /* 0x000fec0000010000 */
[----:B------:R-:W-:Y:S05]  /*0ad0*/  @P5 BRA `(.L_x_102) ;  /* 0x0000001400545947 */ /* 0x000fea0003800000 */
[----:B------:R-:W0:Y:S01]  /*0ae0*/  S2UR UR5, SR_CgaCtaId ;  /* 0x00000000000579c3 */ /* 0x000e220000008800 */
[----:B------:R-:W-:Y:S02]  /*0af0*/  UMOV UR4, 0x400 ;  /* 0x0000040000047882 */ /* 0x000fe40000000000 */
[----:B0-----:R-:W-:-:S09]  /*0b00*/  ULEA UR4, UR5, UR4, 0x18 ;  /* 0x0000000405047291 */ /* 0x001fd2000f8ec0ff */
[----:B-1----:R-:W0:Y:S04]  /*0b10*/  LDS R3, [UR4+0xc] ;  /* 0x00000c04ff037984 */ /* 0x002e280008000800 */
        /* <DEDUP_REMOVED lines=10> */
.L_x_101:
[----:B------:R-:W1:Y:S01]  /*0bc0*/  S2R R8, SR_LANEID ;  /* 0x0000000000087919 */ /* 0x000e620000000000 */
[C---:B0-----:R-:W-:Y:S02]  /*0bd0*/  LOP3.LUT R2, R5.reuse, 0x3e0, RZ, 0xc0, !PT ;  /* 0x000003e005027812 */ /* 0x041fe400078ec0ff */
[----:B------:R-:W-:Y:S02]  /*0be0*/  ISETP.NE.AND P5, PT, R5, RZ, PT ;  /* 0x000000ff0500720c */ /* 0x000fe40003fa5270 */
[----:B------:R-:W-:Y:S02]  /*0bf0*/  LOP3.LUT R7, RZ, R2, RZ, 0x33, !PT ;  /* 0x00000002ff077212 */ /* 0x000fe400078e33ff */
[----:B------:R-:W-:-:S03]  /*0c00*/  IADD3 R3, PT, PT, R2, 0x20, RZ ;  /* 0x0000002002037810 */ /* 0x000fc60007ffe0ff */
[----:B------:R-:W-:Y:S01]  /*0c10*/  IMAD.IADD R7, R7, 0x1, R4 ;  /* 0x0000000107077824 */ /* 0x000fe200078e0204 */
[----:B------:R-:W-:-:S04]  /*0c20*/  ISETP.GT.U32.AND P0, PT, R3, R4, PT ;  /* 0x000000040300720c */ /* 0x000fc80003f04070 */
[----:B------:R-:W-:-:S05]  /*0c30*/  SEL R7, R7, 0x1f, P0 ;  /* 0x0000001f07077807 */ /* 0x000fca0000000000 */
[----:B------:R-:W0:Y:S01]  /*0c40*/  SHFL.DOWN PT, R2, R9, 0x1, R7 ;  /* 0x0820000009027989 */ /* 0x000e2200000e0007 */
[C---:B-1----:R-:W-:Y:S02]  /*0c50*/  ISETP.GE.AND P0, PT, R8.reuse, R7, PT ;  /* 0x000000070800720c */ /* 0x042fe40003f06270 */
[C---:B------:R-:W-:Y:S02]  /*0c60*/  IADD3 R6, PT, PT, R8.reuse, 0x2, RZ ;  /* 0x0000000208067810 */ /* 0x040fe40007ffe0ff */
[----:B------:R-:W-:-:S09]  /*0c70*/  ISETP.NE.AND P1, PT, R8, RZ, PT ;  /* 0x000000ff0800720c */ /* 0x000fd20003f25270 */
[----:B0-----:R-:W-:Y:S01]  /*0c80*/  @!P0 FADD R9, R2, R9 ;  /* 0x0000000902098221 */ /* 0x001fe20000000000 */
[----:B------:R-:W-:Y:S01]  /*0c90*/  ISETP.GT.AND P0, PT, R6, R7, PT ;  /* 0x000000070600720c */ /* 0x000fe20003f04270 */
[----:B------:R-:W-:Y:S02]  /*0ca0*/  VIADD R6, R8, 0x4 ;  /* 0x0000000408067836 */ /* 0x000fe40000000000 */
[----:B------:R-:W0:Y:S01]  /*0cb0*/  @!P1 S2R R11, SR_CgaCtaId ;  /* 0x00000000000b9919 */ /* 0x000e220000008800 */
[----:B------:R-:W-:Y:S01]  /*0cc0*/  @!P1 SHF.R.U32.HI R3, RZ, 0x3, R5 ;  /* 0x00000003ff039819 */ /* 0x000fe20000011605 */
[----:B------:R-:W1:Y:S03]  /*0cd0*/  SHFL.DOWN PT, R2, R9, 0x2, R7 ;  /* 0x0840000009027989 */ /* 0x000e6600000e0007 */
[----:B------:R-:W-:-:S05]  /*0ce0*/  @!P1 LOP3.LUT R3, R3, 0x7c, RZ, 0xc0, !PT ;  /* 0x0000007c03039812 */ /* 0x000fca00078ec0ff */
[----:B-1----:R-:W-:Y:S01]  /*0cf0*/  @!P0 FADD R9, R9, R2 ;  /* 0x0000000209098221 */ /* 0x002fe20000000000 */
[-C--:B------:R-:W-:Y:S02]  /*0d00*/  ISETP.GT.AND P0, PT, R6, R7.reuse, PT ;  /* 0x000000070600720c */ /* 0x080fe40003f04270 */
[----:B------:R-:W-:Y:S02]  /*0d10*/  IADD3 R6, PT, PT, R8, 0x8, RZ ;  /* 0x0000000808067810 */ /* 0x000fe40007ffe0ff */
[----:B------:R-:W1:Y:S09]  /*0d20*/  SHFL.DOWN PT, R2, R9, 0x4, R7 ;  /* 0x0880000009027989 */ /* 0x000e7200000e0007 */
[----:B-1----:R-:W-:Y:S01]  /*0d30*/  @!P0 FADD R9, R9, R2 ;  /* 0x0000000209098221 */ /* 0x002fe20000000000 */
[----:B------:R-:W-:Y:S01]  /*0d40*/  ISETP.GT.AND P0, PT, R6, R7, PT ;  /* 0x000000070600720c */ /* 0x000fe20003f04270 */
[----:B------:R-:W-:-:S03]  /*0d50*/  VIADD R6, R8, 0x10 ;  /* 0x0000001008067836 */ /* 0x000fc60000000000 */
[----:B------:R-:W1:Y:S09]  /*0d60*/  SHFL.DOWN PT, R2, R9, 0x8, R7 ;  /* 0x0900000009027989 */ /* 0x000e7200000e0007 */
[----:B-1----:R-:W-:Y:S01]  /*0d70*/  @!P0 FADD R9, R9, R2 ;  /* 0x0000000209098221 */ /* 0x002fe20000000000 */
[----:B------:R-:W-:-:S02]  /*0d80*/  ISETP.GT.AND P0, PT, R6, R7, PT ;  /* 0x000000070600720c */ /* 0x000fc40003f04270 */
[----:B------:R-:W-:Y:S02]  /*0d90*/  @!P1 MOV R6, 0x400 ;  /* 0x0000040000069802 */ /* 0x000fe40000000f00 */
[----:B------:R-:W1:Y:S02]  /*0da0*/  SHFL.DOWN PT, R2, R9, 0x10, R7 ;  /* 0x0a00000009027989 */ /* 0x000e6400000e0007 */
[----:B0-----:R-:W-:-:S04]  /*0db0*/  @!P1 LEA R6, R11, R6, 0x18 ;  /* 0x000000060b069211 */ /* 0x001fc800078ec0ff */
[----:B------:R-:W-:-:S03]  /*0dc0*/  @!P1 IADD3 R3, PT, PT, R3, R6, RZ ;  /* 0x0000000603039210 */ /* 0x000fc60007ffe0ff */
[----:B-1----:R-:W-:-:S04]  /*0dd0*/  @!P0 FADD R9, R9, R2 ;  /* 0x0000000209098221 */ /* 0x002fc80000000000 */
[----:B------:R-:W-:-:S05]  /*0de0*/  IMAD.MOV.U32 R8, RZ, RZ, R9 ;  /* 0x000000ffff087224 */ /* 0x000fca00078e0009 */
[----:B------:R0:W-:Y:S01]  /*0df0*/  @!P1 STS [R3+0x8], R8 ;  /* 0x0000080803009388 */ /* 0x0001e20000000800 */
[----:B------:R-:W-:Y:S06]  /*0e00*/  BAR.SYNC.DEFER_BLOCKING 0x0 ;  /* 0x0000000000007b1d */ /* 0x000fec0000010000 */
[----:B------:R-:W-:Y:S05]  /*0e10*/  @P5 BRA `(.L_x_102) ;  /* 0x0000001000845947 */ /* 0x000fea0003800000 */
[----:B------:R-:W1:Y:S01]  /*0e20*/  S2UR UR5, SR_CgaCtaId ;  /* 0x00000000000579c3 */ /* 0x000e620000008800 */
[----:B------:R-:W-:Y:S01]  /*0e30*/  UMOV UR4, 0x400 ;  /* 0x0000040000047882 */ /* 0x000fe20000000000 */
[C---:B------:R-:W-:Y:S02]  /*0e40*/  ISETP.GT.U32.AND P3, PT, R4.reuse, 0x20, PT ;  /* 0x000000200400780c */ /* 0x040fe40003f64070 */
[----:B------:R-:W-:Y:S02]  /*0e50*/  ISETP.GT.U32.AND P1, PT, R4, 0x40, PT ;  /* 0x000000400400780c */ /* 0x000fe40003f24070 */
[----:B------:R-:W-:Y:S02]  /*0e60*/  ISETP.GT.U32.AND.EX P3, PT, R0, RZ, PT, P3 ;  /* 0x000000ff0000720c */ /* 0x000fe40003f64130 */
[----:B------:R-:W-:Y:S02]  /*0e70*/  ISETP.GT.U32.AND P0, PT, R4, 0x60, PT ;  /* 0x000000600400780c */ /* 0x000fe40003f04070 */
[----:B------:R-:W-:-:S02]  /*0e80*/  ISETP.GT.U32.AND.EX P1, PT, R0, RZ, PT, P1 ;  /* 0x000000ff0000720c */ /* 0x000fc40003f24110 */
[----:B------:R-:W-:Y:S02]  /*0e90*/  ISETP.GT.U32.AND P2, PT, R4, 0x80, PT ;  /* 0x000000800400780c */ /* 0x000fe40003f44070 */
[----:B------:R-:W-:Y:S02]  /*0ea0*/  ISETP.GT.U32.AND.EX P0, PT, R0, RZ, PT, P0 ;  /* 0x000000ff0000720c */ /* 0x000fe40003f04100 */
[----:B------:R-:W-:Y:S02]  /*0eb0*/  ISETP.GT.U32.AND P4, PT, R4, 0xa0, PT ;  /* 0x000000a00400780c */ /* 0x000fe40003f84070 */
[C---:B------:R-:W-:Y:S02]  /*0ec0*/  ISETP.GT.U32.AND.EX P2, PT, R0.reuse, RZ, PT, P2 ;  /* 0x000000ff0000720c */ /* 0x040fe40003f44120 */
[----:B------:R-:W-:Y:S01]  /*0ed0*/  ISETP.GT.U32.AND.EX P4, PT, R0, RZ, PT, P4 ;  /* 0x000000ff0000720c */ /* 0x000fe20003f84140 */
[----:B-1----:R-:W-:-:S09]  /*0ee0*/  ULEA UR4, UR5, UR4, 0x18 ;  /* 0x0000000405047291 */ /* 0x002fd2000f8ec0ff */
[----:B0-----:R-:W0:Y:S04]  /*0ef0*/  LDS R3, [UR4+0xc] ;  /* 0x00000c04ff037984 */ /* 0x001e280008000800 */
[----:B------:R-:W1:Y:S04]  /*0f00*/  LDS.128 R12, [UR4+0x10] ;  /* 0x00001004ff0c7984 */ /* 0x000e680008000c00 */
[----:B------:R-:W2:Y:S01]  /*0f10*/  LDS.64 R6, [UR4+0x20] ;  /* 0x00002004ff067984 */ /* 0x000ea20008000a00 */
[----:B0-----:R-:W-:Y:S01]  /*0f20*/  @P3 FADD R8, R8, R3 ;  /* 0x0000000308083221 */ /* 0x001fe20000000000 */
[----:B------:R-:W-:-:S03]  /*0f30*/  ISETP.GT.U32.AND P3, PT, R4, 0xc0, PT ;  /* 0x000000c00400780c */ /* 0x000fc60003f64070 */
[----:B-1----:R-:W-:Y:S01]  /*0f40*/  @P1 FADD R8, R8, R12 ;  /* 0x0000000c08081221 */ /* 0x002fe20000000000 */
[----:B------:R-:W-:Y:S02]  /*0f50*/  ISETP.GT.U32.AND P1, PT, R4, 0xe0, PT ;  /* 0x000000e00400780c */ /* 0x000fe40003f24070 */
[----:B------:R-:W-:Y:S01]  /*0f60*/  ISETP.GT.U32.AND.EX P3, PT, R0, RZ, PT, P3 ;  /* 0x000000ff0000720c */ /* 0x000fe20003f64130 */
[----:B------:R-:W-:Y:S01]  /*0f70*/  @P0 FADD R8, R8, R13 ;  /* 0x0000000d08080221 */ /* 0x000fe20000000000 */
[----:B------:R-:W-:-:S03]  /*0f80*/  ISETP.GT.U32.AND.EX P1, PT, R0, RZ, PT, P1 ;  /* 0x000000ff0000720c */ /* 0x000fc60003f24110 */
[----:B------:R-:W-:-:S04]  /*0f90*/  @P2 FADD R8, R8, R14 ;  /* 0x0000000e08082221 */ /* 0x000fc80000000000 */
[----:B------:R-:W-:-:S04]  /*0fa0*/  @P4 FADD R8, R8, R15 ;  /* 0x0000000f08084221 */ /* 0x000fc80000000000 */
[----:B--2---:R-:W-:-:S04]  /*0fb0*/  @P3 FADD R8, R8, R6 ;  /* 0x0000000608083221 */ /* 0x004fc80000000000 */
[----:B------:R-:W-:Y:S01]  /*0fc0*/  @P1 FADD R8, R8, R7 ;  /* 0x0000000708081221 */ /* 0x000fe20000000000 */
[----:B------:R-:W-:Y:S06]  /*0fd0*/  BRA `(.L_x_102) ;  /* 0x0000001000147947 */ /* 0x000fec0003800000 */
.L_x_88:
[----:B------:R-:W0:Y:S01]  /*0fe0*/  S2R R8, SR_TID.X ;  /* 0x0000000000087919 */ /* 0x000e220000002100 */
[----:B------:R-:W0:Y:S02]  /*0ff0*/  LDC.64 R2, c[0x0][0x380] ;  /* 0x0000e000ff027b82 */ /* 0x000e240000000a00 */
[----:B0-----:R-:W-:-:S05]  /*1000*/  IMAD.WIDE.U32 R2, R8, 0x4, R2 ;  /* 0x0000000408027825 */ /* 0x001fca00078e0002 */
        /* <DEDUP_REMOVED lines=16> */
[----:B--2---:R-:W-:Y:S01]  /*1110*/  FADD R9, R9, R12 ;  /* 0x0000000c09097221 */ /* 0x004fe20000000000 */
[----:B---3--:R-:W-:Y:S01]  /*1120*/  FADD R14, R11, R14 ;  /* 0x0000000e0b0e7221 */ /* 0x008fe20000000000 */
[----:B------:R-:W-:-:S03]  /*1130*/  HFMA2 R11, -RZ, RZ, 0, 0.00048828125 ;  /* 0x00001000ff0b7431 */ /* 0x000fc600000001ff */
[----:B------:R-:W-:Y:S01]  /*1140*/  FADD R14, R9, R14 ;  /* 0x0000000e090e7221 */ /* 0x000fe20000000000 */
[----:B------:R-:W-:Y:S01]  /*1150*/  IADD3 R9, P1, PT, R4, -0x1000, RZ ;  /* 0xfffff00004097810 */ /* 0x000fe20007f3e0ff */
[----:B----4-:R-:W-:-:S03]  /*1160*/  FADD R13, R13, R16 ;  /* 0x000000100d0d7221 */ /* 0x010fc60000000000 */
[----:B------:R-:W-:Y:S02]  /*1170*/  ISETP.GE.U32.AND P0, PT, R9, 0x1000, PT ;  /* 0x000010000900780c */ /* 0x000fe40003f06070 */
[----:B------:R-:W-:-:S04]  /*1180*/  IADD3.X R12, PT, PT, R0, -0x1, RZ, P1, !PT ;  /* 0xffffffff000c7810 */ /* 0x000fc80000ffe4ff */
[----:B------:R-:W-:Y:S01]  /*1190*/  ISETP.GE.U32.AND.EX P0, PT, R12, RZ, PT, P0 ;  /* 0x000000ff0c00720c */ /* 0x000fe20003f06100 */
        /* <DEDUP_REMOVED lines=11> */
[----:B------:R-:W-:Y:S01]  /*1250*/  IMAD.MOV.U32 R13, RZ, RZ, RZ ;  /* 0x000000ffff0d7224 */ /* 0x000fe200078e00ff */
[----:B------:R-:W-:Y:S06]  /*1260*/  @!P0 BRA `(.L_x_103) ;  /* 0x0000000000c08947 */ /* 0x000fec0003800000 */
[----:B------:R-:W0:Y:S01]  /*1270*/  LDC.64 R4, c[0x0][0x390] ;  /* 0x0000e400ff047b82 */ /* 0x000e220000000a00 */
[----:B------:R-:W-:Y:S01]  /*1280*/  MOV R11, 0x1000 ;  /* 0x00001000000b7802 */ /* 0x000fe20000000f00 */
[----:B------:R-:W-:-:S07]  /*1290*/  IMAD.MOV.U32 R13, RZ, RZ, RZ ;  /* 0x000000ffff0d7224 */ /* 0x000fce00078e00ff */
.L_x_105:
[----:B------:R-:W-:-:S04]  /*12a0*/  LEA R6, P0, R11, R2, 0x2 ;  /* 0x000000020b067211 */ /* 0x000fc800078010ff */
[----:B------:R-:W-:-:S05]  /*12b0*/  LEA.HI.X R7, R11, R3, R13, 0x2, P0 ;  /* 0x000000030b077211 */ /* 0x000fca00000f140d */
[----:B------:R-:W2:Y:S04]  /*12c0*/  LDG.E R0, desc[UR6][R6.64+0x2400] ;  /* 0x0024000606007981 */ /* 0x000ea8000c1e1900 */
[----:B------:R-:W2:Y:S04]  /*12d0*/  LDG.E R15, desc[UR6][R6.64+0x2800] ;  /* 0x00280006060f7981 */ /* 0x000ea8000c1e1900 */
        /* <DEDUP_REMOVED lines=13> */
[----:B------:R0:W5:Y:S02]  /*13b0*/  LDG.E R20, desc[UR6][R6.64+0x3c00] ;  /* 0x003c000606147981 */ /* 0x000164000c1e1900 */
[----:B0-----:R-:W-:-:S04]  /*13c0*/  IADD3 R6, P1, PT, -R11, R4, RZ ;  /* 0x000000040b067210 */ /* 0x001fc80007f3e1ff */
[----:B------:R-:W-:Y:S01]  /*13d0*/  ISETP.GE.U32.AND P0, PT, R6, 0x1000, PT ;  /* 0x000010000600780c */ /* 0x000fe20003f06070 */
[----:B--2---:R-:W-:Y:S01]  /*13e0*/  FADD R15, R0, R15 ;  /* 0x0000000f000f7221 */ /* 0x004fe20000000000 */
[----:B------:R-:W-:-:S04]  /*13f0*/  MOV R0, R5 ;  /* 0x0000000500007202 */ /* 0x000fc80000000f00 */
[----:B------:R-:W-:Y:S01]  /*1400*/  IADD3.X R6, PT, PT, ~R13, R0, RZ, P1, !PT ;  /* 0x000000000d067210 */ /* 0x000fe20000ffe5ff */
[----:B---3--:R-:W-:-:S03]  /*1410*/  FADD R10, R27, R10 ;  /* 0x0000000a1b0a7221 */ /* 0x008fc60000000000 */
[----:B------:R-:W-:Y:S01]  /*1420*/  ISETP.GE.U32.AND.EX P0, PT, R6, RZ, PT, P0 ;  /* 0x000000ff0600720c */ /* 0x000fe20003f06100 */
[----:B----4-:R-:W-:-:S04]  /*1430*/  FADD R29, R26, R29 ;  /* 0x0000001d1a1d7221 */ /* 0x010fc80000000000 */
[----:B------:R-:W-:Y:S01]  /*1440*/  FADD R10, R10, R29 ;  /* 0x0000001d0a0a7221 */ /* 0x000fe20000000000 */
[----:B-----5:R-:W-:Y:S01]  /*1450*/  FADD R24, R24, R25 ;  /* 0x0000001918187221 */ /* 0x020fe20000000000 */
[----:B------:R-:W-:-:S04]  /*1460*/  FADD R23, R23, R22 ;  /* 0x0000001617177221 */ /* 0x000fc80000000000 */
        /* <DEDUP_REMOVED lines=11> */
[----:B------:R-:W-:-:S05]  /*1520*/  IADD3 R11, P0, PT, R11, 0x1000, RZ ;  /* 0x000010000b0b7810 */ /* 0x000fca0007f1e0ff */
[----:B------:R-:W-:Y:S01]  /*1530*/  IMAD.X R13, RZ, RZ, R13, P0 ;  /* 0x000000ffff0d7224 */ /* 0x000fe200000e060d */
[----:B------:R-:W-:-:S04]  /*1540*/  ISETP.GT.U32.AND P0, PT, R11, R9, PT ;  /* 0x000000090b00720c */ /* 0x000fc80003f04070 */
[----:B------:R-:W-:-:S13]  /*1550*/  ISETP.GT.U32.AND.EX P0, PT, R13, R12, PT, P0 ;  /* 0x0000000c0d00720c */ /* 0x000fda0003f04100 */
[----:B------:R-:W-:Y:S05]  /*1560*/  @!P0 BRA `(.L_x_105) ;  /* 0xfffffffc004c8947 */ /* 0x000fea000383ffff */
.L_x_103:
[CC--:B------:R-:W-:Y:S01]  /*1570*/  IADD3 R3, PT, PT, -R11.reuse, R4.reuse, RZ ;  /* 0x000000040b037210 */ /* 0x0c0fe20007ffe1ff */
[----:B------:R-:W-:Y:S01]  /*1580*/  BSSY.RECONVERGENT B1, `(.L_x_104) ;  /* 0x0000080000017945 */ /* 0x000fe20003800200 */
[----:B------:R-:W-:Y:S02]  /*1590*/  ISETP.GE.U32.AND P1, PT, R11, R4, PT ;  /* 0x000000040b00720c */ /* 0x000fe40003f26070 */
[----:B------:R-:W-:-:S04]  /*15a0*/  ISETP.GE.AND P0, PT, R8, R3, PT ;  /* 0x000000030800720c */ /* 0x000fc80003f06270 */
[----:B------:R-:W-:-:S13]  /*15b0*/  ISETP.GE.U32.OR.EX P0, PT, R13, R0, P0, P1 ;  /* 0x000000000d00720c */ /* 0x000fda0000706510 */
[----:B------:R-:W-:Y:S05]  /*15c0*/  @P0 BRA `(.L_x_106) ;  /* 0x0000000400ec0947 */ /* 0x000fea0003800000 */
[----:B------:R-:W-:Y:S01]  /*15d0*/  LOP3.LUT R0, RZ, R8, RZ, 0x33, !PT ;  /* 0x00000008ff007212 */ /* 0x000fe200078e33ff */
[----:B------:R-:W-:Y:S03]  /*15e0*/  BSSY.RECONVERGENT B2, `(.L_x_107) ;  /* 0x0000038000027945 */ /* 0x000fe60003800200 */
[----:B------:R-:W-:-:S04]  /*15f0*/  IADD3 R0, PT, PT, -R11, R4, R0 ;  /* 0x000000040b007210 */ /* 0x000fc80007ffe100 */
[C---:B------:R-:W-:Y:S02]  /*1600*/  ISETP.GE.U32.AND P1, PT, R0.reuse, 0xf00, PT ;  /* 0x00000f000000780c */ /* 0x040fe40003f26070 */
[----:B------:R-:W-:Y:S02]  /*1610*/  LEA.HI R4, R0, 0x1, RZ, 0x18 ;  /* 0x0000000100047811 */ /* 0x000fe400078fc0ff */
[----:B------:R-:W-:Y:S02]  /*1620*/  MOV R0, R8 ;  /* 0x0000000800007202 */ /* 0x000fe40000000f00 */
[----:B------:R-:W-:-:S04]  /*1630*/  LOP3.LUT R24, R4, 0xf, RZ, 0xc0, !PT ;  /* 0x0000000f04187812 */ /* 0x000fc800078ec0ff */
[----:B------:R-:W-:-:S03]  /*1640*/  ISETP.NE.AND P0, PT, R24, RZ, PT ;  /* 0x000000ff1800720c */ /* 0x000fc60003f05270 */
[----:B------:R-:W-:Y:S10]  /*1650*/  @!P1 BRA `(.L_x_108) ;  /* 0x0000000000c09947 */ /* 0x000ff40003800000 */
[----:B------:R-:W0:Y:S01]  /*1660*/  LDCU.64 UR4, c[0x0][0x380] ;  /* 0x00007000ff0477ac */ /* 0x000e220008000a00 */
[----:B------:R-:W-:Y:S02]  /*1670*/  IADD3 R3, P1, PT, R8, R11, RZ ;  /* 0x0000000b08037210 */ /* 0x000fe40007f3e0ff */
[----:B------:R-:W-:-:S03]  /*1680*/  LOP3.LUT R9, R4, 0x1fffff0, RZ, 0xc0, !PT ;  /* 0x01fffff004097812 */ /* 0x000fc600078ec0ff */
[----:B------:R-:W-:Y:S01]  /*1690*/  IMAD.X R0, RZ, RZ, R13, P1 ;  /* 0x000000ffff007224 */ /* 0x000fe200008e060d */
[----:B------:R-:W-:Y:S02]  /*16a0*/  IADD3 R9, PT, PT, -R9, RZ, RZ ;  /* 0x000000ff09097210 */ /* 0x000fe40007ffe1ff */
[----:B0-----:R-:W-:-:S04]  /*16b0*/  LEA R2, P2, R3, UR4, 0x2 ;  /* 0x0000000403027c11 */ /* 0x001fc8000f8410ff */
[----:B------:R-:W-:Y:S02]  /*16c0*/  IADD3 R2, P1, PT, R2, 0x2000, RZ ;  /* 0x0000200002027810 */ /* 0x000fe40007f3e0ff */
[----:B------:R-:W-:Y:S02]  /*16d0*/  LEA.HI.X R3, R3, UR5, R0, 0x2, P2 ;  /* 0x0000000503037c11 */ /* 0x000fe400090f1400 */
[----:B------:R-:W-:-:S03]  /*16e0*/  MOV R0, R8 ;  /* 0x0000000800007202 */ /* 0x000fc60000000f00 */
[----:B------:R-:W-:-:S07]  /*16f0*/  IMAD.X R3, RZ, RZ, R3, P1 ;  /* 0x000000ffff037224 */ /* 0x000fce00008e0603 */
.L_x_109:
        /* <DEDUP_REMOVED lines=16> */
[----:B------:R-:W-:Y:S01]  /*1800*/  IADD3 R9, PT, PT, R9, 0x10, RZ ;  /* 0x0000001009097810 */ /* 0x000fe20007ffe0ff */
[----:B------:R-:W-:-:S03]  /*1810*/  VIADD R0, R0, 0x1000 ;  /* 0x0000100000007836 */ /* 0x000fc60000000000 */
[----:B------:R-:W-:Y:S02]  /*1820*/  ISETP.NE.AND P1, PT, R9, RZ, PT ;  /* 0x000000ff0900720c */ /* 0x000fe40003f25270 */
[----:B0-----:R-:W-:-:S04]  /*1830*/  IADD3 R2, P2, PT, R2, 0x4000, RZ ;  /* 0x0000400002027810 */ /* 0x001fc80007f5e0ff */
[----:B------:R-:W-:Y:S01]  /*1840*/  IADD3.X R3, PT, PT, RZ, R3, RZ, P2, !PT ;  /* 0x00000003ff037210 */ /* 0x000fe200017fe4ff */
        /* <DEDUP_REMOVED lines=17> */
.L_x_108:
[----:B------:R-:W-:Y:S05]  /*1960*/  BSYNC.RECONVERGENT B2 ;  /* 0x0000000000027941 */ /* 0x000fea0003800200 */
.L_x_107:
[----:B------:R-:W-:Y:S05]  /*1970*/  @!P0 BRA `(.L_x_106) ;  /* 0x0000000400008947 */ /* 0x000fea0003800000 */
[----:B------:R-:W-:Y:S01]  /*1980*/  ISETP.GE.U32.AND P0, PT, R24, 0x8, PT ;  /* 0x000000081800780c */ /* 0x000fe20003f06070 */
[----:B------:R-:W-:Y:S01]  /*1990*/  BSSY.RECONVERGENT B2, `(.L_x_110) ;  /* 0x000001a000027945 */ /* 0x000fe20003800200 */
[----:B------:R-:W-:-:S04]  /*19a0*/  LOP3.LUT R7, R4, 0x7, RZ, 0xc0, !PT ;  /* 0x0000000704077812 */ /* 0x000fc800078ec0ff */
[----:B------:R-:W-:-:S07]  /*19b0*/  ISETP.NE.AND P1, PT, R7, RZ, PT ;  /* 0x000000ff0700720c */ /* 0x000fce0003f25270 */
[----:B------:R-:W-:Y:S06]  /*19c0*/  @!P0 BRA `(.L_x_111) ;  /* 0x0000000000588947 */ /* 0x000fec0003800000 */
[----:B------:R-:W0:Y:S01]  /*19d0*/  LDCU.64 UR4, c[0x0][0x380] ;  /* 0x00007000ff0477ac */ /* 0x000e220008000a00 */
[----:B------:R-:W-:-:S04]  /*19e0*/  IADD3 R3, P0, PT, R0, R11, RZ ;  /* 0x0000000b00037210 */ /* 0x000fc80007f1e0ff */
[----:B------:R-:W-:Y:S02]  /*19f0*/  IADD3.X R6, PT, PT, RZ, R13, RZ, P0, !PT ;  /* 0x0000000dff067210 */ /* 0x000fe400007fe4ff */
[----:B0-----:R-:W-:-:S04]  /*1a00*/  LEA R2, P0, R3, UR4, 0x2 ;  /* 0x0000000403027c11 */ /* 0x001fc8000f8010ff */
        /* <DEDUP_REMOVED lines=9> */
[----:B------:R-:W-:Y:S01]  /*1aa0*/  IADD3 R0, PT, PT, R0, 0x800, RZ ;  /* 0x0000080000007810 */ /* 0x000fe20007ffe0ff */
        /* <DEDUP_REMOVED lines=8> */
.L_x_111:
[----:B------:R-:W-:Y:S05]  /*1b30*/  BSYNC.RECONVERGENT B2 ;  /* 0x0000000000027941 */ /* 0x000fea0003800200 */
.L_x_110:
[----:B------:R-:W-:Y:S05]  /*1b40*/  @!P1 BRA `(.L_x_106) ;  /* 0x00000000008c9947 */ /* 0x000fea0003800000 */
[----:B------:R-:W-:Y:S01]  /*1b50*/  ISETP.GE.U32.AND P0, PT, R7, 0x4, PT ;  /* 0x000000040700780c */ /* 0x000fe20003f06070 */
[----:B------:R-:W-:Y:S01]  /*1b60*/  BSSY.RECONVERGENT B2, `(.L_x_112) ;  /* 0x0000012000027945 */ /* 0x000fe20003800200 */
[----:B------:R-:W-:-:S04]  /*1b70*/  LOP3.LUT R6, R4, 0x3, RZ, 0xc0, !PT ;  /* 0x0000000304067812 */ /* 0x000fc800078ec0ff */
[----:B------:R-:W-:-:S07]  /*1b80*/  ISETP.NE.AND P1, PT, R6, RZ, PT ;  /* 0x000000ff0600720c */ /* 0x000fce0003f25270 */
[----:B------:R-:W-:Y:S06]  /*1b90*/  @!P0 BRA `(.L_x_113) ;  /* 0x0000000000388947 */ /* 0x000fec0003800000 */
[----:B------:R-:W0:Y:S01]  /*1ba0*/  LDCU.64 UR4, c[0x0][0x380] ;  /* 0x00007000ff0477ac */ /* 0x000e220008000a00 */
[----:B------:R-:W-:-:S05]  /*1bb0*/  IADD3 R3, P0, PT, R0, R11, RZ ;  /* 0x0000000b00037210 */ /* 0x000fca0007f1e0ff */
[----:B------:R-:W-:Y:S01]  /*1bc0*/  IMAD.X R4, RZ, RZ, R13, P0 ;  /* 0x000000ffff047224 */ /* 0x000fe200000e060d */
[----:B0-----:R-:W-:-:S04]  /*1bd0*/  LEA R2, P0, R3, UR4, 0x2 ;  /* 0x0000000403027c11 */ /* 0x001fc8000f8010ff */
[----:B------:R-:W-:-:S05]  /*1be0*/  LEA.HI.X R3, R3, UR5, R4, 0x2, P0 ;  /* 0x0000000503037c11 */ /* 0x000fca00080f1404 */
[----:B------:R-:W2:Y:S04]  /*1bf0*/  LDG.E R5, desc[UR6][R2.64] ;  /* 0x0000000602057981 */ /* 0x000ea8000c1e1900 */
[----:B------:R-:W3:Y:S04]  /*1c00*/  LDG.E R4, desc[UR6][R2.64+0x400] ;  /* 0x0004000602047981 */ /* 0x000ee8000c1e1900 */
[----:B------:R-:W4:Y:S04]  /*1c10*/  LDG.E R7, desc[UR6][R2.64+0x800] ;  /* 0x0008000602077981 */ /* 0x000f28000c1e1900 */
[----:B------:R-:W5:Y:S01]  /*1c20*/  LDG.E R9, desc[UR6][R2.64+0xc00] ;  /* 0x000c000602097981 */ /* 0x000f62000c1e1900 */
[----:B------:R-:W-:Y:S01]  /*1c30*/  IADD3 R0, PT, PT, R0, 0x400, RZ ;  /* 0x0000040000007810 */ /* 0x000fe20007ffe0ff */
[----:B--2---:R-:W-:-:S04]  /*1c40*/  FADD R5, R10, R5 ;  /* 0x000000050a057221 */ /* 0x004fc80000000000 */
[----:B---3--:R-:W-:-:S04]  /*1c50*/  FADD R4, R5, R4 ;  /* 0x0000000405047221 */ /* 0x008fc80000000000 */
[----:B----4-:R-:W-:-:S04]  /*1c60*/  FADD R4, R4, R7 ;  /* 0x0000000704047221 */ /* 0x010fc80000000000 */
[----:B-----5:R-:W-:-:S07]  /*1c70*/  FADD R10, R4, R9 ;  /* 0x00000009040a7221 */ /* 0x020fce0000000000 */
.L_x_113:
[----:B------:R-:W-:Y:S05]  /*1c80*/  BSYNC.RECONVERGENT B2 ;  /* 0x0000000000027941 */ /* 0x000fea0003800200 */
.L_x_112:
[----:B------:R-:W-:Y:S05]  /*1c90*/  @!P1 BRA `(.L_x_106) ;  /* 0x0000000000389947 */ /* 0x000fea0003800000 */
[----:B------:R-:W0:Y:S01]  /*1ca0*/  LDCU.64 UR4, c[0x0][0x380] ;  /* 0x00007000ff0477ac */ /* 0x000e220008000a00 */
[----:B------:R-:W-:Y:S01]  /*1cb0*/  IADD3 R5, P0, PT, R0, R11, RZ ;  /* 0x0000000b00057210 */ /* 0x000fe20007f1e0ff */
[----:B------:R-:W-:-:S03]  /*1cc0*/  IMAD.MOV R0, RZ, RZ, -R6 ;  /* 0x000000ffff007224 */ /* 0x000fc600078e0a06 */
[----:B------:R-:W-:Y:S02]  /*1cd0*/  IADD3.X R4, PT, PT, RZ, R13, RZ, P0, !PT ;  /* 0x0000000dff047210 */ /* 0x000fe400007fe4ff */
[----:B0-----:R-:W-:-:S04]  /*1ce0*/  LEA R2, P1, R5, UR4, 0x2 ;  /* 0x0000000405027c11 */ /* 0x001fc8000f8210ff */
[----:B------:R-:W-:-:S09]  /*1cf0*/  LEA.HI.X R5, R5, UR5, R4, 0x2, P1 ;  /* 0x0000000505057c11 */ /* 0x000fd200088f1404 */
.L_x_114:
[----:B------:R-:W-:-:S06]  /*1d00*/  MOV R3, R5 ;  /* 0x0000000500037202 */ /* 0x000fcc0000000f00 */
[----:B------:R0:W2:Y:S01]  /*1d10*/  LDG.E R3, desc[UR6][R2.64] ;  /* 0x0000000602037981 */ /* 0x0000a2000c1e1900 */
[----:B------:R-:W-:-:S04]  /*1d20*/  IADD3 R0, PT, PT, R0, 0x1, RZ ;  /* 0x0000000100007810 */ /* 0x000fc80007ffe0ff */
[----:B------:R-:W-:Y:S02]  /*1d30*/  ISETP.NE.AND P0, PT, R0, RZ, PT ;  /* 0x000000ff0000720c */ /* 0x000fe40003f05270 */
[----:B0-----:R-:W-:-:S05]  /*1d40*/  IADD3 R2, P1, PT, R2, 0x400, RZ ;  /* 0x0000040002027810 */ /* 0x001fca0007f3e0ff */
[----:B------:R-:W-:Y:S02]  /*1d50*/  IMAD.X R5, RZ, RZ, R5, P1 ;  /* 0x000000ffff057224 */ /* 0x000fe400008e0605 */
[----:B--2---:R-:W-:-:S04]  /*1d60*/  FADD R10, R3, R10 ;  /* 0x0000000a030a7221 */ /* 0x004fc80000000000 */
[----:B------:R-:W-:Y:S05]  /*1d70*/  @P0 BRA `(.L_x_114) ;  /* 0xfffffffc00e00947 */ /* 0x000fea000383ffff */
.L_x_106:
[----:B------:R-:W-:Y:S05]  /*1d80*/  BSYNC.RECONVERGENT B1 ;  /* 0x0000000000017941 */ /* 0x000fea0003800200 */
.L_x_104:
[----:B------:R-:W0:Y:S01]  /*1d90*/  S2R R6, SR_LANEID ;  /* 0x0000000000067919 */ /* 0x000e220000000000 */
[----:B------:R-:W-:Y:S02]  /*1da0*/  MOV R3, R10 ;  /* 0x0000000a00037202 */ /* 0x000fe40000000f00 */
[----:B------:R-:W-:-:S03]  /*1db0*/  ISETP.NE.AND P5, PT, R8, RZ, PT ;  /* 0x000000ff0800720c */ /* 0x000fc60003fa5270 */
        /* <DEDUP_REMOVED lines=39> */
.L_x_102:
[----:B------:R-:W-:Y:S05]  /*2030*/  BSYNC.RECONVERGENT B0 ;  /* 0x0000000000007941 */ /* 0x000fea0003800200 */
.L_x_87:
[----:B------:R-:W-:Y:S05]  /*2040*/  @P5 EXIT ;  /* 0x000000000000594d */ /* 0x000fea0003800000 */
[----:B01----:R-:W0:Y:S01]  /*2050*/  LDC.64 R2, c[0x0][0x388] ;  /* 0x0000e200ff027b82 */ /* 0x003e220000000a00 */
[----:B------:R-:W2:Y:S02]  /*2060*/  LDCU UR4, c[0x0][0x39c] ;  /* 0x00007380ff0477ac */ /* 0x000ea40008000800 */
[----:B--2---:R-:W-:-:S05]  /*2070*/  FADD R5, R8, UR4 ;  /* 0x0000000408057e21 */ /* 0x004fca0008000000 */
[----:B0-----:R-:W-:Y:S01]  /*2080*/  STG.E desc[UR6][R2.64], R5 ;  /* 0x0000000502007986 */ /* 0x001fe2000c101906 */
[----:B------:R-:W-:Y:S05]  /*2090*/  EXIT ;  /* 0x000000000000794d */ /* 0x000fea0003800000 */
.L_x_115:
        /* <DEDUP_REMOVED lines=14> */
.L_x_261:


//--------------------- .text._ZN3cub18CUB_300001_SM_10006detail6reduce28DeviceReduceSingleTileKernelINS2_10policy_hubIfjN4cuda3std3__44plusIfEEE10Policy1000EPfSC_iS9_ffNS7_10__identityEEEvT0_T1_T2_T3_T4_T6_ --------------------------
	.section	.text._ZN3cub18CUB_300001_SM_10006detail6reduce28DeviceReduceSingleTileKernelINS2_10policy_hubIfjN4cuda3std3__44plusIfEEE10Policy1000EPfSC_iS9_ffNS7_10__identityEEEvT0_T1_T2_T3_T4_T6_,"ax",@progbits
	.align	128
        .global         _ZN3cub18CUB_300001_SM_10006detail6reduce28DeviceReduceSingleTileKernelINS2_10policy_hubIfjN4cuda3std3__44plusIfEEE10Policy1000EPfSC_iS9_ffNS7_10__identityEEEvT0_T1_T2_T3_T4_T6_
        .type           _ZN3cub18CUB_300001_SM_10006detail6reduce28DeviceReduceSingleTileKernelINS2_10policy_hubIfjN4cuda3std3__44plusIfEEE10Policy1000EPfSC_iS9_ffNS7_10__identityEEEvT0_T1_T2_T3_T4_T6_,@function
        .size           _ZN3cub18CUB_300001_SM_10006detail6reduce28DeviceReduceSingleTileKernelINS2_10policy_hubIfjN4cuda3std3__44plusIfEEE10Policy1000EPfSC_iS9_ffNS7_10__identityEEEvT0_T1_T2_T3_T4_T6_,(.L_x_262 - _ZN3cub18CUB_300001_SM_10006detail6reduce28DeviceReduceSingleTileKernelINS2_10policy_hubIfjN4cuda3std3__44plusIfEEE10Policy1000EPfSC_iS9_ffNS7_10__identityEEEvT0_T1_T2_T3_T4_T6_)
        .other          _ZN3cub18CUB_300001_SM_10006detail6reduce28DeviceReduceSingleTileKernelINS2_10policy_hubIfjN4cuda3std3__44plusIfEEE10Policy1000EPfSC_iS9_ffNS7_10__identityEEEvT0_T1_T2_T3_T4_T6_,@"STO_CUDA_ENTRY STV_DEFAULT"
_ZN3cub18CUB_300001_SM_10006detail6reduce28DeviceReduceSingleTileKernelINS2_10policy_hubIfjN4cuda3std3__44plusIfEEE10Policy1000EPfSC_iS9_ffNS7_10__identityEEEvT0_T1_T2_T3_T4_T6_:
.text._ZN3cub18CUB_300001_SM_10006detail6reduce28DeviceReduceSingleTileKernelINS2_10policy_hubIfjN4cuda3std3__44plusIfEEE10Policy1000EPfSC_iS9_ffNS7_10__identityEEEvT0_T1_T2_T3_T4_T6_:
        /* <DEDUP_REMOVED lines=13> */
.L_x_116:
        /* <DEDUP_REMOVED lines=16> */
.L_x_121:
[----:B------:R-:W-:Y:S05]  /*01d0*/  BSYNC.RECONVERGENT B1 ;  /* 0x0000000000017941 */ /* 0x000fea0003800200 */
.L_x_120:
        /* <DEDUP_REMOVED lines=16> */
.L_x_126:
        /* <DEDUP_REMOVED lines=9> */
.L_x_125:
[----:B------:R-:W-:Y:S05]  /*0370*/  BSYNC.RECONVERGENT B2 ;  /* 0x0000000000027941 */ /* 0x000fea0003800200 */
.L_x_124:
        /* <DEDUP_REMOVED lines=8> */
.L_x_129:
        /* <DEDUP_REMOVED lines=43> */
.L_x_128:
[----:B------:R-:W-:Y:S05]  /*06b0*/  BSYNC.RECONVERGENT B2 ;  /* 0x0000000000027941 */ /* 0x000fea0003800200 */
.L_x_127:
        /* <DEDUP_REMOVED lines=26> */
.L_x_131:
[----:B------:R-:W-:Y:S05]  /*0860*/  BSYNC.RECONVERGENT B2 ;  /* 0x0000000000027941 */ /* 0x000fea0003800200 */
.L_x_130:
        /* <DEDUP_REMOVED lines=12> */
.L_x_123:
[----:B------:R-:W-:Y:S05]  /*0930*/  BSYNC.RECONVERGENT B1 ;  /* 0x0000000000017941 */ /* 0x000fea0003800200 */
.L_x_122:
        /* <DEDUP_REMOVED lines=10> */
[----:B------:R-:W1:Y:S06]  /*09e0*/  SHFL.DOWN PT, R3, R0, 0x2, 0x1f ;  /* 0x08401f0000037f89 */ /* 0x000e6c00000e0000 */
[----:B------:R-:W2:Y:S01]  /*09f0*/  @!P1 S2R R6, SR_CgaCtaId ;  /* 0x0000000000069919 */ /* 0x000ea20000008800 */
[----:B0-----:R-:W-:Y:S02]  /*0a00*/  @!P1 MOV R5, 0x400 ;  /* 0x0000040000059802 */ /* 0x001fe40000000f00 */
[----:B------:R-:W-:-:S04]  /*0a10*/  @!P1 SHF.R.U32.HI R4, RZ, 0x3, R2 ;  /* 0x00000003ff049819 */ /* 0x000fc80000011602 */
[----:B------:R-:W-:Y:S01]  /*0a20*/  @!P1 LOP3.LUT R4, R4, 0x7c, RZ, 0xc0, !PT ;  /* 0x0000007c04049812 */ /* 0x000fe200078ec0ff */
[----:B-1----:R-:W-:Y:S01]  /*0a30*/  @!P0 FADD R0, R0, R3 ;  /* 0x0000000300008221 */ /* 0x002fe20000000000 */
[----:B------:R-:W-:-:S04]  /*0a40*/  ISETP.GT.AND P0, PT, R8, 0x1b, PT ;  /* 0x0000001b0800780c */ /* 0x000fc80003f04270 */
[----:B------:R-:W0:Y:S01]  /*0a50*/  SHFL.DOWN PT, R3, R0, 0x4, 0x1f ;  /* 0x08801f0000037f89 */ /* 0x000e2200000e0000 */
[----:B--2---:R-:W-:-:S04]  /*0a60*/  @!P1 LEA R5, R6, R5, 0x18 ;  /* 0x0000000506059211 */ /* 0x004fc800078ec0ff */
        /* <DEDUP_REMOVED lines=16> */
[----:B0-----:R-:W0:Y:S04]  /*0b70*/  LDS.128 R4, [UR4+0x10] ;  /* 0x00001004ff047984 */ /* 0x001e280008000c00 */
[----:B------:R-:W1:Y:S04]  /*0b80*/  LDS.128 R12, [UR4+0x20] ;  /* 0x00002004ff0c7984 */ /* 0x000e680008000c00 */
[----:B------:R-:W2:Y:S04]  /*0b90*/  LDS.128 R8, [UR4+0x30] ;  /* 0x00003004ff087984 */ /* 0x000ea80008000c00 */
[----:B------:R-:W3:Y:S01]  /*0ba0*/  LDS.128 R16, [UR4+0x40] ;  /* 0x00004004ff107984 */ /* 0x000ee20008000c00 */
[----:B0-----:R-:W-:-:S04]  /*0bb0*/  FADD R5, R0, R5 ;  /* 0x0000000500057221 */ /* 0x001fc80000000000 */
[----:B------:R-:W-:-:S04]  /*0bc0*/  FADD R6, R5, R6 ;  /* 0x0000000605067221 */ /* 0x000fc80000000000 */
[----:B------:R-:W-:-:S04]  /*0bd0*/  FADD R7, R6, R7 ;  /* 0x0000000706077221 */ /* 0x000fc80000000000 */
[----:B-1----:R-:W-:-:S04]  /*0be0*/  FADD R12, R7, R12 ;  /* 0x0000000c070c7221 */ /* 0x002fc80000000000 */
[----:B------:R-:W-:-:S04]  /*0bf0*/  FADD R13, R12, R13 ;  /* 0x0000000d0c0d7221 */ /* 0x000fc80000000000 */
[----:B------:R-:W-:-:S04]  /*0c00*/  FADD R14, R13, R14 ;  /* 0x0000000e0d0e7221 */ /* 0x000fc80000000000 */
[----:B------:R-:W-:-:S04]  /*0c10*/  FADD R15, R14, R15 ;  /* 0x0000000f0e0f7221 */ /* 0x000fc80000000000 */
[----:B--2---:R-:W-:-:S04]  /*0c20*/  FADD R8, R15, R8 ;  /* 0x000000080f087221 */ /* 0x004fc80000000000 */
[----:B------:R-:W-:-:S04]  /*0c30*/  FADD R9, R8, R9 ;  /* 0x0000000908097221 */ /* 0x000fc80000000000 */
[----:B------:R-:W-:-:S04]  /*0c40*/  FADD R10, R9, R10 ;  /* 0x0000000a090a7221 */ /* 0x000fc80000000000 */
[----:B------:R-:W-:-:S04]  /*0c50*/  FADD R11, R10, R11 ;  /* 0x0000000b0a0b7221 */ /* 0x000fc80000000000 */
[----:B---3--:R-:W-:-:S04]  /*0c60*/  FADD R16, R11, R16 ;  /* 0x000000100b107221 */ /* 0x008fc80000000000 */
[----:B------:R-:W-:-:S04]  /*0c70*/  FADD R17, R16, R17 ;  /* 0x0000001110117221 */ /* 0x000fc80000000000 */
[----:B------:R-:W-:-:S04]  /*0c80*/  FADD R18, R17, R18 ;  /* 0x0000001211127221 */ /* 0x000fc80000000000 */
[----:B------:R-:W-:Y:S01]  /*0c90*/  FADD R0, R18, R19 ;  /* 0x0000001312007221 */ /* 0x000fe20000000000 */
[----:B------:R-:W-:Y:S06]  /*0ca0*/  BRA `(.L_x_133) ;  /* 0x0000003400707947 */ /* 0x000fec0003800000 */
.L_x_132:
        /* <DEDUP_REMOVED lines=23> */
[-C--:B------:R-:W-:Y:S02]  /*0e20*/  ISETP.GT.AND P0, PT, R5, R4.reuse, PT ;  /* 0x000000040500720c */ /* 0x080fe40003f04270 */
[----:B------:R-:W-:Y:S02]  /*0e30*/  IADD3 R5, PT, PT, R9, 0x10, RZ ;  /* 0x0000001009057810 */ /* 0x000fe40007ffe0ff */
        /* <DEDUP_REMOVED lines=20> */
[----:B------:R-:W0:Y:S04]  /*0f80*/  LDS.128 R16, [UR4+0x10] ;  /* 0x00001004ff107984 */ /* 0x000e280008000c00 */
[----:B----4-:R-:W1:Y:S04]  /*0f90*/  LDS.128 R4, [UR4+0x20] ;  /* 0x00002004ff047984 */ /* 0x010e680008000c00 */
[----:B------:R-:W2:Y:S04]  /*0fa0*/  LDS.128 R8, [UR4+0x30] ;  /* 0x00003004ff087984 */ /* 0x000ea80008000c00 */
[----:B------:R-:W3:Y:S01]  /*0fb0*/  LDS.128 R12, [UR4+0x40] ;  /* 0x00004004ff0c7984 */ /* 0x000ee20008000c00 */
[----:B0-----:R-:W-:Y:S01]  /*0fc0*/  @P2 FADD R0, R0, R17 ;  /* 0x0000001100002221 */ /* 0x001fe20000000000 */
[----:B------:R-:W-:-:S03]  /*0fd0*/  ISETP.GT.AND P2, PT, R3, 0x80, PT ;  /* 0x000000800300780c */ /* 0x000fc60003f44270 */
[----:B------:R-:W-:Y:S01]  /*0fe0*/  @P3 FADD R0, R0, R18 ;  /* 0x0000001200003221 */ /* 0x000fe20000000000 */
[----:B------:R-:W-:-:S03]  /*0ff0*/  ISETP.GT.AND P3, PT, R3, 0xa0, PT ;  /* 0x000000a00300780c */ /* 0x000fc60003f64270 */
[----:B------:R-:W-:Y:S01]  /*1000*/  @P1 FADD R0, R0, R19 ;  /* 0x0000001300001221 */ /* 0x000fe20000000000 */
[----:B------:R-:W-:-:S05]  /*1010*/  ISETP.GT.AND P1, PT, R3, 0xe0, PT ;  /* 0x000000e00300780c */ /* 0x000fca0003f24270 */
[----:B-1----:R-:W-:Y:S01]  /*1020*/  @P2 FADD R0, R0, R4 ;  /* 0x0000000400002221 */ /* 0x002fe20000000000 */
[----:B------:R-:W-:-:S03]  /*1030*/  ISETP.GT.AND P2, PT, R3, 0x100, PT ;  /* 0x000001000300780c */ /* 0x000fc60003f44270 */
[----:B------:R-:W-:Y:S01]  /*1040*/  @P3 FADD R0, R0, R5 ;  /* 0x0000000500003221 */ /* 0x000fe20000000000 */
[----:B------:R-:W-:-:S03]  /*1050*/  ISETP.GT.AND P3, PT, R3, 0x120, PT ;  /* 0x000001200300780c */ /* 0x000fc60003f64270 */
[----:B------:R-:W-:Y:S01]  /*1060*/  @P4 FADD R0, R0, R6 ;  /* 0x0000000600004221 */ /* 0x000fe20000000000 */
[----:B------:R-:W-:-:S03]  /*1070*/  ISETP.GT.AND P4, PT, R3, 0x140, PT ;  /* 0x000001400300780c */ /* 0x000fc60003f84270 */
[----:B------:R-:W-:Y:S01]  /*1080*/  @P1 FADD R0, R0, R7 ;  /* 0x0000000700001221 */ /* 0x000fe20000000000 */
[----:B------:R-:W-:-:S03]  /*1090*/  ISETP.GT.AND P1, PT, R3, 0x160, PT ;  /* 0x000001600300780c */ /* 0x000fc60003f24270 */
[----:B--2---:R-:W-:Y:S01]  /*10a0*/  @P2 FADD R0, R0, R8 ;  /* 0x0000000800002221 */ /* 0x004fe20000000000 */
[----:B------:R-:W-:-:S03]  /*10b0*/  ISETP.GT.AND P2, PT, R3, 0x180, PT ;  /* 0x000001800300780c */ /* 0x000fc60003f44270 */
[----:B------:R-:W-:Y:S01]  /*10c0*/  @P3 FADD R0, R0, R9 ;  /* 0x0000000900003221 */ /* 0x000fe20000000000 */
[----:B------:R-:W-:-:S03]  /*10d0*/  ISETP.GT.AND P3, PT, R3, 0x1a0, PT ;  /* 0x000001a00300780c */ /* 0x000fc60003f64270 */
[----:B------:R-:W-:Y:S01]  /*10e0*/  @P4 FADD R0, R0, R10 ;  /* 0x0000000a00004221 */ /* 0x000fe20000000000 */
[----:B------:R-:W-:-:S03]  /*10f0*/  ISETP.GT.AND P4, PT, R3, 0x1c0, PT ;  /* 0x000001c00300780c */ /* 0x000fc60003f84270 */
[----:B------:R-:W-:Y:S01]  /*1100*/  @P1 FADD R0, R0, R11 ;  /* 0x0000000b00001221 */ /* 0x000fe20000000000 */
[----:B------:R-:W-:-:S03]  /*1110*/  ISETP.GT.AND P1, PT, R3, 0x1e0, PT ;  /* 0x000001e00300780c */ /* 0x000fc60003f24270 */
[----:B---3--:R-:W-:-:S04]  /*1120*/  @P2 FADD R0, R0, R12 ;  /* 0x0000000c00002221 */ /* 0x008fc80000000000 */
[----:B------:R-:W-:-:S04]  /*1130*/  @P3 FADD R0, R0, R13 ;  /* 0x0000000d00003221 */ /* 0x000fc80000000000 */
[----:B------:R-:W-:-:S04]  /*1140*/  @P4 FADD R0, R0, R14 ;  /* 0x0000000e00004221 */ /* 0x000fc80000000000 */
[----:B------:R-:W-:Y:S01]  /*1150*/  @P1 FADD R0, R0, R15 ;  /* 0x0000000f00001221 */ /* 0x000fe20000000000 */
[----:B------:R-:W-:Y:S06]  /*1160*/  BRA `(.L_x_133) ;  /* 0x0000003000407947 */ /* 0x000fec0003800000 */
.L_x_119:
[----:B------:R-:W0:Y:S01]  /*1170*/  S2R R2, SR_TID.X ;  /* 0x0000000000027919 */ /* 0x000e220000002100 */
[----:B------:R-:W1:Y:S01]  /*1180*/  LDC.64 R4, c[0x0][0x380] ;  /* 0x0000e000ff047b82 */ /* 0x000e620000000a00 */
[----:B0-----:R-:W-:-:S05]  /*1190*/  SHF.L.U32 R7, R2, 0x1, RZ ;  /* 0x0000000102077819 */ /* 0x001fca00000006ff */
[----:B-1----:R-:W-:-:S05]  /*11a0*/  IMAD.WIDE.U32 R4, R7, 0x4, R4 ;  /* 0x0000000407047825 */ /* 0x002fca00078e0004 */
[----:B------:R-:W2:Y:S04]  /*11b0*/  LDG.E.64.CONSTANT R14, desc[UR6][R4.64] ;  /* 0x00000006040e7981 */ /* 0x000ea8000c1e9b00 */
[----:B------:R-:W3:Y:S04]  /*11c0*/  LDG.E.64.CONSTANT R16, desc[UR6][R4.64+0x1000] ;  /* 0x0010000604107981 */ /* 0x000ee8000c1e9b00 */
[----:B------:R-:W4:Y:S04]  /*11d0*/  LDG.E.64.CONSTANT R18, desc[UR6][R4.64+0x2000] ;  /* 0x0020000604127981 */ /* 0x000f28000c1e9b00 */
[----:B------:R-:W5:Y:S04]  /*11e0*/  LDG.E.64.CONSTANT R20, desc[UR6][R4.64+0x3000] ;  /* 0x0030000604147981 */ /* 0x000f68000c1e9b00 */
[----:B------:R-:W5:Y:S04]  /*11f0*/  LDG.E.64.CONSTANT R12, desc[UR6][R4.64+0x4000] ;  /* 0x00400006040c7981 */ /* 0x000f68000c1e9b00 */
[----:B------:R-:W5:Y:S04]  /*1200*/  LDG.E.64.CONSTANT R10, desc[UR6][R4.64+0x5000] ;  /* 0x00500006040a7981 */ /* 0x000f68000c1e9b00 */
[----:B------:R-:W5:Y:S04]  /*1210*/  LDG.E.64.CONSTANT R6, desc[UR6][R4.64+0x6000] ;  /* 0x0060000604067981 */ /* 0x000f68000c1e9b00 */
[----:B------:R-:W5:Y:S01]  /*1220*/  LDG.E.64.CONSTANT R8, desc[UR6][R4.64+0x7000] ;  /* 0x0070000604087981 */ /* 0x000f62000c1e9b00 */
[----:B------:R-:W-:Y:S01]  /*1230*/  ISETP.GE.U32.AND P0, PT, R3, 0x4000, PT ;  /* 0x000040000300780c */ /* 0x000fe20003f06070 */
[----:B--2---:R-:W-:Y:S01]  /*1240*/  FADD R14, R14, R15 ;  /* 0x0000000f0e0e7221 */ /* 0x004fe20000000000 */
[----:B---3--:R-:W-:Y:S01]  /*1250*/  FADD R17, R16, R17 ;  /* 0x0000001110117221 */ /* 0x008fe20000000000 */
[----:B----4-:R-:W-:-:S03]  /*1260*/  FADD R18, R18, R19 ;  /* 0x0000001312127221 */ /* 0x010fc60000000000 */
[----:B------:R-:W-:Y:S01]  /*1270*/  FADD R14, R14, R17 ;  /* 0x000000110e0e7221 */ /* 0x000fe20000000000 */
[----:B-----5:R-:W-:Y:S01]  /*1280*/  FADD R21, R20, R21 ;  /* 0x0000001514157221 */ /* 0x020fe20000000000 */
[----:B------:R-:W-:Y:S02]  /*1290*/  HFMA2 R20, -RZ, RZ, 0, 0.0078125 ;  /* 0x00002000ff147431 */ /* 0x000fe400000001ff */
[----:B------:R-:W-:Y:S01]  /*12a0*/  FADD R12, R12, R13 ;  /* 0x0000000d0c0c7221 */ /* 0x000fe20000000000 */
[----:B------:R-:W-:Y:S01]  /*12b0*/  FADD R21, R18, R21 ;  /* 0x0000001512157221 */ /* 0x000fe20000000000 */
[----:B------:R-:W-:-:S03]  /*12c0*/  FADD R11, R10, R11 ;  /* 0x0000000b0a0b7221 */ /* 0x000fc60000000000 */
[----:B------:R-:W-:Y:S01]  /*12d0*/  FADD R14, R14, R21 ;  /* 0x000000150e0e7221 */ /* 0x000fe20000000000 */
[----:B------:R-:W-:Y:S01]  /*12e0*/  FADD R6, R6, R7 ;  /* 0x0000000706067221 */ /* 0x000fe20000000000 */
[----:B------:R-:W-:Y:S01]  /*12f0*/  FADD R11, R12, R11 ;  /* 0x0000000b0c0b7221 */ /* 0x000fe20000000000 */
[----:B------:R-:W-:-:S04]  /*1300*/  FADD R9, R8, R9 ;  /* 0x0000000908097221 */ /* 0x000fc80000000000 */
[----:B------:R-:W-:-:S04]  /*1310*/  FADD R6, R6, R9 ;  /* 0x0000000906067221 */ /* 0x000fc80000000000 */
[----:B------:R-:W-:-:S04]  /*1320*/  FADD R11, R11, R6 ;  /* 0x000000060b0b7221 */ /* 0x000fc80000000000 */
[----:B------:R-:W-:Y:S01]  /*1330*/  FADD R0, R14, R11 ;  /* 0x0000000b0e007221 */ /* 0x000fe20000000000 */
[----:B------:R-:W-:Y:S06]  /*1340*/  @!P0 BRA `(.L_x_134) ;  /* 0x00000000008c8947 */ /* 0x000fec0003800000 */
[----:B------:R-:W0:Y:S01]  /*1350*/  LDC R24, c[0x0][0x390] ;  /* 0x0000e400ff187b82 */ /* 0x000e220000000800 */
[----:B------:R-:W-:Y:S02]  /*1360*/  IADD3 R21, PT, PT, R3, -0x2000, RZ ;  /* 0xffffe00003157810 */ /* 0x000fe40007ffe0ff */
[----:B------:R-:W-:-:S07]  /*1370*/  MOV R20, 0x2000 ;  /* 0x0000200000147802 */ /* 0x000fce0000000f00 */
.L_x_136:
[----:B------:R-:W-:-:S05]  /*1380*/  IMAD.WIDE R26, R20, 0x4, R4 ;  /* 0x00000004141a7825 */ /* 0x000fca00078e0204 */
[----:B------:R-:W2:Y:S04]  /*1390*/  LDG.E.64.CONSTANT R14, desc[UR6][R26.64+0x6000] ;  /* 0x006000061a0e7981 */ /* 0x000ea8000c1e9b00 */
[----:B------:R-:W2:Y:S04]  /*13a0*/  LDG.E.64.CONSTANT R6, desc[UR6][R26.64+0x7000] ;  /* 0x007000061a067981 */ /* 0x000ea8000c1e9b00 */
[----:B------:R-:W3:Y:S04]  /*13b0*/  LDG.E.64.CONSTANT R22, desc[UR6][R26.64] ;  /* 0x000000061a167981 */ /* 0x000ee8000c1e9b00 */
[----:B------:R-:W4:Y:S04]  /*13c0*/  LDG.E.64.CONSTANT R18, desc[UR6][R26.64+0x1000] ;  /* 0x001000061a127981 */ /* 0x000f28000c1e9b00 */
[----:B------:R-:W5:Y:S04]  /*13d0*/  LDG.E.64.CONSTANT R16, desc[UR6][R26.64+0x2000] ;  /* 0x002000061a107981 */ /* 0x000f68000c1e9b00 */
[----:B------:R-:W5:Y:S04]  /*13e0*/  LDG.E.64.CONSTANT R12, desc[UR6][R26.64+0x3000] ;  /* 0x003000061a0c7981 */ /* 0x000f68000c1e9b00 */
[----:B------:R-:W5:Y:S04]  /*13f0*/  LDG.E.64.CONSTANT R10, desc[UR6][R26.64+0x4000] ;  /* 0x004000061a0a7981 */ /* 0x000f68000c1e9b00 */
[----:B------:R-:W5:Y:S01]  /*1400*/  LDG.E.64.CONSTANT R8, desc[UR6][R26.64+0x5000] ;  /* 0x005000061a087981 */ /* 0x000f62000c1e9b00 */
[----:B0-----:R-:W-:Y:S01]  /*1410*/  MOV R3, R24 ;  /* 0x0000001800037202 */ /* 0x001fe20000000f00 */
[----:B--2---:R-:W-:-:S03]  /*1420*/  FADD R15, R15, R6 ;  /* 0x000000060f0f7221 */ /* 0x004fc60000000000 */
[----:B------:R-:W-:Y:S01]  /*1430*/  IADD3 R6, PT, PT, -R20, R3, RZ ;  /* 0x0000000314067210 */ /* 0x000fe20007ffe1ff */
[----:B---3--:R-:W-:-:S03]  /*1440*/  FADD R0, R22, R0 ;  /* 0x0000000016007221 */ /* 0x008fc60000000000 */
[----:B------:R-:W-:Y:S01]  /*1450*/  ISETP.GE.AND P0, PT, R6, 0x2000, PT ;  /* 0x000020000600780c */ /* 0x000fe20003f06270 */
[----:B----4-:R-:W-:Y:S01]  /*1460*/  FADD R23, R23, R18 ;  /* 0x0000001217177221 */ /* 0x010fe20000000000 */
[----:B-----5:R-:W-:Y:S01]  /*1470*/  FADD R18, R19, R16 ;  /* 0x0000001013127221 */ /* 0x020fe20000000000 */
[----:B------:R-:W-:Y:S01]  /*1480*/  FADD R17, R17, R12 ;  /* 0x0000000c11117221 */ /* 0x000fe20000000000 */
[----:B------:R-:W-:Y:S01]  /*1490*/  FADD R12, R13, R10 ;  /* 0x0000000a0d0c7221 */ /* 0x000fe20000000000 */
[----:B------:R-:W-:Y:S01]  /*14a0*/  FADD R11, R11, R8 ;  /* 0x000000080b0b7221 */ /* 0x000fe20000000000 */
[----:B------:R-:W-:Y:S01]  /*14b0*/  FADD R8, R9, R14 ;  /* 0x0000000e09087221 */ /* 0x000fe20000000000 */
[----:B------:R-:W-:Y:S01]  /*14c0*/  FADD R0, R0, R23 ;  /* 0x0000001700007221 */ /* 0x000fe20000000000 */
[----:B------:R-:W-:Y:S01]  /*14d0*/  FADD R17, R18, R17 ;  /* 0x0000001112117221 */ /* 0x000fe20000000000 */
[----:B------:R-:W-:Y:S01]  /*14e0*/  FADD R11, R12, R11 ;  /* 0x0000000b0c0b7221 */ /* 0x000fe20000000000 */
[----:B------:R-:W-:-:S02]  /*14f0*/  FADD R8, R8, R15 ;  /* 0x0000000f08087221 */ /* 0x000fc40000000000 */
[----:B------:R-:W-:Y:S02]  /*1500*/  FADD R0, R0, R17 ;  /* 0x0000001100007221 */ /* 0x000fe40000000000 */
[----:B------:R-:W-:-:S04]  /*1510*/  FADD R11, R11, R8 ;  /* 0x000000080b0b7221 */ /* 0x000fc80000000000 */
[----:B------:R-:W-:-:S04]  /*1520*/  FADD R11, R0, R11 ;  /* 0x0000000b000b7221 */ /* 0x000fc80000000000 */
[----:B------:R-:W-:Y:S01]  /*1530*/  FADD R0, R7, R11 ;  /* 0x0000000b07007221 */ /* 0x000fe20000000000 */
[----:B------:R-:W-:Y:S06]  /*1540*/  @!P0 BRA `(.L_x_135) ;  /* 0x0000000800308947 */ /* 0x000fec0003800000 */
[----:B------:R-:W-:-:S04]  /*1550*/  IADD3 R20, PT, PT, R20, 0x2000, RZ ;  /* 0x0000200014147810 */ /* 0x000fc80007ffe0ff */
[----:B------:R-:W-:-:S13]  /*1560*/  ISETP.GT.AND P0, PT, R20, R21, PT ;  /* 0x000000151400720c */ /* 0x000fda0003f04270 */
[----:B------:R-:W-:Y:S05]  /*1570*/  @!P0 BRA `(.L_x_136) ;  /* 0xfffffffc00808947 */ /* 0x000fea000383ffff */
.L_x_134:
        /* <DEDUP_REMOVED lines=20> */
.L_x_140:
        /* <DEDUP_REMOVED lines=8> */
.L_x_139:
[----:B------:R-:W-:Y:S05]  /*1740*/  BSYNC.RECONVERGENT B2 ;  /* 0x0000000000027941 */ /* 0x000fea0003800200 */
.L_x_138:
[----:B------:R-:W-:Y:S05]  /*1750*/  @!P1 BRA `(.L_x_137) ;  /* 0x0000000400a89947 */ /* 0x000fea0003800000 */
[----:B------:R-:W0:Y:S01]  /*1760*/  LDCU.64 UR4, c[0x0][0x380] ;  /* 0x00007000ff0477ac */ /* 0x000e220008000a00 */
[----:B------:R-:W-:Y:S01]  /*1770*/  IADD3 R5, PT, PT, R11, -R10, RZ ;  /* 0x8000000a0b057210 */ /* 0x000fe20007ffe0ff */
[----:B------:R-:W-:Y:S01]  /*1780*/  BSSY.RECONVERGENT B2, `(.L_x_141) ;  /* 0x000003b000027945 */ /* 0x000fe20003800200 */
[----:B------:R-:W-:Y:S02]  /*1790*/  IADD3 R3, P0, PT, R10, R20, RZ ;  /* 0x000000140a037210 */ /* 0x000fe40007f1e0ff */
[----:B------:R-:W-:Y:S02]  /*17a0*/  ISETP.GT.AND P1, PT, R5, 0x1800, PT ;  /* 0x000018000500780c */ /* 0x000fe40003f24270 */
[----:B------:R-:W-:Y:S02]  /*17b0*/  IADD3.X R6, PT, PT, RZ, RZ, RZ, P0, !PT ;  /* 0x000000ffff067210 */ /* 0x000fe400007fe4ff */
[----:B0-----:R-:W-:-:S04]  /*17c0*/  LEA R4, P0, R3, UR4, 0x2 ;  /* 0x0000000403047c11 */ /* 0x001fc8000f8010ff */
[----:B------:R-:W-:Y:S02]  /*17d0*/  LEA.HI.X R3, R3, UR5, R6, 0x2, P0 ;  /* 0x0000000503037c11 */ /* 0x000fe400080f1406 */
[----:B------:R-:W-:-:S04]  /*17e0*/  IADD3 R4, P0, PT, R4, 0x1000, RZ ;  /* 0x0000100004047810 */ /* 0x000fc80007f1e0ff */
[----:B------:R-:W-:Y:S02]  /*17f0*/  IADD3.X R5, PT, PT, RZ, R3, RZ, P0, !PT ;  /* 0x00000003ff057210 */ /* 0x000fe400007fe4ff */
[----:B------:R-:W-:Y:S02]  /*1800*/  PLOP3.LUT P0, PT, PT, PT, PT, 0x80, 0x8 ;  /* 0x000000000008781c */ /* 0x000fe40003f0f070 */
[----:B------:R-:W-:Y:S01]  /*1810*/  IADD3 R3, PT, PT, R10, R20, RZ ;  /* 0x000000140a037210 */ /* 0x000fe20007ffe0ff */
[----:B------:R-:W-:Y:S10]  /*1820*/  @!P1 BRA `(.L_x_142) ;  /* 0x0000000000c09947 */ /* 0x000ff40003800000 */
[----:B------:R-:W-:Y:S02]  /*1830*/  PLOP3.LUT P0, PT, PT, PT, PT, 0x8, 0x80 ;  /* 0x000000000080781c */ /* 0x000fe40003f0e170 */
[----:B------:R-:W-:-:S11]  /*1840*/  IADD3 R13, PT, PT, R11, -0x1800, RZ ;  /* 0xffffe8000b0d7810 */ /* 0x000fd60007ffe0ff */
.L_x_143:
        /* <DEDUP_REMOVED lines=46> */
.L_x_142:
[----:B------:R-:W-:Y:S05]  /*1b30*/  BSYNC.RECONVERGENT B2 ;  /* 0x0000000000027941 */ /* 0x000fea0003800200 */
.L_x_141:
        /* <DEDUP_REMOVED lines=31> */
.L_x_145:
[----:B------:R-:W-:Y:S05]  /*1d30*/  BSYNC.RECONVERGENT B2 ;  /* 0x0000000000027941 */ /* 0x000fea0003800200 */
.L_x_144:
        /* <DEDUP_REMOVED lines=9> */
[----:B----4-:R-:W-:-:S04]  /*1dd0*/  FADD R0, R0, R3 ;  /* 0x0000000300007221 */ /* 0x010fc80000000000 */
[----:B--2---:R-:W-:-:S04]  /*1de0*/  FADD R0, R0, R9 ;  /* 0x0000000900007221 */ /* 0x004fc80000000000 */
[----:B---3--:R-:W-:-:S07]  /*1df0*/  FADD R0, R0, R11 ;  /* 0x0000000b00007221 */ /* 0x008fce0000000000 */
.L_x_137:
[----:B------:R-:W-:Y:S05]  /*1e00*/  BSYNC.RECONVERGENT B1 ;  /* 0x0000000000017941 */ /* 0x000fea0003800200 */
.L_x_135:
        /* <DEDUP_REMOVED lines=32> */
[----:B---3--:R-:W0:Y:S04]  /*2010*/  LDS.128 R4, [UR4+0x10] ;  /* 0x00001004ff047984 */ /* 0x008e280008000c00 */
        /* <DEDUP_REMOVED lines=19> */
.L_x_118:
        /* <DEDUP_REMOVED lines=12> */
.L_x_148:
[----:B------:R-:W-:Y:S05]  /*2210*/  BSYNC.RECONVERGENT B1 ;  /* 0x0000000000017941 */ /* 0x000fea0003800200 */
.L_x_147:
        /* <DEDUP_REMOVED lines=16> */
.L_x_153:
        /* <DEDUP_REMOVED lines=9> */
.L_x_152:
[----:B------:R-:W-:Y:S05]  /*23b0*/  BSYNC.RECONVERGENT B2 ;  /* 0x0000000000027941 */ /* 0x000fea0003800200 */
.L_x_151:
        /* <DEDUP_REMOVED lines=8> */
.L_x_156:
        /* <DEDUP_REMOVED lines=43> */
.L_x_155:
[----:B------:R-:W-:Y:S05]  /*26f0*/  BSYNC.RECONVERGENT B2 ;  /* 0x0000000000027941 */ /* 0x000fea0003800200 */
.L_x_154:
        /* <DEDUP_REMOVED lines=26> */
.L_x_158:
[----:B------:R-:W-:Y:S05]  /*28a0*/  BSYNC.RECONVERGENT B2 ;  /* 0x0000000000027941 */ /* 0x000fea0003800200 */
.L_x_157:
        /* <DEDUP_REMOVED lines=12> */
.L_x_150:
[----:B------:R-:W-:Y:S05]  /*2970*/  BSYNC.RECONVERGENT B1 ;  /* 0x0000000000017941 */ /* 0x000fea0003800200 */
.L_x_149:
[----:B------:R-:W-:Y:S02]  /*2980*/  ISETP.GE.AND P0, PT, R3, 0x200, PT ;  /* 0x000002000300780c */ /* 0x000fe40003f06270 */
[----:B0----5:R-:W-:-:S11]  /*2990*/  MOV R5, R0 ;  /* 0x0000000000057202 */ /* 0x021fd60000000f00 */
[----:B------:R-:W-:Y:S05]  /*29a0*/  @!P0 BRA `(.L_x_159) ;  /* 0x0000000000d08947 */ /* 0x000fea0003800000 */
[----:B------:R-:W0:Y:S01]  /*29b0*/  S2R R7, SR_LANEID ;  /* 0x0000000000077919 */ /* 0x000e220000000000 */
[----:B------:R-:W1:Y:S02]  /*29c0*/  SHFL.DOWN PT, R0, R5, 0x1, 0x1f ;  /* 0x08201f0005007f89 */ /* 0x000e6400000e0000 */
[----:B-1----:R-:W-:Y:S01]  /*29d0*/  FADD R0, R0, R5 ;  /* 0x0000000500007221 */ /* 0x002fe20000000000 */
[C---:B0-----:R-:W-:Y:S02]  /*29e0*/  ISETP.GT.AND P0, PT, R7.reuse, 0x1e, PT ;  /* 0x0000001e0700780c */ /* 0x041fe40003f04270 */
[----:B------:R-:W-:Y:S02]  /*29f0*/  ISETP.NE.AND P1, PT, R7, RZ, PT ;  /* 0x000000ff0700720c */ /* 0x000fe40003f25270 */
[----:B------:R-:W-:Y:S02]  /*2a00*/  FSEL R0, R5, R0, P0 ;  /* 0x0000000005007208 */ /* 0x000fe40000000000 */
[----:B------:R-:W-:-:S03]  /*2a10*/  ISETP.GT.AND P0, PT, R7, 0x1d, PT ;  /* 0x0000001d0700780c */ /* 0x000fc60003f04270 */
[----:B------:R-:W0:Y:S06]  /*2a20*/  SHFL.DOWN PT, R3, R0, 0x2, 0x1f ;  /* 0x08401f0000037f89 */ /* 0x000e2c00000e0000 */
        /* <DEDUP_REMOVED lines=24> */
[----:B--2---:R-:W0:Y:S04]  /*2bb0*/  LDS.128 R4, [UR4+0x10] ;  /* 0x00001004ff047984 */ /* 0x004e280008000c00 */
        /* <DEDUP_REMOVED lines=19> */
.L_x_159:
[----:B------:R-:W0:Y:S01]  /*2cf0*/  S2R R4, SR_LANEID ;  /* 0x0000000000047919 */ /* 0x000e220000000000 */
[----:B------:R-:W-:-:S04]  /*2d00*/  LOP3.LUT R0, R2, 0x3e0, RZ, 0xc0, !PT ;  /* 0x000003e002007812 */ /* 0x000fc800078ec0ff */
[----:B------:R-:W-:Y:S02]  /*2d10*/  IADD3 R6, PT, PT, R0, 0x20, RZ ;  /* 0x0000002000067810 */ /* 0x000fe40007ffe0ff */
[----:B------:R-:W-:Y:S02]  /*2d20*/  LOP3.LUT R0, RZ, R0, RZ, 0x33, !PT ;  /* 0x00000000ff007212 */ /* 0x000fe400078e33ff */
[-C--:B------:R-:W-:Y:S02]  /*2d30*/  ISETP.GT.AND P0, PT, R6, R3.reuse, PT ;  /* 0x000000030600720c */ /* 0x080fe40003f04270 */
[----:B------:R-:W-:-:S04]  /*2d40*/  IADD3 R0, PT, PT, R0, R3, RZ ;  /* 0x0000000300007210 */ /* 0x000fc80007ffe0ff */
[----:B------:R-:W-:-:S05]  /*2d50*/  SEL R6, R0, 0x1f, P0 ;  /* 0x0000001f00067807 */ /* 0x000fca0000000000 */
[----:B------:R-:W1:Y:S01]  /*2d60*/  SHFL.DOWN PT, R0, R5, 0x1, R6 ;  /* 0x0820000005007989 */ /* 0x000e6200000e0006 */
[C---:B0-----:R-:W-:Y:S02]  /*2d70*/  ISETP.GE.AND P0, PT, R4.reuse, R6, PT ;  /* 0x000000060400720c */ /* 0x041fe40003f06270 */
[C---:B------:R-:W-:Y:S02]  /*2d80*/  IADD3 R7, PT, PT, R4.reuse, 0x2, RZ ;  /* 0x0000000204077810 */ /* 0x040fe40007ffe0ff */
[----:B------:R-:W-:-:S09]  /*2d90*/  ISETP.NE.AND P1, PT, R4, RZ, PT ;  /* 0x000000ff0400720c */ /* 0x000fd20003f25270 */
[----:B-1----:R-:W-:Y:S01]  /*2da0*/  @!P0 FADD R5, R0, R5 ;  /* 0x0000000500058221 */ /* 0x002fe20000000000 */
[-C--:B------:R-:W-:Y:S02]  /*2db0*/  ISETP.GT.AND P0, PT, R7, R6.reuse, PT ;  /* 0x000000060700720c */ /* 0x080fe40003f04270 */
[----:B------:R-:W-:Y:S01]  /*2dc0*/  IADD3 R7, PT, PT, R4, 0x4, RZ ;  /* 0x0000000404077810 */ /* 0x000fe20007ffe0ff */
[----:B------:R-:W0:Y:S01]  /*2dd0*/  @!P1 S2R R8, SR_CgaCtaId ;  /* 0x0000000000089919 */ /* 0x000e220000008800 */
        /* <DEDUP_REMOVED lines=31> */
[----:B-1----:R-:W1:Y:S04]  /*2fd0*/  LDS.128 R4, [UR4+0x20] ;  /* 0x00002004ff047984 */ /* 0x002e680008000c00 */
        /* <DEDUP_REMOVED lines=29> */
.L_x_146:
        /* <DEDUP_REMOVED lines=28> */
[----:B------:R-:W-:Y:S02]  /*3370*/  HFMA2 R11, -RZ, RZ, 0, 0.0078125 ;  /* 0x00002000ff0b7431 */ /* 0x000fe400000001ff */
        /* <DEDUP_REMOVED lines=11> */
.L_x_162:
[----:B------:R-:W-:-:S05]  /*3430*/  IMAD.WIDE R2, R11, 0x4, R4 ;  /* 0x000000040b027825 */ /* 0x000fca00078e0204 */
        /* <DEDUP_REMOVED lines=15> */
[----:B------:R0:W5:Y:S02]  /*3530*/  LDG.E.CONSTANT R18, desc[UR6][R2.64+0x7800] ;  /* 0x0078000602127981 */ /* 0x000164000c1e9900 */
[----:B0-----:R-:W-:-:S04]  /*3540*/  MOV R3, R7 ;  /* 0x0000000700037202 */ /* 0x001fc80000000f00 */
[----:B------:R-:W-:-:S04]  /*3550*/  IADD3 R2, PT, PT, -R11, R3, RZ ;  /* 0x000000030b027210 */ /* 0x000fc80007ffe1ff */
[----:B------:R-:W-:Y:S01]  /*3560*/  ISETP.GE.AND P0, PT, R2, 0x2000, PT ;  /* 0x000020000200780c */ /* 0x000fe20003f06270 */
        /* <DEDUP_REMOVED lines=17> */
[----:B------:R-:W-:-:S04]  /*3680*/  IADD3 R11, PT, PT, R11, 0x2000, RZ ;  /* 0x000020000b0b7810 */ /* 0x000fc80007ffe0ff */
[----:B------:R-:W-:-:S13]  /*3690*/  ISETP.GT.AND P0, PT, R11, R6, PT ;  /* 0x000000060b00720c */ /* 0x000fda0003f04270 */
[----:B------:R-:W-:Y:S05]  /*36a0*/  @!P0 BRA `(.L_x_162) ;  /* 0xfffffffc00608947 */ /* 0x000fea000383ffff */
.L_x_160:
        /* <DEDUP_REMOVED lines=20> */
.L_x_166:
        /* <DEDUP_REMOVED lines=8> */
.L_x_165:
[----:B------:R-:W-:Y:S05]  /*3870*/  BSYNC.RECONVERGENT B2 ;  /* 0x0000000000027941 */ /* 0x000fea0003800200 */
.L_x_164:
        /* <DEDUP_REMOVED lines=16> */
.L_x_169:
        /* <DEDUP_REMOVED lines=46> */
.L_x_168:
[----:B------:R-:W-:Y:S05]  /*3c60*/  BSYNC.RECONVERGENT B2 ;  /* 0x0000000000027941 */ /* 0x000fea0003800200 */
.L_x_167:
        /* <DEDUP_REMOVED lines=31> */
.L_x_171:
[----:B------:R-:W-:Y:S05]  /*3e60*/  BSYNC.RECONVERGENT B2 ;  /* 0x0000000000027941 */ /* 0x000fea0003800200 */
.L_x_170:
        /* <DEDUP_REMOVED lines=12> */
.L_x_163:
[----:B------:R-:W-:Y:S05]  /*3f30*/  BSYNC.RECONVERGENT B1 ;  /* 0x0000000000017941 */ /* 0x000fea0003800200 */
.L_x_161:
        /* <DEDUP_REMOVED lines=50> */
[----:B------:R-:W-:-:S07]  /*4260*/  FADD R0, R18, R19 ;  /* 0x0000001312007221 */ /* 0x000fce0000000000 */
.L_x_133:
[----:B------:R-:W-:Y:S05]  /*4270*/  BSYNC.RECONVERGENT B0 ;  /* 0x0000000000007941 */ /* 0x000fea0003800200 */
.L_x_117:
[----:B------:R-:W-:Y:S05]  /*4280*/  @P0 EXIT ;  /* 0x000000000000094d */ /* 0x000fea0003800000 */
[----:B0-23--:R-:W0:Y:S01]  /*4290*/  LDC.64 R2, c[0x0][0x388] ;  /* 0x0000e200ff027b82 */ /* 0x00de220000000a00 */
[----:B------:R-:W4:Y:S02]  /*42a0*/  LDCU UR4, c[0x0][0x398] ;  /* 0x00007300ff0477ac */ /* 0x000f240008000800 */
[----:B----4-:R-:W-:-:S05]  /*42b0*/  FADD R5, R0, UR4 ;  /* 0x0000000400057e21 */ /* 0x010fca0008000000 */
[----:B0-----:R-:W-:Y:S01]  /*42c0*/  STG.E desc[UR6][R2.64], R5 ;  /* 0x0000000502007986 */ /* 0x001fe2000c101906 */
[----:B------:R-:W-:Y:S05]  /*42d0*/  EXIT ;  /* 0x000000000000794d */ /* 0x000fea0003800000 */
.L_x_172:
        /* <DEDUP_REMOVED lines=10> */
.L_x_262:


//--------------------- .text._ZN3cub18CUB_300001_SM_10006detail6reduce18DeviceReduceKernelINS2_10policy_hubIfjN4cuda3std3__44plusIfEEE10Policy1000EN6thrust24THRUST_300001_SM_1000_NS10device_ptrIfEEjS9_fNS7_10__identityEEEvT0_PT3_T1_NS0_13GridEvenShareISK_EET2_T4_ --------------------------
	.section	.text._ZN3cub18CUB_300001_SM_10006detail6reduce18DeviceReduceKernelINS2_10policy_hubIfjN4cuda3std3__44plusIfEEE10Policy1000EN6thrust24THRUST_300001_SM_1000_NS10device_ptrIfEEjS9_fNS7_10__identityEEEvT0_PT3_T1_NS0_13GridEvenShareISK_EET2_T4_,"ax",@progbits
	.align	128
        .global         _ZN3cub18CUB_300001_SM_10006detail6reduce18DeviceReduceKernelINS2_10policy_hubIfjN4cuda3std3__44plusIfEEE10Policy1000EN6thrust24THRUST_300001_SM_1000_NS10device_ptrIfEEjS9_fNS7_10__identityEEEvT0_PT3_T1_NS0_13GridEvenShareISK_EET2_T4_
        .type           _ZN3cub18CUB_300001_SM_10006detail6reduce18DeviceReduceKernelINS2_10policy_hubIfjN4cuda3std3__44plusIfEEE10Policy1000EN6thrust24THRUST_300001_SM_1000_NS10device_ptrIfEEjS9_fNS7_10__identityEEEvT0_PT3_T1_NS0_13GridEvenShareISK_EET2_T4_,@function
        .size           _ZN3cub18CUB_300001_SM_10006detail6reduce18DeviceReduceKernelINS2_10policy_hubIfjN4cuda3std3__44plusIfEEE10Policy1000EN6thrust24THRUST_300001_SM_1000_NS10device_ptrIfEEjS9_fNS7_10__identityEEEvT0_PT3_T1_NS0_13GridEvenShareISK_EET2_T4_,(.L_x_263 - _ZN3cub18CUB_300001_SM_10006detail6reduce18DeviceReduceKernelINS2_10policy_hubIfjN4cuda3std3__44plusIfEEE10Policy1000EN6thrust24THRUST_300001_SM_1000_NS10device_ptrIfEEjS9_fNS7_10__identityEEEvT0_PT3_T1_NS0_13GridEvenShareISK_EET2_T4_)
        .other          _ZN3cub18CUB_300001_SM_10006detail6reduce18DeviceReduceKernelINS2_10policy_hubIfjN4cuda3std3__44plusIfEEE10Policy1000EN6thrust24THRUST_300001_SM_1000_NS10device_ptrIfEEjS9_fNS7_10__identityEEEvT0_PT3_T1_NS0_13GridEvenShareISK_EET2_T4_,@"STO_CUDA_ENTRY STV_DEFAULT"
_ZN3cub18CUB_300001_SM_10006detail6reduce18DeviceReduceKernelINS2_10policy_hubIfjN4cuda3std3__44plusIfEEE10Policy1000EN6thrust24THRUST_300001_SM_1000_NS10device_ptrIfEEjS9_fNS7_10__identityEEEvT0_PT3_T1_NS0_13GridEvenShareISK_EET2_T4_:
.text._ZN3cub18CUB_300001_SM_10006detail6reduce18DeviceReduceKernelINS2_10policy_hubIfjN4cuda3std3__44plusIfEEE10Policy1000EN6thrust24THRUST_300001_SM_1000_NS10device_ptrIfEEjS9_fNS7_10__identityEEEvT0_PT3_T1_NS0_13GridEvenShareISK_EET2_T4_:
[----:B------:R-:W-:Y:S01]  /*0000*/  LDC R1, c[0x0][0x37c] ;  /* 0x0000df00ff017b82 */ /* 0x000fe20000000800 */
[----:B------:R-:W0:Y:S07]  /*0010*/  S2R R3, SR_CTAID.X ;  /* 0x0000000000037919 */ /* 0x000e2e0000002500 */
[----:B------:R-:W1:Y:S01]  /*0020*/  LDC.64 R6, c[0x0][0x3a8] ;  /* 0x0000ea00ff067b82 */ /* 0x000e620000000a00 */
[----:B------:R-:W2:Y:S01]  /*0030*/  LDCU.64 UR6, c[0x0][0x358] ;  /* 0x00006b00ff0677ac */ /* 0x000ea20008000a00 */
[----:B------:R-:W-:Y:S01]  /*0040*/  BSSY.RECONVERGENT B0, `(.L_x_173) ;  /* 0x000027a000007945 */ /* 0x000fe20003800200 */
[----:B-1----:R-:W-:Y:S01]  /*0050*/  SHF.L.U32 R13, R7, 0xd, RZ ;  /* 0x0000000d070d7819 */ /* 0x002fe200000006ff */
[----:B0-----:R-:W-:-:S05]  /*0060*/  IMAD R0, R3, -0x2000, R6 ;  /* 0xffffe00003007824 */ /* 0x001fca00078e0206 */
[----:B------:R-:W-:-:S13]  /*0070*/  ISETP.GT.U32.AND P0, PT, R0, 0x1fff, PT ;  /* 0x00001fff0000780c */ /* 0x000fda0003f04070 */
[----:B--2---:R-:W-:Y:S05]  /*0080*/  @P0 BRA `(.L_x_174) ;  /* 0x0000001000d40947 */ /* 0x004fea0003800000 */
[----:B------:R-:W0:Y:S01]  /*0090*/  S2R R2, SR_TID.X ;  /* 0x0000000000027919 */ /* 0x000e220000002100 */
[----:B------:R-:W-:Y:S01]  /*00a0*/  BSSY.RECONVERGENT B1, `(.L_x_175) ;  /* 0x000000a000017945 */ /* 0x000fe20003800200 */
[----:B------:R-:W-:Y:S01]  /*00b0*/  HFMA2 R15, -RZ, RZ, 0, 0 ;  /* 0x00000000ff0f7431 */ /* 0x000fe200000001ff */
[----:B0-----:R-:W-:Y:S02]  /*00c0*/  ISETP.GE.U32.AND P0, PT, R2, R0, PT ;  /* 0x000000000200720c */ /* 0x001fe40003f06070 */
[----:B------:R-:W-:-:S11]  /*00d0*/  MOV R4, R2 ;  /* 0x0000000200047202 */ /* 0x000fd60000000f00 */
[----:B------:R-:W-:Y:S05]  /*00e0*/  @P0 BRA `(.L_x_176) ;  /* 0x0000000000140947 */ /* 0x000fea0003800000 */
[----:B------:R-:W0:Y:S01]  /*00f0*/  LDC.64 R8, c[0x0][0x380] ;  /* 0x0000e000ff087b82 */ /* 0x000e220000000a00 */
[----:B------:R-:W-:-:S05]  /*0100*/  LEA R5, R3, R2, 0xd ;  /* 0x0000000203057211 */ /* 0x000fca00078e68ff */
[----:B0-----:R-:W-:-:S05]  /*0110*/  IMAD.WIDE.U32 R8, R5, 0x4, R8 ;  /* 0x0000000405087825 */ /* 0x001fca00078e0008 */
[----:B------:R0:W5:Y:S01]  /*0120*/  LDG.E R15, desc[UR6][R8.64] ;  /* 0x00000006080f7981 */ /* 0x000162000c1e1900 */
[----:B------:R-:W-:-:S07]  /*0130*/  IADD3 R4, PT, PT, R2, 0x200, RZ ;  /* 0x0000020002047810 */ /* 0x000fce0007ffe0ff */
.L_x_176:
[----:B------:R-:W-:Y:S05]  /*0140*/  BSYNC.RECONVERGENT B1 ;  /* 0x0000000000017941 */ /* 0x000fea0003800200 */
.L_x_175:
[----:B------:R-:W-:Y:S01]  /*0150*/  ISETP.GE.U32.AND P0, PT, R4, R0, PT ;  /* 0x000000000400720c */ /* 0x000fe20003f06070 */
[----:B------:R-:W-:-:S12]  /*0160*/  BSSY.RECONVERGENT B1, `(.L_x_177) ;  /* 0x00000a5000017945 */ /* 0x000fd80003800200 */
[----:B------:R-:W-:Y:S05]  /*0170*/  @P0 BRA `(.L_x_178) ;  /* 0x00000008008c0947 */ /* 0x000fea0003800000 */
[----:B------:R-:W-:Y:S01]  /*0180*/  LOP3.LUT R5, RZ, R4, RZ, 0x33, !PT ;  /* 0x00000004ff057212 */ /* 0x000fe200078e33ff */
[----:B------:R-:W-:Y:S03]  /*0190*/  BSSY.RECONVERGENT B2, `(.L_x_179) ;  /* 0x0000053000027945 */ /* 0x000fe60003800200 */
[----:B------:R-:W-:-:S05]  /*01a0*/  IADD3 R6, PT, PT, R5, R6, RZ ;  /* 0x0000000605067210 */ /* 0x000fca0007ffe0ff */
[----:B------:R-:W-:-:S05]  /*01b0*/  IMAD R6, R3, -0x2000, R6 ;  /* 0xffffe00003067824 */ /* 0x000fca00078e0206 */
[C---:B------:R-:W-:Y:S02]  /*01c0*/  ISETP.GE.U32.AND P0, PT, R6.reuse, 0x1e00, PT ;  /* 0x00001e000600780c */ /* 0x040fe40003f06070 */
[----:B------:R-:W-:-:S04]  /*01d0*/  LEA.HI R5, R6, 0x1, RZ, 0x17 ;  /* 0x0000000106057811 */ /* 0x000fc800078fb8ff */
[----:B------:R-:W-:-:S07]  /*01e0*/  LOP3.LUT R6, R5, 0xf, RZ, 0xc0, !PT ;  /* 0x0000000f05067812 */ /* 0x000fce00078ec0ff */
[----:B------:R-:W-:Y:S05]  /*01f0*/  @!P0 BRA `(.L_x_180) ;  /* 0x0000000400308947 */ /* 0x000fea0003800000 */
[----:B------:R-:W-:Y:S01]  /*0200*/  LOP3.LUT R10, R5, 0xfffff0, RZ, 0xc0, !PT ;  /* 0x00fffff0050a7812 */ /* 0x000fe200078ec0ff */
[----:B------:R-:W-:Y:S01]  /*0210*/  BSSY.RECONVERGENT B3, `(.L_x_181) ;  /* 0x0000049000037945 */ /* 0x000fe20003800200 */
[----:B0-----:R-:W-:Y:S02]  /*0220*/  LOP3.LUT R9, R4, 0x1000, RZ, 0xfc, !PT ;  /* 0x0000100004097812 */ /* 0x001fe400078efcff */
[----:B------:R-:W-:Y:S02]  /*0230*/  LEA R4, R3, R4, 0xd ;  /* 0x0000000403047211 */ /* 0x000fe400078e68ff */
[----:B------:R-:W-:-:S07]  /*0240*/  IADD3 R10, PT, PT, -R10, RZ, RZ ;  /* 0x000000ff0a0a7210 */ /* 0x000fce0007ffe1ff */
.L_x_182:
[----:B------:R-:W0:Y:S02]  /*0250*/  LDC.64 R12, c[0x0][0x380] ;  /* 0x0000e000ff0c7b82 */ /* 0x000e240000000a00 */
[----:B0-----:R-:W-:-:S05]  /*0260*/  IMAD.WIDE.U32 R22, R4, 0x4, R12 ;  /* 0x0000000404167825 */ /* 0x001fca00078e000c */
[----:B------:R0:W2:Y:S01]  /*0270*/  LDG.E R8, desc[UR6][R22.64] ;  /* 0x0000000616087981 */ /* 0x0000a2000c1e1900 */
[C---:B------:R-:W-:Y:S02]  /*0280*/  IADD3 R25, PT, PT, R4.reuse, 0x200, RZ ;  /* 0x0000020004197810 */ /* 0x040fe40007ffe0ff */
[C---:B------:R-:W-:Y:S02]  /*0290*/  IADD3 R21, PT, PT, R4.reuse, 0x400, RZ ;  /* 0x0000040004157810 */ /* 0x040fe40007ffe0ff */
[C---:B------:R-:W-:Y:S01]  /*02a0*/  IADD3 R17, PT, PT, R4.reuse, 0x600, RZ ;  /* 0x0000060004117810 */ /* 0x040fe20007ffe0ff */
[----:B------:R-:W-:Y:S01]  /*02b0*/  IMAD.WIDE.U32 R24, R25, 0x4, R12 ;  /* 0x0000000419187825 */ /* 0x000fe200078e000c */
[----:B------:R-:W-:-:S03]  /*02c0*/  IADD3 R19, PT, PT, R4, 0x800, RZ ;  /* 0x0000080004137810 */ /* 0x000fc60007ffe0ff */
[--C-:B------:R-:W-:Y:S01]  /*02d0*/  IMAD.WIDE.U32 R20, R21, 0x4, R12.reuse ;  /* 0x0000000415147825 */ /* 0x100fe200078e000c */
[----:B------:R-:W3:Y:S01]  /*02e0*/  LDG.E R7, desc[UR6][R24.64] ;  /* 0x0000000618077981 */ /* 0x000ee2000c1e1900 */
[C---:B------:R-:W-:Y:S02]  /*02f0*/  IADD3 R11, PT, PT, R4.reuse, 0xa00, RZ ;  /* 0x00000a00040b7810 */ /* 0x040fe40007ffe0ff */
[--C-:B------:R-:W-:Y:S01]  /*0300*/  IMAD.WIDE.U32 R16, R17, 0x4, R12.reuse ;  /* 0x0000000411107825 */ /* 0x100fe200078e000c */
[----:B------:R1:W4:Y:S01]  /*0310*/  LDG.E R29, desc[UR6][R20.64] ;  /* 0x00000006141d7981 */ /* 0x000322000c1e1900 */
[C---:B------:R-:W-:Y:S02]  /*0320*/  IADD3 R14, PT, PT, R4.reuse, 0xc00, RZ ;  /* 0x00000c00040e7810 */ /* 0x040fe40007ffe0ff */
[--C-:B------:R-:W-:Y:S01]  /*0330*/  IMAD.WIDE.U32 R18, R19, 0x4, R12.reuse ;  /* 0x0000000413127825 */ /* 0x100fe200078e000c */
[----:B------:R1:W4:Y:S03]  /*0340*/  LDG.E R28, desc[UR6][R16.64] ;  /* 0x00000006101c7981 */ /* 0x000326000c1e1900 */
[----:B0-----:R-:W-:Y:S01]  /*0350*/  IMAD.WIDE.U32 R22, R11, 0x4, R12 ;  /* 0x000000040b167825 */ /* 0x001fe200078e000c */
[----:B------:R-:W4:Y:S01]  /*0360*/  LDG.E R27, desc[UR6][R18.64] ;  /* 0x00000006121b7981 */ /* 0x000f22000c1e1900 */
[----:B------:R-:W-:-:S02]  /*0370*/  IADD3 R11, PT, PT, R4, 0xe00, RZ ;  /* 0x00000e00040b7810 */ /* 0x000fc40007ffe0ff */
[--C-:B-1----:R-:W-:Y:S01]  /*0380*/  IMAD.WIDE.U32 R20, R14, 0x4, R12.reuse ;  /* 0x000000040e147825 */ /* 0x102fe200078e000c */
[----:B------:R0:W4:Y:S01]  /*0390*/  LDG.E R26, desc[UR6][R22.64] ;  /* 0x00000006161a7981 */ /* 0x000122000c1e1900 */
[C---:B------:R-:W-:Y:S02]  /*03a0*/  IADD3 R14, PT, PT, R4.reuse, 0x1000, RZ ;  /* 0x00001000040e7810 */ /* 0x040fe40007ffe0ff */
[C---:B------:R-:W-:Y:S01]  /*03b0*/  IADD3 R24, PT, PT, R4.reuse, 0x1200, RZ ;  /* 0x0000120004187810 */ /* 0x040fe20007ffe0ff */
[--C-:B------:R-:W-:Y:S01]  /*03c0*/  IMAD.WIDE.U32 R16, R11, 0x4, R12.reuse ;  /* 0x000000040b107825 */ /* 0x100fe200078e000c */
[----:B------:R1:W4:Y:S01]  /*03d0*/  LDG.E R25, desc[UR6][R20.64] ;  /* 0x0000000614197981 */ /* 0x000322000c1e1900 */
[----:B------:R-:W-:Y:S02]  /*03e0*/  IADD3 R11, PT, PT, R4, 0x1400, RZ ;  /* 0x00001400040b7810 */ /* 0x000fe40007ffe0ff */
[--C-:B0-----:R-:W-:Y:S02]  /*03f0*/  IMAD.WIDE.U32 R22, R24, 0x4, R12.reuse ;  /* 0x0000000418167825 */ /* 0x101fe400078e000c */
[----:B------:R0:W4:Y:S02]  /*0400*/  LDG.E R24, desc[UR6][R16.64] ;  /* 0x0000000610187981 */ /* 0x000124000c1e1900 */
[--C-:B-1----:R-:W-:Y:S01]  /*0410*/  IMAD.WIDE.U32 R20, R14, 0x4, R12.reuse ;  /* 0x000000040e147825 */ /* 0x102fe200078e000c */
[C---:B------:R-:W-:Y:S01]  /*0420*/  IADD3 R14, PT, PT, R4.reuse, 0x1600, RZ ;  /* 0x00001600040e7810 */ /* 0x040fe20007ffe0ff */
[----:B------:R1:W4:Y:S04]  /*0430*/  LDG.E R18, desc[UR6][R22.64] ;  /* 0x0000000616127981 */ /* 0x000328000c1e1900 */
[----:B------:R1:W4:Y:S01]  /*0440*/  LDG.E R19, desc[UR6][R20.64] ;  /* 0x0000000614137981 */ /* 0x000322000c1e1900 */
[----:B0-----:R-:W-:Y:S01]  /*0450*/  IMAD.WIDE.U32 R16, R11, 0x4, R12 ;  /* 0x000000040b107825 */ /* 0x001fe200078e000c */
[----:B-1----:R-:W-:-:S04]  /*0460*/  IADD3 R23, PT, PT, R4, 0x1800, RZ ;  /* 0x0000180004177810 */ /* 0x002fc80007ffe0ff */
[----:B------:R0:W4:Y:S01]  /*0470*/  LDG.E R11, desc[UR6][R16.64] ;  /* 0x00000006100b7981 */ /* 0x000122000c1e1900 */
[C---:B------:R-:W-:Y:S01]  /*0480*/  IADD3 R21, PT, PT, R4.reuse, 0x1a00, RZ ;  /* 0x00001a0004157810 */ /* 0x040fe20007ffe0ff */
[----:B0-----:R-:W-:Y:S01]  /*0490*/  IMAD.WIDE.U32 R16, R23, 0x4, R12 ;  /* 0x0000000417107825 */ /* 0x001fe200078e000c */
[----:B------:R-:W-:-:S03]  /*04a0*/  IADD3 R23, PT, PT, R4, 0x1c00, RZ ;  /* 0x00001c0004177810 */ /* 0x000fc60007ffe0ff */
[--C-:B------:R-:W-:Y:S02]  /*04b0*/  IMAD.WIDE.U32 R20, R21, 0x4, R12.reuse ;  /* 0x0000000415147825 */ /* 0x100fe400078e000c */
[----:B------:R-:W4:Y:S02]  /*04c0*/  LDG.E R16, desc[UR6][R16.64] ;  /* 0x0000000610107981 */ /* 0x000f24000c1e1900 */
[----:B------:R-:W-:Y:S02]  /*04d0*/  IMAD.WIDE.U32 R22, R23, 0x4, R12 ;  /* 0x0000000417167825 */ /* 0x000fe400078e000c */
[----:B------:R-:W4:Y:S04]  /*04e0*/  LDG.E R20, desc[UR6][R20.64] ;  /* 0x0000000614147981 */ /* 0x000f28000c1e1900 */
[----:B------:R-:W4:Y:S01]  /*04f0*/  LDG.E R22, desc[UR6][R22.64] ;  /* 0x0000000616167981 */ /* 0x000f22000c1e1900 */
[----:B--2--5:R-:W-:Y:S01]  /*0500*/  FADD R8, R8, R15 ;  /* 0x0000000f08087221 */ /* 0x024fe20000000000 */
[----:B------:R-:W-:-:S06]  /*0510*/  IMAD.WIDE.U32 R14, R14, 0x4, R12 ;  /* 0x000000040e0e7825 */ /* 0x000fcc00078e000c */
[----:B------:R0:W2:Y:S02]  /*0520*/  LDG.E R14, desc[UR6][R14.64] ;  /* 0x000000060e0e7981 */ /* 0x0000a4000c1e1900 */
[----:B0-----:R-:W-:-:S05]  /*0530*/  IADD3 R15, PT, PT, R4, 0x1e00, RZ ;  /* 0x00001e00040f7810 */ /* 0x001fca0007ffe0ff */
[----:B------:R-:W-:-:S06]  /*0540*/  IMAD.WIDE.U32 R12, R15, 0x4, R12 ;  /* 0x000000040f0c7825 */ /* 0x000fcc00078e000c */
[----:B------:R-:W2:Y:S01]  /*0550*/  LDG.E R12, desc[UR6][R12.64] ;  /* 0x000000060c0c7981 */ /* 0x000ea2000c1e1900 */
        /* <DEDUP_REMOVED lines=8> */
[----:B------:R-:W-:Y:S01]  /*05e0*/  FADD R18, R19, R18 ;  /* 0x0000001213127221 */ /* 0x000fe20000000000 */
[----:B------:R-:W-:-:S03]  /*05f0*/  IADD3 R10, PT, PT, R10, 0x10, RZ ;  /* 0x000000100a0a7810 */ /* 0x000fc60007ffe0ff */
[----:B------:R-:W-:Y:S01]  /*0600*/  FADD R11, R18, R11 ;  /* 0x0000000b120b7221 */ /* 0x000fe20000000000 */
[----:B------:R-:W-:Y:S02]  /*0610*/  ISETP.NE.AND P0, PT, R10, RZ, PT ;  /* 0x000000ff0a00720c */ /* 0x000fe40003f05270 */
[----:B------:R-:W-:Y:S02]  /*0620*/  IADD3 R9, PT, PT, R9, 0x2000, RZ ;  /* 0x0000200009097810 */ /* 0x000fe40007ffe0ff */
[----:B------:R-:W-:Y:S01]  /*0630*/  IADD3 R4, PT, PT, R4, 0x2000, RZ ;  /* 0x0000200004047810 */ /* 0x000fe20007ffe0ff */
[----:B--2---:R-:W-:-:S04]  /*0640*/  FADD R11, R11, R14 ;  /* 0x0000000e0b0b7221 */ /* 0x004fc80000000000 */
[----:B------:R-:W-:-:S04]  /*0650*/  FADD R11, R11, R16 ;  /* 0x000000100b0b7221 */ /* 0x000fc80000000000 */
[----:B------:R-:W-:-:S04]  /*0660*/  FADD R11, R11, R20 ;  /* 0x000000140b0b7221 */ /* 0x000fc80000000000 */
[----:B------:R-:W-:-:S04]  /*0670*/  FADD R11, R11, R22 ;  /* 0x000000160b0b7221 */ /* 0x000fc80000000000 */
[----:B------:R-:W-:Y:S01]  /*0680*/  FADD R15, R11, R12 ;  /* 0x0000000c0b0f7221 */ /* 0x000fe20000000000 */
[----:B------:R-:W-:Y:S06]  /*0690*/  @P0 BRA `(.L_x_182) ;  /* 0xfffffff800ec0947 */ /* 0x000fec000383ffff */
[----:B------:R-:W-:Y:S05]  /*06a0*/  BSYNC.RECONVERGENT B3 ;  /* 0x0000000000037941 */ /* 0x000fea0003800200 */
.L_x_181:
[----:B------:R-:W-:-:S07]  /*06b0*/  IADD3 R4, PT, PT, R9, -0x1000, RZ ;  /* 0xfffff00009047810 */ /* 0x000fce0007ffe0ff */
.L_x_180:
[----:B------:R-:W-:Y:S05]  /*06c0*/  BSYNC.RECONVERGENT B2 ;  /* 0x0000000000027941 */ /* 0x000fea0003800200 */
.L_x_179:
[----:B------:R-:W-:-:S13]  /*06d0*/  ISETP.NE.AND P0, PT, R6, RZ, PT ;  /* 0x000000ff0600720c */ /* 0x000fda0003f05270 */
[----:B------:R-:W-:Y:S05]  /*06e0*/  @!P0 BRA `(.L_x_178) ;  /* 0x0000000400308947 */ /* 0x000fea0003800000 */
[----:B------:R-:W-:Y:S01]  /*06f0*/  ISETP.GE.U32.AND P0, PT, R6, 0x8, PT ;  /* 0x000000080600780c */ /* 0x000fe20003f06070 */
[----:B------:R-:W-:Y:S01]  /*0700*/  BSSY.RECONVERGENT B2, `(.L_x_183) ;  /* 0x0000026000027945 */ /* 0x000fe20003800200 */
[----:B------:R-:W-:-:S04]  /*0710*/  LOP3.LUT R22, R5, 0x7, RZ, 0xc0, !PT ;  /* 0x0000000705167812 */ /* 0x000fc800078ec0ff */
[----:B------:R-:W-:-:S07]  /*0720*/  ISETP.NE.AND P1, PT, R22, RZ, PT ;  /* 0x000000ff1600720c */ /* 0x000fce0003f25270 */
[----:B------:R-:W-:Y:S06]  /*0730*/  @!P0 BRA `(.L_x_184) ;  /* 0x0000000000888947 */ /* 0x000fec0003800000 */
[----:B------:R-:W1:Y:S01]  /*0740*/  LDC.64 R6, c[0x0][0x380] ;  /* 0x0000e000ff067b82 */ /* 0x000e620000000a00 */
[----:B------:R-:W-:-:S04]  /*0750*/  LEA R19, R3, R4, 0xd ;  /* 0x0000000403137211 */ /* 0x000fc800078e68ff */
[C---:B------:R-:W-:Y:S02]  /*0760*/  IADD3 R17, PT, PT, R19.reuse, 0x200, RZ ;  /* 0x0000020013117810 */ /* 0x040fe40007ffe0ff */
[C---:B------:R-:W-:Y:S02]  /*0770*/  IADD3 R21, PT, PT, R19.reuse, 0x400, RZ ;  /* 0x0000040013157810 */ /* 0x040fe40007ffe0ff */
[C---:B------:R-:W-:Y:S02]  /*0780*/  IADD3 R13, PT, PT, R19.reuse, 0x600, RZ ;  /* 0x00000600130d7810 */ /* 0x040fe40007ffe0ff */
[C---:B0-----:R-:W-:Y:S01]  /*0790*/  IADD3 R9, PT, PT, R19.reuse, 0x800, RZ ;  /* 0x0000080013097810 */ /* 0x041fe20007ffe0ff */
[----:B-1----:R-:W-:-:S04]  /*07a0*/  IMAD.WIDE.U32 R10, R19, 0x4, R6 ;  /* 0x00000004130a7825 */ /* 0x002fc800078e0006 */
[--C-:B------:R-:W-:Y:S01]  /*07b0*/  IMAD.WIDE.U32 R16, R17, 0x4, R6.reuse ;  /* 0x0000000411107825 */ /* 0x100fe200078e0006 */
[----:B------:R0:W2:Y:S03]  /*07c0*/  LDG.E R14, desc[UR6][R10.64] ;  /* 0x000000060a0e7981 */ /* 0x0000a6000c1e1900 */
[--C-:B------:R-:W-:Y:S01]  /*07d0*/  IMAD.WIDE.U32 R20, R21, 0x4, R6.reuse ;  /* 0x0000000415147825 */ /* 0x100fe200078e0006 */
[----:B------:R1:W3:Y:S03]  /*07e0*/  LDG.E R18, desc[UR6][R16.64] ;  /* 0x0000000610127981 */ /* 0x0002e6000c1e1900 */
[--C-:B------:R-:W-:Y:S01]  /*07f0*/  IMAD.WIDE.U32 R12, R13, 0x4, R6.reuse ;  /* 0x000000040d0c7825 */ /* 0x100fe200078e0006 */
[----:B------:R-:W-:Y:S01]  /*0800*/  IADD3 R23, PT, PT, R19, 0xa00, RZ ;  /* 0x00000a0013177810 */ /* 0x000fe20007ffe0ff */
[----:B------:R-:W4:Y:S02]  /*0810*/  LDG.E R20, desc[UR6][R20.64] ;  /* 0x0000000614147981 */ /* 0x000f24000c1e1900 */
[--C-:B------:R-:W-:Y:S01]  /*0820*/  IMAD.WIDE.U32 R8, R9, 0x4, R6.reuse ;  /* 0x0000000409087825 */ /* 0x100fe200078e0006 */
[----:B------:R-:W-:Y:S01]  /*0830*/  IADD3 R25, PT, PT, R19, 0xc00, RZ ;  /* 0x00000c0013197810 */ /* 0x000fe20007ffe0ff */
[----:B------:R-:W4:Y:S02]  /*0840*/  LDG.E R12, desc[UR6][R12.64] ;  /* 0x000000060c0c7981 */ /* 0x000f24000c1e1900 */
[--C-:B0-----:R-:W-:Y:S01]  /*0850*/  IMAD.WIDE.U32 R10, R23, 0x4, R6.reuse ;  /* 0x00000004170a7825 */ /* 0x101fe200078e0006 */
[----:B------:R-:W-:Y:S01]  /*0860*/  IADD3 R19, PT, PT, R19, 0xe00, RZ ;  /* 0x00000e0013137810 */ /* 0x000fe20007ffe0ff */
[----:B------:R-:W4:Y:S02]  /*0870*/  LDG.E R8, desc[UR6][R8.64] ;  /* 0x0000000608087981 */ /* 0x000f24000c1e1900 */
[----:B-1----:R-:W-:-:S02]  /*0880*/  IMAD.WIDE.U32 R16, R25, 0x4, R6 ;  /* 0x0000000419107825 */ /* 0x002fc400078e0006 */
[----:B------:R-:W4:Y:S02]  /*0890*/  LDG.E R11, desc[UR6][R10.64] ;  /* 0x000000060a0b7981 */ /* 0x000f24000c1e1900 */
[----:B------:R-:W-:Y:S02]  /*08a0*/  IMAD.WIDE.U32 R6, R19, 0x4, R6 ;  /* 0x0000000413067825 */ /* 0x000fe400078e0006 */
[----:B------:R-:W4:Y:S04]  /*08b0*/  LDG.E R17, desc[UR6][R16.64] ;  /* 0x0000000610117981 */ /* 0x000f28000c1e1900 */
[----:B------:R-:W4:Y:S01]  /*08c0*/  LDG.E R7, desc[UR6][R6.64] ;  /* 0x0000000606077981 */ /* 0x000f22000c1e1900 */
        /* <DEDUP_REMOVED lines=9> */
.L_x_184:
[----:B------:R-:W-:Y:S05]  /*0960*/  BSYNC.RECONVERGENT B2 ;  /* 0x0000000000027941 */ /* 0x000fea0003800200 */
.L_x_183:
[----:B------:R-:W-:Y:S05]  /*0970*/  @!P1 BRA `(.L_x_178) ;  /* 0x00000000008c9947 */ /* 0x000fea0003800000 */
[----:B------:R-:W-:Y:S01]  /*0980*/  ISETP.GE.U32.AND P0, PT, R22, 0x4, PT ;  /* 0x000000041600780c */ /* 0x000fe20003f06070 */
[----:B------:R-:W-:Y:S01]  /*0990*/  BSSY.RECONVERGENT B2, `(.L_x_185) ;  /* 0x0000016000027945 */ /* 0x000fe20003800200 */
[----:B------:R-:W-:-:S04]  /*09a0*/  LOP3.LUT R5, R5, 0x3, RZ, 0xc0, !PT ;  /* 0x0000000305057812 */ /* 0x000fc800078ec0ff */
[----:B------:R-:W-:-:S07]  /*09b0*/  ISETP.NE.AND P1, PT, R5, RZ, PT ;  /* 0x000000ff0500720c */ /* 0x000fce0003f25270 */
[----:B------:R-:W-:Y:S06]  /*09c0*/  @!P0 BRA `(.L_x_186) ;  /* 0x0000000000488947 */ /* 0x000fec0003800000 */
[----:B------:R-:W0:Y:S01]  /*09d0*/  LDC.64 R6, c[0x0][0x380] ;  /* 0x0000e000ff067b82 */ /* 0x000e220000000a00 */
[----:B------:R-:W-:-:S04]  /*09e0*/  LEA R13, R3, R4, 0xd ;  /* 0x00000004030d7211 */ /* 0x000fc800078e68ff */
[C---:B------:R-:W-:Y:S02]  /*09f0*/  IADD3 R11, PT, PT, R13.reuse, 0x200, RZ ;  /* 0x000002000d0b7810 */ /* 0x040fe40007ffe0ff */
[C---:B------:R-:W-:Y:S02]  /*0a00*/  IADD3 R17, PT, PT, R13.reuse, 0x400, RZ ;  /* 0x000004000d117810 */ /* 0x040fe40007ffe0ff */
[C---:B------:R-:W-:Y:S01]  /*0a10*/  IADD3 R19, PT, PT, R13.reuse, 0x600, RZ ;  /* 0x000006000d137810 */ /* 0x040fe20007ffe0ff */
[----:B0-----:R-:W-:-:S04]  /*0a20*/  IMAD.WIDE.U32 R8, R13, 0x4, R6 ;  /* 0x000000040d087825 */ /* 0x001fc800078e0006 */
[--C-:B------:R-:W-:Y:S02]  /*0a30*/  IMAD.WIDE.U32 R10, R11, 0x4, R6.reuse ;  /* 0x000000040b0a7825 */ /* 0x100fe400078e0006 */
[----:B------:R-:W2:Y:S02]  /*0a40*/  LDG.E R8, desc[UR6][R8.64] ;  /* 0x0000000608087981 */ /* 0x000ea4000c1e1900 */
[--C-:B------:R-:W-:Y:S02]  /*0a50*/  IMAD.WIDE.U32 R12, R17, 0x4, R6.reuse ;  /* 0x00000004110c7825 */ /* 0x100fe400078e0006 */
[----:B------:R-:W3:Y:S02]  /*0a60*/  LDG.E R10, desc[UR6][R10.64] ;  /* 0x000000060a0a7981 */ /* 0x000ee4000c1e1900 */
[----:B------:R-:W-:Y:S02]  /*0a70*/  IMAD.WIDE.U32 R6, R19, 0x4, R6 ;  /* 0x0000000413067825 */ /* 0x000fe400078e0006 */
[----:B------:R-:W4:Y:S04]  /*0a80*/  LDG.E R12, desc[UR6][R12.64] ;  /* 0x000000060c0c7981 */ /* 0x000f28000c1e1900 */
[----:B------:R-:W4:Y:S01]  /*0a90*/  LDG.E R6, desc[UR6][R6.64] ;  /* 0x0000000606067981 */ /* 0x000f22000c1e1900 */
[----:B------:R-:W-:Y:S01]  /*0aa0*/  IADD3 R4, PT, PT, R4, 0x800, RZ ;  /* 0x0000080004047810 */ /* 0x000fe20007ffe0ff */
[----:B--2--5:R-:W-:-:S04]  /*0ab0*/  FADD R15, R15, R8 ;  /* 0x000000080f0f7221 */ /* 0x024fc80000000000 */
[----:B---3--:R-:W-:-:S04]  /*0ac0*/  FADD R15, R15, R10 ;  /* 0x0000000a0f0f7221 */ /* 0x008fc80000000000 */
[----:B----4-:R-:W-:-:S04]  /*0ad0*/  FADD R15, R15, R12 ;  /* 0x0000000c0f0f7221 */ /* 0x010fc80000000000 */
[----:B------:R-:W-:-:S07]  /*0ae0*/  FADD R15, R15, R6 ;  /* 0x000000060f0f7221 */ /* 0x000fce0000000000 */
.L_x_186:
[----:B------:R-:W-:Y:S05]  /*0af0*/  BSYNC.RECONVERGENT B2 ;  /* 0x0000000000027941 */ /* 0x000fea0003800200 */
.L_x_185:
[----:B------:R-:W-:Y:S05]  /*0b00*/  @!P1 BRA `(.L_x_178) ;  /* 0x0000000000289947 */ /* 0x000fea0003800000 */
[----:B------:R-:W1:Y:S01]  /*0b10*/  LDC.64 R6, c[0x0][0x380] ;  /* 0x0000e000ff067b82 */ /* 0x000e620000000a00 */
[----:B0-----:R-:W-:Y:S02]  /*0b20*/  LEA R9, R3, R4, 0xd ;  /* 0x0000000403097211 */ /* 0x001fe400078e68ff */
[----:B------:R-:W-:-:S07]  /*0b30*/  IADD3 R8, PT, PT, -R5, RZ, RZ ;  /* 0x000000ff05087210 */ /* 0x000fce0007ffe1ff */
.L_x_187:
[----:B-1----:R-:W-:-:S06]  /*0b40*/  IMAD.WIDE.U32 R4, R9, 0x4, R6 ;  /* 0x0000000409047825 */ /* 0x002fcc00078e0006 */
[----:B------:R-:W2:Y:S01]  /*0b50*/  LDG.E R4, desc[UR6][R4.64] ;  /* 0x0000000604047981 */ /* 0x000ea2000c1e1900 */
[----:B------:R-:W-:Y:S02]  /*0b60*/  IADD3 R8, PT, PT, R8, 0x1, RZ ;  /* 0x0000000108087810 */ /* 0x000fe40007ffe0ff */
[----:B------:R-:W-:Y:S02]  /*0b70*/  IADD3 R9, PT, PT, R9, 0x200, RZ ;  /* 0x0000020009097810 */ /* 0x000fe40007ffe0ff */
[----:B------:R-:W-:Y:S01]  /*0b80*/  ISETP.NE.AND P0, PT, R8, RZ, PT ;  /* 0x000000ff0800720c */ /* 0x000fe20003f05270 */
[----:B--2--5:R-:W-:-:S12]  /*0b90*/  FADD R15, R4, R15 ;  /* 0x0000000f040f7221 */ /* 0x024fd80000000000 */
[----:B------:R-:W-:Y:S05]  /*0ba0*/  @P0 BRA `(.L_x_187) ;  /* 0xfffffffc00e40947 */ /* 0x000fea000383ffff */
.L_x_178:
[----:B------:R-:W-:Y:S05]  /*0bb0*/  BSYNC.RECONVERGENT B1 ;  /* 0x0000000000017941 */ /* 0x000fea0003800200 */
.L_x_177:
[----:B------:R-:W-:-:S13]  /*0bc0*/  ISETP.GE.U32.AND P0, PT, R0, 0x200, PT ;  /* 0x000002000000780c */ /* 0x000fda0003f06070 */
[----:B------:R-:W-:Y:S05]  /*0bd0*/  @!P0 BRA `(.L_x_188) ;  /* 0x0000000000d08947 */ /* 0x000fea0003800000 */
[----:B0-----:R-:W0:Y:S01]  /*0be0*/  S2R R8, SR_LANEID ;  /* 0x0000000000087919 */ /* 0x001e220000000000 */
[----:B-----5:R-:W1:Y:S02]  /*0bf0*/  SHFL.DOWN PT, R0, R15, 0x1, 0x1f ;  /* 0x08201f000f007f89 */ /* 0x020e6400000e0000 */
[----:B-1----:R-:W-:Y:S01]  /*0c00*/  FADD R0, R0, R15 ;  /* 0x0000000f00007221 */ /* 0x002fe20000000000 */
[C---:B0-----:R-:W-:Y:S02]  /*0c10*/  ISETP.GT.AND P0, PT, R8.reuse, 0x1e, PT ;  /* 0x0000001e0800780c */ /* 0x041fe40003f04270 */
[C---:B------:R-:W-:Y:S02]  /*0c20*/  ISETP.NE.AND P1, PT, R8.reuse, RZ, PT ;  /* 0x000000ff0800720c */ /* 0x040fe40003f25270 */
        /* <DEDUP_REMOVED lines=27> */
[----:B------:R-:W0:Y:S04]  /*0de0*/  LDS.128 R12, [UR4+0x10] ;  /* 0x00001004ff0c7984 */ /* 0x000e280008000c00 */
[----:B------:R-:W2:Y:S04]  /*0df0*/  LDS.128 R8, [UR4+0x20] ;  /* 0x00002004ff087984 */ /* 0x000ea80008000c00 */
[----:B-1----:R-:W1:Y:S04]  /*0e00*/  LDS.128 R4, [UR4+0x30] ;  /* 0x00003004ff047984 */ /* 0x002e680008000c00 */
[----:B------:R-:W3:Y:S01]  /*0e10*/  LDS.128 R16, [UR4+0x40] ;  /* 0x00004004ff107984 */ /* 0x000ee20008000c00 */
[----:B0-----:R-:W-:-:S04]  /*0e20*/  FADD R13, R20, R13 ;  /* 0x0000000d140d7221 */ /* 0x001fc80000000000 */
[----:B------:R-:W-:-:S04]  /*0e30*/  FADD R14, R13, R14 ;  /* 0x0000000e0d0e7221 */ /* 0x000fc80000000000 */
[----:B------:R-:W-:-:S04]  /*0e40*/  FADD R15, R14, R15 ;  /* 0x0000000f0e0f7221 */ /* 0x000fc80000000000 */
[----:B--2---:R-:W-:-:S04]  /*0e50*/  FADD R8, R15, R8 ;  /* 0x000000080f087221 */ /* 0x004fc80000000000 */
[----:B------:R-:W-:-:S04]  /*0e60*/  FADD R9, R8, R9 ;  /* 0x0000000908097221 */ /* 0x000fc80000000000 */
[----:B------:R-:W-:-:S04]  /*0e70*/  FADD R10, R9, R10 ;  /* 0x0000000a090a7221 */ /* 0x000fc80000000000 */
[----:B------:R-:W-:-:S04]  /*0e80*/  FADD R11, R10, R11 ;  /* 0x0000000b0a0b7221 */ /* 0x000fc80000000000 */
[----:B-1----:R-:W-:-:S04]  /*0e90*/  FADD R4, R11, R4 ;  /* 0x000000040b047221 */ /* 0x002fc80000000000 */
        /* <DEDUP_REMOVED lines=8> */
.L_x_188:
[----:B0-----:R-:W0:Y:S01]  /*0f20*/  S2R R8, SR_LANEID ;  /* 0x0000000000087919 */ /* 0x001e220000000000 */
[----:B------:R-:W-:-:S04]  /*0f30*/  LOP3.LUT R4, R2, 0x3e0, RZ, 0xc0, !PT ;  /* 0x000003e002047812 */ /* 0x000fc800078ec0ff */
[----:B------:R-:W-:Y:S02]  /*0f40*/  IADD3 R5, PT, PT, R4, 0x20, RZ ;  /* 0x0000002004057810 */ /* 0x000fe40007ffe0ff */
[----:B------:R-:W-:Y:S02]  /*0f50*/  LOP3.LUT R7, RZ, R4, RZ, 0x33, !PT ;  /* 0x00000004ff077212 */ /* 0x000fe400078e33ff */
[----:B------:R-:W-:Y:S02]  /*0f60*/  ISETP.GT.U32.AND P0, PT, R5, R0, PT ;  /* 0x000000000500720c */ /* 0x000fe40003f04070 */
[----:B------:R-:W-:-:S04]  /*0f70*/  IADD3 R7, PT, PT, R0, R7, RZ ;  /* 0x0000000700077210 */ /* 0x000fc80007ffe0ff */
[----:B------:R-:W-:-:S05]  /*0f80*/  SEL R7, R7, 0x1f, P0 ;  /* 0x0000001f07077807 */ /* 0x000fca0000000000 */
[----:B-----5:R-:W1:Y:S01]  /*0f90*/  SHFL.DOWN PT, R4, R15, 0x1, R7 ;  /* 0x082000000f047989 */ /* 0x020e6200000e0007 */
[C---:B0-----:R-:W-:Y:S02]  /*0fa0*/  ISETP.GE.AND P0, PT, R8.reuse, R7, PT ;  /* 0x000000070800720c */ /* 0x041fe40003f06270 */
[C---:B------:R-:W-:Y:S02]  /*0fb0*/  IADD3 R6, PT, PT, R8.reuse, 0x2, RZ ;  /* 0x0000000208067810 */ /* 0x040fe40007ffe0ff */
[----:B------:R-:W-:-:S09]  /*0fc0*/  ISETP.NE.AND P1, PT, R8, RZ, PT ;  /* 0x000000ff0800720c */ /* 0x000fd20003f25270 */
[----:B-1----:R-:W-:Y:S01]  /*0fd0*/  @!P0 FADD R15, R4, R15 ;  /* 0x0000000f040f8221 */ /* 0x002fe20000000000 */
[----:B------:R-:W-:Y:S02]  /*0fe0*/  ISETP.GT.AND P0, PT, R6, R7, PT ;  /* 0x000000070600720c */ /* 0x000fe40003f04270 */
[----:B------:R-:W-:Y:S01]  /*0ff0*/  IADD3 R6, PT, PT, R8, 0x4, RZ ;  /* 0x0000000408067810 */ /* 0x000fe20007ffe0ff */
        /* <DEDUP_REMOVED lines=24> */
[----:B------:R-:W1:Y:S01]  /*1180*/  S2UR UR5, SR_CgaCtaId ;  /* 0x00000000000579c3 */ /* 0x000e620000008800 */
[----:B------:R-:W-:Y:S01]  /*1190*/  UMOV UR4, 0x400 ;  /* 0x0000040000047882 */ /* 0x000fe20000000000 */
[C---:B------:R-:W-:Y:S02]  /*11a0*/  ISETP.GT.U32.AND P2, PT, R0.reuse, 0x20, PT ;  /* 0x000000200000780c */ /* 0x040fe40003f44070 */
[C---:B------:R-:W-:Y:S02]  /*11b0*/  ISETP.GT.U32.AND P3, PT, R0.reuse, 0x40, PT ;  /* 0x000000400000780c */ /* 0x040fe40003f64070 */
[C---:B------:R-:W-:Y:S02]  /*11c0*/  ISETP.GT.U32.AND P1, PT, R0.reuse, 0x60, PT ;  /* 0x000000600000780c */ /* 0x040fe40003f24070 */
[----:B------:R-:W-:Y:S01]  /*11d0*/  ISETP.GT.U32.AND P4, PT, R0, 0xc0, PT ;  /* 0x000000c00000780c */ /* 0x000fe20003f84070 */
[----:B-1----:R-:W-:-:S09]  /*11e0*/  ULEA UR4, UR5, UR4, 0x18 ;  /* 0x0000000405047291 */ /* 0x002fd2000f8ec0ff */
[----:B0-----:R-:W0:Y:S04]  /*11f0*/  LDS.128 R4, [UR4+0x10] ;  /* 0x00001004ff047984 */ /* 0x001e280008000c00 */
[----:B------:R-:W1:Y:S04]  /*1200*/  LDS.128 R8, [UR4+0x20] ;  /* 0x00002004ff087984 */ /* 0x000e680008000c00 */
[----:B------:R-:W2:Y:S04]  /*1210*/  LDS.128 R12, [UR4+0x30] ;  /* 0x00003004ff0c7984 */ /* 0x000ea80008000c00 */
[----:B------:R-:W3:Y:S01]  /*1220*/  LDS.128 R16, [UR4+0x40] ;  /* 0x00004004ff107984 */ /* 0x000ee20008000c00 */
[----:B0-----:R-:W-:Y:S01]  /*1230*/  @P2 FADD R20, R20, R5 ;  /* 0x0000000514142221 */ /* 0x001fe20000000000 */
[----:B------:R-:W-:-:S03]  /*1240*/  ISETP.GT.U32.AND P2, PT, R0, 0x80, PT ;  /* 0x000000800000780c */ /* 0x000fc60003f44070 */
[----:B------:R-:W-:Y:S01]  /*1250*/  @P3 FADD R20, R20, R6 ;  /* 0x0000000614143221 */ /* 0x000fe20000000000 */
[----:B------:R-:W-:-:S03]  /*1260*/  ISETP.GT.U32.AND P3, PT, R0, 0xa0, PT ;  /* 0x000000a00000780c */ /* 0x000fc60003f64070 */
[----:B------:R-:W-:Y:S01]  /*1270*/  @P1 FADD R20, R20, R7 ;  /* 0x0000000714141221 */ /* 0x000fe20000000000 */
[----:B------:R-:W-:-:S05]  /*1280*/  ISETP.GT.U32.AND P1, PT, R0, 0xe0, PT ;  /* 0x000000e00000780c */ /* 0x000fca0003f24070 */
[----:B-1----:R-:W-:Y:S01]  /*1290*/  @P2 FADD R20, R20, R8 ;  /* 0x0000000814142221 */ /* 0x002fe20000000000 */
[----:B------:R-:W-:-:S03]  /*12a0*/  ISETP.GT.U32.AND P2, PT, R0, 0x100, PT ;  /* 0x000001000000780c */ /* 0x000fc60003f44070 */
[----:B------:R-:W-:Y:S01]  /*12b0*/  @P3 FADD R20, R20, R9 ;  /* 0x0000000914143221 */ /* 0x000fe20000000000 */
[----:B------:R-:W-:-:S03]  /*12c0*/  ISETP.GT.U32.AND P3, PT, R0, 0x120, PT ;  /* 0x000001200000780c */ /* 0x000fc60003f64070 */
[----:B------:R-:W-:Y:S01]  /*12d0*/  @P4 FADD R20, R20, R10 ;  /* 0x0000000a14144221 */ /* 0x000fe20000000000 */
[----:B------:R-:W-:-:S03]  /*12e0*/  ISETP.GT.U32.AND P4, PT, R0, 0x140, PT ;  /* 0x000001400000780c */ /* 0x000fc60003f84070 */
[----:B------:R-:W-:Y:S01]  /*12f0*/  @P1 FADD R20, R20, R11 ;  /* 0x0000000b14141221 */ /* 0x000fe20000000000 */
[----:B------:R-:W-:-:S03]  /*1300*/  ISETP.GT.U32.AND P1, PT, R0, 0x160, PT ;  /* 0x000001600000780c */ /* 0x000fc60003f24070 */
[----:B--2---:R-:W-:Y:S01]  /*1310*/  @P2 FADD R20, R20, R12 ;  /* 0x0000000c14142221 */ /* 0x004fe20000000000 */
[----:B------:R-:W-:-:S03]  /*1320*/  ISETP.GT.U32.AND P2, PT, R0, 0x180, PT ;  /* 0x000001800000780c */ /* 0x000fc60003f44070 */
[----:B------:R-:W-:Y:S01]  /*1330*/  @P3 FADD R20, R20, R13 ;  /* 0x0000000d14143221 */ /* 0x000fe20000000000 */
[----:B------:R-:W-:-:S03]  /*1340*/  ISETP.GT.U32.AND P3, PT, R0, 0x1a0, PT ;  /* 0x000001a00000780c */ /* 0x000fc60003f64070 */
[----:B------:R-:W-:Y:S01]  /*1350*/  @P4 FADD R20, R20, R14 ;  /* 0x0000000e14144221 */ /* 0x000fe20000000000 */
[----:B------:R-:W-:-:S03]  /*1360*/  ISETP.GT.U32.AND P4, PT, R0, 0x1c0, PT ;  /* 0x000001c00000780c */ /* 0x000fc60003f84070 */
[----:B------:R-:W-:Y:S01]  /*1370*/  @P1 FADD R20, R20, R15 ;  /* 0x0000000f14141221 */ /* 0x000fe20000000000 */
[----:B------:R-:W-:-:S03]  /*1380*/  ISETP.GT.U32.AND P1, PT, R0, 0x1e0, PT ;  /* 0x000001e00000780c */ /* 0x000fc60003f24070 */
[----:B---3--:R-:W-:-:S04]  /*1390*/  @P2 FADD R20, R20, R16 ;  /* 0x0000001014142221 */ /* 0x008fc80000000000 */
[----:B------:R-:W-:-:S04]  /*13a0*/  @P3 FADD R20, R20, R17 ;  /* 0x0000001114143221 */ /* 0x000fc80000000000 */
[----:B------:R-:W-:-:S04]  /*13b0*/  @P4 FADD R20, R20, R18 ;  /* 0x0000001214144221 */ /* 0x000fc80000000000 */
[----:B------:R-:W-:Y:S01]  /*13c0*/  @P1 FADD R20, R20, R19 ;  /* 0x0000001314141221 */ /* 0x000fe20000000000 */
[----:B------:R-:W-:Y:S06]  /*13d0*/  BRA `(.L_x_189) ;  /* 0x0000001400007947 */ /* 0x000fec0003800000 */
.L_x_174:
[----:B------:R-:W0:Y:S01]  /*13e0*/  S2R R2, SR_TID.X ;  /* 0x0000000000027919 */ /* 0x000e220000002100 */
[----:B------:R-:W1:Y:S02]  /*13f0*/  LDCU.64 UR4, c[0x0][0x380] ;  /* 0x00007000ff0477ac */ /* 0x000e640008000a00 */
[----:B-1----:R-:W-:Y:S02]  /*1400*/  MOV R4, UR4 ;  /* 0x0000000400047c02 */ /* 0x002fe40008000f00 */
[----:B------:R-:W-:Y:S02]  /*1410*/  MOV R5, UR5 ;  /* 0x0000000500057c02 */ /* 0x000fe40008000f00 */
[----:B0-----:R-:W-:-:S05]  /*1420*/  LEA R9, R3, R2, 0xd ;  /* 0x0000000203097211 */ /* 0x001fca00078e68ff */
[----:B------:R-:W-:-:S05]  /*1430*/  IMAD.WIDE.U32 R8, R9, 0x4, R4 ;  /* 0x0000000409087825 */ /* 0x000fca00078e0004 */
        /* <DEDUP_REMOVED lines=16> */
[----:B------:R-:W-:Y:S01]  /*1540*/  ISETP.GE.U32.AND P0, PT, R0, R13, PT ;  /* 0x0000000d0000720c */ /* 0x000fe20003f06070 */
        /* <DEDUP_REMOVED lines=16> */
[----:B------:R-:W-:Y:S01]  /*1650*/  LEA R9, R3, R13, 0xd ;  /* 0x0000000d03097211 */ /* 0x000fe200078e68ff */
[----:B------:R-:W-:Y:S01]  /*1660*/  UMOV UR4, URZ ;  /* 0x000000ff00047c82 */ /* 0x000fe20008000000 */
[----:B------:R-:W-:Y:S02]  /*1670*/  IADD3 R8, PT, PT, R6, -0x2000, RZ ;  /* 0xffffe00006087810 */ /* 0x000fe40007ffe0ff */
[----:B------:R-:W-:Y:S02]  /*1680*/  LOP3.LUT R0, RZ, R2, RZ, 0x33, !PT ;  /* 0x00000002ff007212 */ /* 0x000fe400078e33ff */
[----:B------:R-:W-:Y:S02]  /*1690*/  ISETP.GT.U32.AND P0, PT, R9, R8, PT ;  /* 0x000000080900720c */ /* 0x000fe40003f04070 */
[----:B------:R-:W-:Y:S02]  /*16a0*/  IADD3 R10, PT, PT, -R13, R6, R0 ;  /* 0x000000060d0a7210 */ /* 0x000fe40007ffe100 */
[----:B------:R-:W-:-:S02]  /*16b0*/  IADD3 R7, PT, PT, R9, 0x1000, R2 ;  /* 0x0000100009077810 */ /* 0x000fc40007ffe002 */
[----:B------:R-:W-:Y:S01]  /*16c0*/  MOV R0, R9 ;  /* 0x0000000900007202 */ /* 0x000fe20000000f00 */
[----:B------:R-:W-:-:S06]  /*16d0*/  IMAD R2, R3, -0x2000, R10 ;  /* 0xffffe00003027824 */ /* 0x000fcc00078e020a */
[----:B------:R-:W-:Y:S05]  /*16e0*/  @P0 BRA `(.L_x_191) ;  /* 0x0000000000bc0947 */ /* 0x000fea0003800000 */
[----:B------:R-:W0:Y:S08]  /*16f0*/  LDC R6, c[0x0][0x3a8] ;  /* 0x0000ea00ff067b82 */ /* 0x000e300000000800 */
[----:B------:R-:W1:Y:S02]  /*1700*/  LDC.64 R4, c[0x0][0x380] ;  /* 0x0000e000ff047b82 */ /* 0x000e640000000a00 */
.L_x_192:
[----:B------:R-:W2:Y:S02]  /*1710*/  S2R R10, SR_TID.X ;  /* 0x00000000000a7919 */ /* 0x000ea40000002100 */
[----:B--2---:R-:W-:-:S05]  /*1720*/  IADD3 R11, PT, PT, R10, R9, RZ ;  /* 0x000000090a0b7210 */ /* 0x004fca0007ffe0ff */
[----:B-1----:R-:W-:-:S05]  /*1730*/  IMAD.WIDE.U32 R10, R11, 0x4, R4 ;  /* 0x000000040b0a7825 */ /* 0x002fca00078e0004 */
        /* <DEDUP_REMOVED lines=13> */
[----:B---3--:R-:W-:-:S02]  /*1810*/  FADD R14, R14, R15 ;  /* 0x0000000f0e0e7221 */ /* 0x008fc40000000000 */
[----:B------:R-:W2:Y:S01]  /*1820*/  LDG.E R15, desc[UR6][R10.64+0x7000] ;  /* 0x007000060a0f7981 */ /* 0x000ea2000c1e1900 */
[----:B----4-:R-:W-:-:S03]  /*1830*/  FADD R12, R16, R17 ;  /* 0x00000011100c7221 */ /* 0x010fc60000000000 */
[----:B------:R-:W3:Y:S04]  /*1840*/  LDG.E R17, desc[UR6][R10.64+0x5800] ;  /* 0x005800060a117981 */ /* 0x000ee8000c1e1900 */
[----:B------:R-:W2:Y:S01]  /*1850*/  LDG.E R16, desc[UR6][R10.64+0x6800] ;  /* 0x006800060a107981 */ /* 0x000ea2000c1e1900 */
[----:B------:R-:W-:-:S03]  /*1860*/  FADD R14, R23, R14 ;  /* 0x0000000e170e7221 */ /* 0x000fc60000000000 */
[----:B------:R-:W4:Y:S01]  /*1870*/  LDG.E R23, desc[UR6][R10.64+0x7800] ;  /* 0x007800060a177981 */ /* 0x000f22000c1e1900 */
[----:B-----5:R-:W-:-:S04]  /*1880*/  FADD R19, R19, R20 ;  /* 0x0000001413137221 */ /* 0x020fc80000000000 */
[----:B------:R-:W-:Y:S01]  /*1890*/  FADD R19, R12, R19 ;  /* 0x000000130c137221 */ /* 0x000fe20000000000 */
[----:B0-----:R-:W-:Y:S01]  /*18a0*/  IADD3 R12, PT, PT, -R9, R6, RZ ;  /* 0x00000006090c7210 */ /* 0x001fe20007ffe1ff */
[----:B------:R-:W-:-:S03]  /*18b0*/  FADD R21, R21, R22 ;  /* 0x0000001615157221 */ /* 0x000fc60000000000 */
[----:B------:R-:W-:Y:S01]  /*18c0*/  ISETP.GE.U32.AND P0, PT, R12, R13, PT ;  /* 0x0000000d0c00720c */ /* 0x000fe20003f06070 */
[----:B------:R-:W-:-:S04]  /*18d0*/  FADD R24, R24, R25 ;  /* 0x0000001918187221 */ /* 0x000fc80000000000 */
[----:B------:R-:W-:Y:S01]  /*18e0*/  FADD R21, R21, R24 ;  /* 0x0000001815157221 */ /* 0x000fe20000000000 */
[----:B------:R-:W-:Y:S01]  /*18f0*/  FADD R14, R14, R19 ;  /* 0x000000130e0e7221 */ /* 0x000fe20000000000 */
[----:B---3--:R-:W-:Y:S01]  /*1900*/  FADD R17, R17, R18 ;  /* 0x0000001211117221 */ /* 0x008fe20000000000 */
[----:B--2---:R-:W-:-:S04]  /*1910*/  FADD R16, R16, R15 ;  /* 0x0000000f10107221 */ /* 0x004fc80000000000 */
[----:B------:R-:W-:-:S04]  /*1920*/  FADD R16, R17, R16 ;  /* 0x0000001011107221 */ /* 0x000fc80000000000 */
[----:B------:R-:W-:-:S04]  /*1930*/  FADD R21, R21, R16 ;  /* 0x0000001015157221 */ /* 0x000fc80000000000 */
[----:B------:R-:W-:-:S04]  /*1940*/  FADD R14, R14, R21 ;  /* 0x000000150e0e7221 */ /* 0x000fc80000000000 */
[----:B----4-:R-:W-:Y:S01]  /*1950*/  FADD R23, R23, R14 ;  /* 0x0000000e17177221 */ /* 0x010fe20000000000 */
[----:B------:R-:W-:Y:S06]  /*1960*/  @!P0 BRA `(.L_x_190) ;  /* 0x0000000800d08947 */ /* 0x000fec0003800000 */
[C---:B------:R-:W-:Y:S01]  /*1970*/  IADD3 R9, PT, PT, R13.reuse, R9, RZ ;  /* 0x000000090d097210 */ /* 0x040fe20007ffe0ff */
[----:B------:R-:W-:Y:S01]  /*1980*/  UIADD3 UR4, UPT, UPT, UR4, 0x1, URZ ;  /* 0x0000000104047890 */ /* 0x000fe2000fffe0ff */
[----:B------:R-:W-:Y:S02]  /*1990*/  IADD3 R0, PT, PT, R13, R0, RZ ;  /* 0x000000000d007210 */ /* 0x000fe40007ffe0ff */
[----:B------:R-:W-:Y:S02]  /*19a0*/  ISETP.GT.U32.AND P0, PT, R9, R8, PT ;  /* 0x000000080900720c */ /* 0x000fe40003f04070 */
[C---:B------:R-:W-:Y:S02]  /*19b0*/  IADD3 R2, PT, PT, -R13.reuse, R2, RZ ;  /* 0x000000020d027210 */ /* 0x040fe40007ffe1ff */
[----:B------:R-:W-:-:S09]  /*19c0*/  IADD3 R7, PT, PT, R13, R7, RZ ;  /* 0x000000070d077210 */ /* 0x000fd20007ffe0ff */
[----:B------:R-:W-:Y:S05]  /*19d0*/  @!P0 BRA `(.L_x_192) ;  /* 0xfffffffc004c8947 */ /* 0x000fea000383ffff */
.L_x_191:
[----:B------:R-:W0:Y:S01]  /*19e0*/  S2R R16, SR_TID.X ;  /* 0x0000000000107919 */ /* 0x000e220000002100 */
[----:B------:R-:W-:Y:S01]  /*19f0*/  IADD3 R8, PT, PT, -R9, R6, RZ ;  /* 0x0000000609087210 */ /* 0x000fe20007ffe1ff */
[----:B------:R-:W-:Y:S03]  /*1a00*/  BSSY.RECONVERGENT B1, `(.L_x_190) ;  /* 0x00000aa000017945 */ /* 0x000fe60003800200 */
[----:B0-----:R-:W-:-:S04]  /*1a10*/  ISETP.GE.AND P0, PT, R16, R8, PT ;  /* 0x000000081000720c */ /* 0x001fc80003f06270 */
[----:B------:R-:W-:-:S13]  /*1a20*/  ISETP.GE.U32.OR P0, PT, R9, R6, P0 ;  /* 0x000000060900720c */ /* 0x000fda0000706470 */
[----:B------:R-:W-:Y:S05]  /*1a30*/  @P0 BRA `(.L_x_193) ;  /* 0x0000000800980947 */ /* 0x000fea0003800000 */
[----:B------:R-:W0:Y:S01]  /*1a40*/  LDC R10, c[0x0][0x3ac] ;  /* 0x0000eb00ff0a7b82 */ /* 0x000e220000000800 */
[----:B------:R-:W-:Y:S01]  /*1a50*/  LOP3.LUT R11, RZ, R16, RZ, 0x33, !PT ;  /* 0x00000010ff0b7212 */ /* 0x000fe200078e33ff */
[----:B------:R-:W-:Y:S06]  /*1a60*/  BSSY.RECONVERGENT B2, `(.L_x_194) ;  /* 0x0000056000027945 */ /* 0x000fec0003800200 */
[----:B------:R-:W1:Y:S01]  /*1a70*/  LDC R8, c[0x0][0x3ac] ;  /* 0x0000eb00ff087b82 */ /* 0x000e620000000800 */
[----:B0-----:R-:W-:-:S04]  /*1a80*/  SHF.L.U32 R10, R10, 0xd, RZ ;  /* 0x0000000d0a0a7819 */ /* 0x001fc800000006ff */
[----:B------:R-:W-:-:S04]  /*1a90*/  LEA R10, R3, R10, 0xd ;  /* 0x0000000a030a7211 */ /* 0x000fc800078e68ff */
[----:B------:R-:W-:Y:S01]  /*1aa0*/  IADD3 R6, PT, PT, -R10, R6, R11 ;  /* 0x000000060a067210 */ /* 0x000fe20007ffe10b */
[----:B-1----:R-:W-:-:S04]  /*1ab0*/  IMAD R11, R8, UR4, RZ ;  /* 0x00000004080b7c24 */ /* 0x002fc8000f8e02ff */
[----:B------:R-:W-:-:S05]  /*1ac0*/  IMAD R6, R11, -0x2000, R6 ;  /* 0xffffe0000b067824 */ /* 0x000fca00078e0206 */
[C---:B------:R-:W-:Y:S02]  /*1ad0*/  ISETP.GE.U32.AND P0, PT, R6.reuse, 0x1e00, PT ;  /* 0x00001e000600780c */ /* 0x040fe40003f06070 */
[----:B------:R-:W-:-:S04]  /*1ae0*/  LEA.HI R6, R6, 0x1, RZ, 0x17 ;  /* 0x0000000106067811 */ /* 0x000fc800078fb8ff */
[----:B------:R-:W-:-:S07]  /*1af0*/  LOP3.LUT R8, R6, 0xf, RZ, 0xc0, !PT ;  /* 0x0000000f06087812 */ /* 0x000fce00078ec0ff */
[----:B------:R-:W-:Y:S05]  /*1b00*/  @!P0 BRA `(.L_x_195) ;  /* 0x00000004002c8947 */ /* 0x000fea0003800000 */
[----:B------:R-:W-:Y:S01]  /*1b10*/  LEA.HI R10, R2, 0x1, RZ, 0x17 ;  /* 0x00000001020a7811 */ /* 0x000fe200078fb8ff */
[----:B------:R-:W-:Y:S01]  /*1b20*/  BSSY.RECONVERGENT B3, `(.L_x_196) ;  /* 0x0000048000037945 */ /* 0x000fe20003800200 */
[----:B------:R-:W-:Y:S02]  /*1b30*/  LOP3.LUT R11, R16, 0x1000, RZ, 0xfc, !PT ;  /* 0x00001000100b7812 */ /* 0x000fe400078efcff */
[----:B------:R-:W-:-:S04]  /*1b40*/  LOP3.LUT R10, R10, 0xfffff0, RZ, 0xc0, !PT ;  /* 0x00fffff00a0a7812 */ /* 0x000fc800078ec0ff */
[----:B------:R-:W-:-:S07]  /*1b50*/  IADD3 R13, PT, PT, -R10, RZ, RZ ;  /* 0x000000ff0a0d7210 */ /* 0x000fce0007ffe1ff */
.L_x_197:
[C---:B------:R-:W-:Y:S02]  /*1b60*/  IADD3 R15, PT, PT, R7.reuse, -0x1000, RZ ;  /* 0xfffff000070f7810 */ /* 0x040fe40007ffe0ff */
[----:B------:R-:W-:-:S03]  /*1b70*/  IADD3 R25, PT, PT, R7, -0xe00, RZ ;  /* 0xfffff20007197810 */ /* 0x000fc60007ffe0ff */
[----:B------:R-:W-:Y:S01]  /*1b80*/  IMAD.WIDE.U32 R14, R15, 0x4, R4 ;  /* 0x000000040f0e7825 */ /* 0x000fe200078e0004 */
[----:B------:R-:W-:-:S04]  /*1b90*/  IADD3 R21, PT, PT, R7, -0xc00, RZ ;  /* 0xfffff40007157810 */ /* 0x000fc80007ffe0ff */
[----:B------:R0:W2:Y:S01]  /*1ba0*/  LDG.E R22, desc[UR6][R14.64] ;  /* 0x000000060e167981 */ /* 0x0000a2000c1e1900 */
[----:B------:R-:W-:-:S04]  /*1bb0*/  IMAD.WIDE.U32 R24, R25, 0x4, R4 ;  /* 0x0000000419187825 */ /* 0x000fc800078e0004 */
[--C-:B------:R-:W-:Y:S01]  /*1bc0*/  IMAD.WIDE.U32 R20, R21, 0x4, R4.reuse ;  /* 0x0000000415147825 */ /* 0x100fe200078e0004 */
[----:B------:R-:W3:Y:S04]  /*1bd0*/  LDG.E R16, desc[UR6][R24.64] ;  /* 0x0000000618107981 */ /* 0x000ee8000c1e1900 */
[----:B------:R1:W4:Y:S01]  /*1be0*/  LDG.E R17, desc[UR6][R20.64] ;  /* 0x0000000614117981 */ /* 0x000322000c1e1900 */
[C---:B------:R-:W-:Y:S02]  /*1bf0*/  IADD3 R19, PT, PT, R7.reuse, -0xa00, RZ ;  /* 0xfffff60007137810 */ /* 0x040fe40007ffe0ff */
[C---:B------:R-:W-:Y:S02]  /*1c00*/  IADD3 R29, PT, PT, R7.reuse, -0x800, RZ ;  /* 0xfffff800071d7810 */ /* 0x040fe40007ffe0ff */
[----:B------:R-:W-:Y:S01]  /*1c10*/  IADD3 R27, PT, PT, R7, -0x600, RZ ;  /* 0xfffffa00071b7810 */ /* 0x000fe20007ffe0ff */
[----:B------:R-:W-:Y:S01]  /*1c20*/  IMAD.WIDE.U32 R18, R19, 0x4, R4 ;  /* 0x0000000413127825 */ /* 0x000fe200078e0004 */
[----:B------:R-:W-:-:S03]  /*1c30*/  IADD3 R12, PT, PT, R7, -0x400, RZ ;  /* 0xfffffc00070c7810 */ /* 0x000fc60007ffe0ff */
[--C-:B------:R-:W-:Y:S01]  /*1c40*/  IMAD.WIDE.U32 R28, R29, 0x4, R4.reuse ;  /* 0x000000041d1c7825 */ /* 0x100fe200078e0004 */
[----:B------:R-:W5:Y:S03]  /*1c50*/  LDG.E R10, desc[UR6][R18.64] ;  /* 0x00000006120a7981 */ /* 0x000f66000c1e1900 */
[----:B0-----:R-:W-:Y:S01]  /*1c60*/  IMAD.WIDE.U32 R14, R27, 0x4, R4 ;  /* 0x000000041b0e7825 */ /* 0x001fe200078e0004 */
[----:B------:R-:W-:-:S03]  /*1c70*/  IADD3 R27, PT, PT, R7, -0x200, RZ ;  /* 0xfffffe00071b7810 */ /* 0x000fc60007ffe0ff */
[--C-:B-1----:R-:W-:Y:S02]  /*1c80*/  IMAD.WIDE.U32 R20, R12, 0x4, R4.reuse ;  /* 0x000000040c147825 */ /* 0x102fe400078e0004 */
[----:B------:R0:W5:Y:S04]  /*1c90*/  LDG.E R12, desc[UR6][R14.64] ;  /* 0x000000060e0c7981 */ /* 0x000168000c1e1900 */
[----:B------:R1:W5:Y:S01]  /*1ca0*/  LDG.E R18, desc[UR6][R28.64] ;  /* 0x000000061c127981 */ /* 0x000362000c1e1900 */
[----:B------:R-:W-:-:S04]  /*1cb0*/  IMAD.WIDE.U32 R24, R7, 0x4, R4 ;  /* 0x0000000407187825 */ /* 0x000fc800078e0004 */
[----:B0-----:R-:W-:Y:S01]  /*1cc0*/  IMAD.WIDE.U32 R14, R27, 0x4, R4 ;  /* 0x000000041b0e7825 */ /* 0x001fe200078e0004 */
[----:B------:R-:W5:Y:S04]  /*1cd0*/  LDG.E R19, desc[UR6][R24.64] ;  /* 0x0000000618137981 */ /* 0x000f68000c1e1900 */
[----:B------:R0:W5:Y:S01]  /*1ce0*/  LDG.E R27, desc[UR6][R20.64] ;  /* 0x00000006141b7981 */ /* 0x000162000c1e1900 */
[----:B-1----:R-:W-:-:S03]  /*1cf0*/  IADD3 R29, PT, PT, R7, 0x200, RZ ;  /* 0x00000200071d7810 */ /* 0x002fc60007ffe0ff */
[----:B------:R1:W5:Y:S01]  /*1d00*/  LDG.E R26, desc[UR6][R14.64] ;  /* 0x000000060e1a7981 */ /* 0x000362000c1e1900 */
[----:B0-----:R-:W-:Y:S01]  /*1d10*/  IADD3 R21, PT, PT, R7, 0x400, RZ ;  /* 0x0000040007157810 */ /* 0x001fe20007ffe0ff */
[----:B------:R-:W-:Y:S01]  /*1d20*/  IMAD.WIDE.U32 R28, R29, 0x4, R4 ;  /* 0x000000041d1c7825 */ /* 0x000fe200078e0004 */
[----:B-1----:R-:W-:-:S05]  /*1d30*/  IADD3 R15, PT, PT, R7, 0x800, RZ ;  /* 0x00000800070f7810 */ /* 0x002fca0007ffe0ff */
[----:B------:R-:W5:Y:S01]  /*1d40*/  LDG.E R28, desc[UR6][R28.64] ;  /* 0x000000061c1c7981 */ /* 0x000f62000c1e1900 */
[----:B------:R-:W-:-:S06]  /*1d50*/  IMAD.WIDE.U32 R14, R15, 0x4, R4 ;  /* 0x000000040f0e7825 */ /* 0x000fcc00078e0004 */
[----:B------:R-:W5:Y:S01]  /*1d60*/  LDG.E R14, desc[UR6][R14.64] ;  /* 0x000000060e0e7981 */ /* 0x000f62000c1e1900 */
[----:B--2---:R-:W-:Y:S01]  /*1d70*/  FADD R25, R22, R23 ;  /* 0x0000001716197221 */ /* 0x004fe20000000000 */
[----:B------:R-:W-:Y:S01]  /*1d80*/  IMAD.WIDE.U32 R22, R21, 0x4, R4 ;  /* 0x0000000415167825 */ /* 0x000fe200078e0004 */
[----:B------:R-:W-:-:S03]  /*1d90*/  IADD3 R21, PT, PT, R7, 0x600, RZ ;  /* 0x0000060007157810 */ /* 0x000fc60007ffe0ff */
[----:B---3--:R-:W-:Y:S02]  /*1da0*/  FADD R16, R25, R16 ;  /* 0x0000001019107221 */ /* 0x008fe40000000000 */
[----:B------:R-:W-:Y:S01]  /*1db0*/  IMAD.WIDE.U32 R20, R21, 0x4, R4 ;  /* 0x0000000415147825 */ /* 0x000fe200078e0004 */
[----:B------:R-:W-:Y:S01]  /*1dc0*/  IADD3 R25, PT, PT, R7, 0xa00, RZ ;  /* 0x00000a0007197810 */ /* 0x000fe20007ffe0ff */
[----:B------:R-:W2:Y:S04]  /*1dd0*/  LDG.E R29, desc[UR6][R22.64] ;  /* 0x00000006161d7981 */ /* 0x000ea8000c1e1900 */
[----:B------:R4:W3:Y:S02]  /*1de0*/  LDG.E R20, desc[UR6][R20.64] ;  /* 0x0000000614147981 */ /* 0x0008e4000c1e1900 */
[----:B----4-:R-:W-:Y:S01]  /*1df0*/  FADD R21, R16, R17 ;  /* 0x0000001110157221 */ /* 0x010fe20000000000 */
[----:B------:R-:W-:Y:S01]  /*1e00*/  IMAD.WIDE.U32 R16, R25, 0x4, R4 ;  /* 0x0000000419107825 */ /* 0x000fe200078e0004 */
[----:B------:R-:W-:-:S05]  /*1e10*/  IADD3 R25, PT, PT, R7, 0xc00, RZ ;  /* 0x00000c0007197810 */ /* 0x000fca0007ffe0ff */
[--C-:B------:R-:W-:Y:S01]  /*1e20*/  IMAD.WIDE.U32 R22, R25, 0x4, R4.reuse ;  /* 0x0000000419167825 */ /* 0x100fe200078e0004 */
[----:B------:R-:W-:Y:S01]  /*1e30*/  IADD3 R25, PT, PT, R7, 0xe00, RZ ;  /* 0x00000e0007197810 */ /* 0x000fe20007ffe0ff */
[----:B------:R-:W4:Y:S04]  /*1e40*/  LDG.E R16, desc[UR6][R16.64] ;  /* 0x0000000610107981 */ /* 0x000f28000c1e1900 */
[----:B------:R-:W-:Y:S01]  /*1e50*/  IMAD.WIDE.U32 R24, R25, 0x4, R4 ;  /* 0x0000000419187825 */ /* 0x000fe200078e0004 */
[----:B------:R-:W4:Y:S05]  /*1e60*/  LDG.E R22, desc[UR6][R22.64] ;  /* 0x0000000616167981 */ /* 0x000f2a000c1e1900 */
[----:B------:R-:W4:Y:S01]  /*1e70*/  LDG.E R24, desc[UR6][R24.64] ;  /* 0x0000000618187981 */ /* 0x000f22000c1e1900 */
[----:B-----5:R-:W-:-:S04]  /*1e80*/  FADD R21, R21, R10 ;  /* 0x0000000a15157221 */ /* 0x020fc80000000000 */
[----:B------:R-:W-:-:S04]  /*1e90*/  FADD R21, R21, R18 ;  /* 0x0000001215157221 */ /* 0x000fc80000000000 */
[----:B------:R-:W-:-:S04]  /*1ea0*/  FADD R12, R21, R12 ;  /* 0x0000000c150c7221 */ /* 0x000fc80000000000 */
[----:B------:R-:W-:-:S04]  /*1eb0*/  FADD R27, R12, R27 ;  /* 0x0000001b0c1b7221 */ /* 0x000fc80000000000 */
[----:B------:R-:W-:-:S04]  /*1ec0*/  FADD R26, R27, R26 ;  /* 0x0000001a1b1a7221 */ /* 0x000fc80000000000 */
[----:B------:R-:W-:-:S04]  /*1ed0*/  FADD R19, R26, R19 ;  /* 0x000000131a137221 */ /* 0x000fc80000000000 */
[----:B------:R-:W-:Y:S01]  /*1ee0*/  FADD R28, R19, R28 ;  /* 0x0000001c131c7221 */ /* 0x000fe20000000000 */
[----:B------:R-:W-:-:S04]  /*1ef0*/  IADD3 R13, PT, PT, R13, 0x10, RZ ;  /* 0x000000100d0d7810 */ /* 0x000fc80007ffe0ff */
[----:B------:R-:W-:Y:S02]  /*1f00*/  ISETP.NE.AND P0, PT, R13, RZ, PT ;  /* 0x000000ff0d00720c */ /* 0x000fe40003f05270 */
[----:B------:R-:W-:Y:S02]  /*1f10*/  IADD3 R11, PT, PT, R11, 0x2000, RZ ;  /* 0x000020000b0b7810 */ /* 0x000fe40007ffe0ff */
[----:B------:R-:W-:Y:S01]  /*1f20*/  IADD3 R7, PT, PT, R7, 0x2000, RZ ;  /* 0x0000200007077810 */ /* 0x000fe20007ffe0ff */
[----:B--2---:R-:W-:-:S04]  /*1f30*/  FADD R29, R28, R29 ;  /* 0x0000001d1c1d7221 */ /* 0x004fc80000000000 */
[----:B---3--:R-:W-:-:S04]  /*1f40*/  FADD R29, R29, R20 ;  /* 0x000000141d1d7221 */ /* 0x008fc80000000000 */
[----:B------:R-:W-:-:S04]  /*1f50*/  FADD R29, R29, R14 ;  /* 0x0000000e1d1d7221 */ /* 0x000fc80000000000 */
[----:B----4-:R-:W-:-:S04]  /*1f60*/  FADD R29, R29, R16 ;  /* 0x000000101d1d7221 */ /* 0x010fc80000000000 */
[----:B------:R-:W-:-:S04]  /*1f70*/  FADD R29, R29, R22 ;  /* 0x000000161d1d7221 */ /* 0x000fc80000000000 */
[----:B------:R-:W-:Y:S01]  /*1f80*/  FADD R23, R29, R24 ;  /* 0x000000181d177221 */ /* 0x000fe20000000000 */
[----:B------:R-:W-:Y:S06]  /*1f90*/  @P0 BRA `(.L_x_197) ;  /* 0xfffffff800f00947 */ /* 0x000fec000383ffff */
[----:B------:R-:W-:Y:S05]  /*1fa0*/  BSYNC.RECONVERGENT B3 ;  /* 0x0000000000037941 */ /* 0x000fea0003800200 */
.L_x_196:
[----:B------:R-:W-:-:S07]  /*1fb0*/  IADD3 R16, PT, PT, R11, -0x1000, RZ ;  /* 0xfffff0000b107810 */ /* 0x000fce0007ffe0ff */
.L_x_195:
[----:B------:R-:W-:Y:S05]  /*1fc0*/  BSYNC.RECONVERGENT B2 ;  /* 0x0000000000027941 */ /* 0x000fea0003800200 */
.L_x_194:
[----:B------:R-:W-:-:S13]  /*1fd0*/  ISETP.NE.AND P0, PT, R8, RZ, PT ;  /* 0x000000ff0800720c */ /* 0x000fda0003f05270 */
[----:B------:R-:W-:Y:S05]  /*1fe0*/  @!P0 BRA `(.L_x_193) ;  /* 0x00000004002c8947 */ /* 0x000fea0003800000 */
[----:B------:R-:W-:Y:S01]  /*1ff0*/  ISETP.GE.U32.AND P0, PT, R8, 0x8, PT ;  /* 0x000000080800780c */ /* 0x000fe20003f06070 */
[----:B------:R-:W-:Y:S01]  /*2000*/  BSSY.RECONVERGENT B2, `(.L_x_198) ;  /* 0x0000025000027945 */ /* 0x000fe20003800200 */
[----:B------:R-:W-:-:S04]  /*2010*/  LOP3.LUT R22, R6, 0x7, RZ, 0xc0, !PT ;  /* 0x0000000706167812 */ /* 0x000fc800078ec0ff */
[----:B------:R-:W-:-:S07]  /*2020*/  ISETP.NE.AND P1, PT, R22, RZ, PT ;  /* 0x000000ff1600720c */ /* 0x000fce0003f25270 */
[----:B------:R-:W-:Y:S06]  /*2030*/  @!P0 BRA `(.L_x_199) ;  /* 0x0000000000848947 */ /* 0x000fec0003800000 */
[----:B------:R-:W-:-:S04]  /*2040*/  IADD3 R7, PT, PT, R16, R9, RZ ;  /* 0x0000000910077210 */ /* 0x000fc80007ffe0ff */
[C---:B------:R-:W-:Y:S01]  /*2050*/  IADD3 R21, PT, PT, R7.reuse, 0x200, RZ ;  /* 0x0000020007157810 */ /* 0x040fe20007ffe0ff */
[C---:B------:R-:W-:Y:S01]  /*2060*/  IMAD.WIDE.U32 R14, R7.reuse, 0x4, R4 ;  /* 0x00000004070e7825 */ /* 0x040fe200078e0004 */
[----:B------:R-:W-:-:S03]  /*2070*/  IADD3 R19, PT, PT, R7, 0x400, RZ ;  /* 0x0000040007137810 */ /* 0x000fc60007ffe0ff */
[--C-:B------:R-:W-:Y:S01]  /*2080*/  IMAD.WIDE.U32 R20, R21, 0x4, R4.reuse ;  /* 0x0000000415147825 */ /* 0x100fe200078e0004 */
[----:B------:R0:W2:Y:S01]  /*2090*/  LDG.E R8, desc[UR6][R14.64] ;  /* 0x000000060e087981 */ /* 0x0000a2000c1e1900 */
[----:B------:R-:W-:Y:S02]  /*20a0*/  IADD3 R11, PT, PT, R7, 0x600, RZ ;  /* 0x00000600070b7810 */ /* 0x000fe40007ffe0ff */
[--C-:B------:R-:W-:Y:S01]  /*20b0*/  IMAD.WIDE.U32 R18, R19, 0x4, R4.reuse ;  /* 0x0000000413127825 */ /* 0x100fe200078e0004 */
[----:B------:R1:W3:Y:S01]  /*20c0*/  LDG.E R17, desc[UR6][R20.64] ;  /* 0x0000000614117981 */ /* 0x0002e2000c1e1900 */
[----:B------:R-:W-:Y:S02]  /*20d0*/  IADD3 R13, PT, PT, R7, 0x800, RZ ;  /* 0x00000800070d7810 */ /* 0x000fe40007ffe0ff */
[--C-:B------:R-:W-:Y:S01]  /*20e0*/  IMAD.WIDE.U32 R10, R11, 0x4, R4.reuse ;  /* 0x000000040b0a7825 */ /* 0x100fe200078e0004 */
[----:B------:R-:W-:Y:S01]  /*20f0*/  IADD3 R25, PT, PT, R7, 0xa00, RZ ;  /* 0x00000a0007197810 */ /* 0x000fe20007ffe0ff */
[----:B------:R-:W4:Y:S02]  /*2100*/  LDG.E R18, desc[UR6][R18.64] ;  /* 0x0000000612127981 */ /* 0x000f24000c1e1900 */
[--C-:B------:R-:W-:Y:S01]  /*2110*/  IMAD.WIDE.U32 R12, R13, 0x4, R4.reuse ;  /* 0x000000040d0c7825 */ /* 0x100fe200078e0004 */
[----:B------:R-:W-:Y:S01]  /*2120*/  IADD3 R27, PT, PT, R7, 0xc00, RZ ;  /* 0x00000c00071b7810 */ /* 0x000fe20007ffe0ff */
[----:B------:R-:W5:Y:S02]  /*2130*/  LDG.E R10, desc[UR6][R10.64] ;  /* 0x000000060a0a7981 */ /* 0x000f64000c1e1900 */
[--C-:B0-----:R-:W-:Y:S01]  /*2140*/  IMAD.WIDE.U32 R14, R25, 0x4, R4.reuse ;  /* 0x00000004190e7825 */ /* 0x101fe200078e0004 */
[----:B------:R-:W-:Y:S01]  /*2150*/  IADD3 R25, PT, PT, R7, 0xe00, RZ ;  /* 0x00000e0007197810 */ /* 0x000fe20007ffe0ff */
[----:B------:R-:W5:Y:S02]  /*2160*/  LDG.E R12, desc[UR6][R12.64] ;  /* 0x000000060c0c7981 */ /* 0x000f64000c1e1900 */
[----:B-1----:R-:W-:-:S02]  /*2170*/  IMAD.WIDE.U32 R20, R27, 0x4, R4 ;  /* 0x000000041b147825 */ /* 0x002fc400078e0004 */
[----:B------:R-:W5:Y:S02]  /*2180*/  LDG.E R15, desc[UR6][R14.64] ;  /* 0x000000060e0f7981 */ /* 0x000f64000c1e1900 */
[----:B------:R-:W-:Y:S02]  /*2190*/  IMAD.WIDE.U32 R24, R25, 0x4, R4 ;  /* 0x0000000419187825 */ /* 0x000fe400078e0004 */
        /* <DEDUP_REMOVED lines=11> */
.L_x_199:
[----:B------:R-:W-:Y:S05]  /*2250*/  BSYNC.RECONVERGENT B2 ;  /* 0x0000000000027941 */ /* 0x000fea0003800200 */
.L_x_198:
[----:B------:R-:W-:Y:S05]  /*2260*/  @!P1 BRA `(.L_x_193) ;  /* 0x00000000008c9947 */ /* 0x000fea0003800000 */
[----:B------:R-:W-:Y:S01]  /*2270*/  ISETP.GE.U32.AND P0, PT, R22, 0x4, PT ;  /* 0x000000041600780c */ /* 0x000fe20003f06070 */
[----:B------:R-:W-:Y:S01]  /*2280*/  BSSY.RECONVERGENT B2, `(.L_x_200) ;  /* 0x0000014000027945 */ /* 0x000fe20003800200 */
[----:B------:R-:W-:-:S11]  /*2290*/  LOP3.LUT P1, RZ, R6, 0x3, RZ, 0xc0, !PT ;  /* 0x0000000306ff7812 */ /* 0x000fd6000782c0ff */
[----:B------:R-:W-:Y:S05]  /*22a0*/  @!P0 BRA `(.L_x_201) ;  /* 0x0000000000448947 */ /* 0x000fea0003800000 */
[----:B------:R-:W-:-:S04]  /*22b0*/  IADD3 R11, PT, PT, R16, R9, RZ ;  /* 0x00000009100b7210 */ /* 0x000fc80007ffe0ff */
[C---:B------:R-:W-:Y:S01]  /*22c0*/  IADD3 R9, PT, PT, R11.reuse, 0x200, RZ ;  /* 0x000002000b097810 */ /* 0x040fe20007ffe0ff */
[C---:B------:R-:W-:Y:S01]  /*22d0*/  IMAD.WIDE.U32 R6, R11.reuse, 0x4, R4 ;  /* 0x000000040b067825 */ /* 0x040fe200078e0004 */
[----:B------:R-:W-:-:S03]  /*22e0*/  IADD3 R13, PT, PT, R11, 0x400, RZ ;  /* 0x000004000b0d7810 */ /* 0x000fc60007ffe0ff */
[--C-:B------:R-:W-:Y:S01]  /*22f0*/  IMAD.WIDE.U32 R8, R9, 0x4, R4.reuse ;  /* 0x0000000409087825 */ /* 0x100fe200078e0004 */
[----:B------:R-:W-:Y:S01]  /*2300*/  IADD3 R15, PT, PT, R11, 0x600, RZ ;  /* 0x000006000b0f7810 */ /* 0x000fe20007ffe0ff */
[----:B------:R-:W2:Y:S02]  /*2310*/  LDG.E R6, desc[UR6][R6.64] ;  /* 0x0000000606067981 */ /* 0x000ea4000c1e1900 */
[--C-:B------:R-:W-:Y:S02]  /*2320*/  IMAD.WIDE.U32 R10, R13, 0x4, R4.reuse ;  /* 0x000000040d0a7825 */ /* 0x100fe400078e0004 */
[----:B------:R-:W3:Y:S02]  /*2330*/  LDG.E R8, desc[UR6][R8.64] ;  /* 0x0000000608087981 */ /* 0x000ee4000c1e1900 */
[----:B------:R-:W-:Y:S02]  /*2340*/  IMAD.WIDE.U32 R12, R15, 0x4, R4 ;  /* 0x000000040f0c7825 */ /* 0x000fe400078e0004 */
[----:B------:R-:W4:Y:S04]  /*2350*/  LDG.E R10, desc[UR6][R10.64] ;  /* 0x000000060a0a7981 */ /* 0x000f28000c1e1900 */
[----:B------:R-:W5:Y:S01]  /*2360*/  LDG.E R12, desc[UR6][R12.64] ;  /* 0x000000060c0c7981 */ /* 0x000f62000c1e1900 */
[----:B------:R-:W-:Y:S01]  /*2370*/  IADD3 R16, PT, PT, R16, 0x800, RZ ;  /* 0x0000080010107810 */ /* 0x000fe20007ffe0ff */
[----:B--2---:R-:W-:-:S04]  /*2380*/  FADD R23, R23, R6 ;  /* 0x0000000617177221 */ /* 0x004fc80000000000 */
[----:B---3--:R-:W-:-:S04]  /*2390*/  FADD R23, R23, R8 ;  /* 0x0000000817177221 */ /* 0x008fc80000000000 */
[----:B----4-:R-:W-:-:S04]  /*23a0*/  FADD R23, R23, R10 ;  /* 0x0000000a17177221 */ /* 0x010fc80000000000 */
[----:B-----5:R-:W-:-:S07]  /*23b0*/  FADD R23, R23, R12 ;  /* 0x0000000c17177221 */ /* 0x020fce0000000000 */
.L_x_201:
[----:B------:R-:W-:Y:S05]  /*23c0*/  BSYNC.RECONVERGENT B2 ;  /* 0x0000000000027941 */ /* 0x000fea0003800200 */
.L_x_200:
[----:B------:R-:W-:Y:S05]  /*23d0*/  @!P1 BRA `(.L_x_193) ;  /* 0x0000000000309947 */ /* 0x000fea0003800000 */
[----:B------:R-:W-:Y:S02]  /*23e0*/  LOP3.LUT R2, R2, 0xffff, RZ, 0xc0, !PT ;  /* 0x0000ffff02027812 */ /* 0x000fe400078ec0ff */
[----:B------:R-:W-:Y:S02]  /*23f0*/  IADD3 R9, PT, PT, R16, R0, RZ ;  /* 0x0000000010097210 */ /* 0x000fe40007ffe0ff */
[----:B------:R-:W-:-:S04]  /*2400*/  LEA.HI R2, R2, 0x1, RZ, 0x17 ;  /* 0x0000000102027811 */ /* 0x000fc800078fb8ff */
[----:B------:R-:W-:-:S04]  /*2410*/  LOP3.LUT R2, R2, 0x3, RZ, 0xc0, !PT ;  /* 0x0000000302027812 */ /* 0x000fc800078ec0ff */
[----:B------:R-:W-:-:S07]  /*2420*/  IADD3 R2, PT, PT, -R2, RZ, RZ ;  /* 0x000000ff02027210 */ /* 0x000fce0007ffe1ff */
.L_x_202:
[----:B------:R-:W-:-:S06]  /*2430*/  IMAD.WIDE.U32 R6, R9, 0x4, R4 ;  /* 0x0000000409067825 */ /* 0x000fcc00078e0004 */
[----:B------:R-:W2:Y:S01]  /*2440*/  LDG.E R6, desc[UR6][R6.64] ;  /* 0x0000000606067981 */ /* 0x000ea2000c1e1900 */
[----:B------:R-:W-:Y:S02]  /*2450*/  IADD3 R2, PT, PT, R2, 0x1, RZ ;  /* 0x0000000102027810 */ /* 0x000fe40007ffe0ff */
[----:B------:R-:W-:Y:S02]  /*2460*/  IADD3 R9, PT, PT, R9, 0x200, RZ ;  /* 0x0000020009097810 */ /* 0x000fe40007ffe0ff */
[----:B------:R-:W-:Y:S01]  /*2470*/  ISETP.NE.AND P0, PT, R2, RZ, PT ;  /* 0x000000ff0200720c */ /* 0x000fe20003f05270 */
[----:B--2---:R-:W-:-:S12]  /*2480*/  FADD R23, R6, R23 ;  /* 0x0000001706177221 */ /* 0x004fd80000000000 */
[----:B------:R-:W-:Y:S05]  /*2490*/  @P0 BRA `(.L_x_202) ;  /* 0xfffffffc00e40947 */ /* 0x000fea000383ffff */
.L_x_193:
[----:B------:R-:W-:Y:S05]  /*24a0*/  BSYNC.RECONVERGENT B1 ;  /* 0x0000000000017941 */ /* 0x000fea0003800200 */
.L_x_190:
        /* <DEDUP_REMOVED lines=33> */
[----:B------:R-:W1:Y:S04]  /*26c0*/  LDS.128 R8, [UR4+0x20] ;  /* 0x00002004ff087984 */ /* 0x000e680008000c00 */
[----:B--2---:R-:W2:Y:S04]  /*26d0*/  LDS.128 R4, [UR4+0x30] ;  /* 0x00003004ff047984 */ /* 0x004ea80008000c00 */
        /* <DEDUP_REMOVED lines=16> */
.L_x_189:
[----:B------:R-:W-:Y:S05]  /*27e0*/  BSYNC.RECONVERGENT B0 ;  /* 0x0000000000007941 */ /* 0x000fea0003800200 */
.L_x_173:
[----:B------:R-:W-:Y:S05]  /*27f0*/  @P0 EXIT ;  /* 0x000000000000094d */ /* 0x000fea0003800000 */
[----:B012---:R-:W0:Y:S02]  /*2800*/  LDC.64 R4, c[0x0][0x388] ;  /* 0x0000e200ff047b82 */ /* 0x007e240000000a00 */
[----:B0-----:R-:W-:-:S05]  /*2810*/  IMAD.WIDE.U32 R2, R3, 0x4, R4 ;  /* 0x0000000403027825 */ /* 0x001fca00078e0004 */
[----:B------:R-:W-:Y:S01]  /*2820*/  STG.E desc[UR6][R2.64], R20 ;  /* 0x0000001402007986 */ /* 0x000fe2000c101906 */
[----:B------:R-:W-:Y:S05]  /*2830*/  EXIT ;  /* 0x000000000000794d */ /* 0x000fea0003800000 */
.L_x_203:
        /* <DEDUP_REMOVED lines=12> */
.L_x_263:


//--------------------- .text._ZN3cub18CUB_300001_SM_10006detail6reduce28DeviceReduceSingleTileKernelINS2_10policy_hubIfjN4cuda3std3__44plusIfEEE10Policy1000EN6thrust24THRUST_300001_SM_1000_NS10device_ptrIfEEPfjS9_ffNS7_10__identityEEEvT0_T1_T2_T3_T4_T6_ --------------------------
	.section	.text._ZN3cub18CUB_300001_SM_10006detail6reduce28DeviceReduceSingleTileKernelINS2_10policy_hubIfjN4cuda3std3__44plusIfEEE10Policy1000EN6thrust24THRUST_300001_SM_1000_NS10device_ptrIfEEPfjS9_ffNS7_10__identityEEEvT0_T1_T2_T3_T4_T6_,"ax",@progbits
	.align	128
        .global         _ZN3cub18CUB_300001_SM_10006detail6reduce28DeviceReduceSingleTileKernelINS2_10policy_hubIfjN4cuda3std3__44plusIfEEE10Policy1000EN6thrust24THRUST_300001_SM_1000_NS10device_ptrIfEEPfjS9_ffNS7_10__identityEEEvT0_T1_T2_T3_T4_T6_
        .type           _ZN3cub18CUB_300001_SM_10006detail6reduce28DeviceReduceSingleTileKernelINS2_10policy_hubIfjN4cuda3std3__44plusIfEEE10Policy1000EN6thrust24THRUST_300001_SM_1000_NS10device_ptrIfEEPfjS9_ffNS7_10__identityEEEvT0_T1_T2_T3_T4_T6_,@function
        .size           _ZN3cub18CUB_300001_SM_10006detail6reduce28DeviceReduceSingleTileKernelINS2_10policy_hubIfjN4cuda3std3__44plusIfEEE10Policy1000EN6thrust24THRUST_300001_SM_1000_NS10device_ptrIfEEPfjS9_ffNS7_10__identityEEEvT0_T1_T2_T3_T4_T6_,(.L_x_264 - _ZN3cub18CUB_300001_SM_10006detail6reduce28DeviceReduceSingleTileKernelINS2_10policy_hubIfjN4cuda3std3__44plusIfEEE10Policy1000EN6thrust24THRUST_300001_SM_1000_NS10device_ptrIfEEPfjS9_ffNS7_10__identityEEEvT0_T1_T2_T3_T4_T6_)
        .other          _ZN3cub18CUB_300001_SM_10006detail6reduce28DeviceReduceSingleTileKernelINS2_10policy_hubIfjN4cuda3std3__44plusIfEEE10Policy1000EN6thrust24THRUST_300001_SM_1000_NS10device_ptrIfEEPfjS9_ffNS7_10__identityEEEvT0_T1_T2_T3_T4_T6_,@"STO_CUDA_ENTRY STV_DEFAULT"
_ZN3cub18CUB_300001_SM_10006detail6reduce28DeviceReduceSingleTileKernelINS2_10policy_hubIfjN4cuda3std3__44plusIfEEE10Policy1000EN6thrust24THRUST_300001_SM_1000_NS10device_ptrIfEEPfjS9_ffNS7_10__identityEEEvT0_T1_T2_T3_T4_T6_:
.text._ZN3cub18CUB_300001_SM_10006detail6reduce28DeviceReduceSingleTileKernelINS2_10policy_hubIfjN4cuda3std3__44plusIfEEE10Policy1000EN6thrust24THRUST_300001_SM_1000_NS10device_ptrIfEEPfjS9_ffNS7_10__identityEEEvT0_T1_T2_T3_T4_T6_:
        /* <DEDUP_REMOVED lines=13> */
.L_x_204:
[----:B------:R-:W-:Y:S01]  /*00d0*/  ISETP.GT.U32.AND P0, PT, R4, 0x1fff, PT ;  /* 0x00001fff0400780c */ /* 0x000fe20003f04070 */
[----:B------:R-:W-:-:S12]  /*00e0*/  BSSY.RECONVERGENT B0, `(.L_x_205) ;  /* 0x000022c000007945 */ /* 0x000fd80003800200 */
[----:B------:R-:W-:Y:S05]  /*00f0*/  @P0 BRA `(.L_x_206) ;  /* 0x0000001000000947 */ /* 0x000fea0003800000 */
[----:B------:R-:W0:Y:S01]  /*0100*/  S2R R5, SR_TID.X ;  /* 0x0000000000057919 */ /* 0x000e220000002100 */
[----:B------:R-:W-:Y:S01]  /*0110*/  BSSY.RECONVERGENT B1, `(.L_x_207) ;  /* 0x0000009000017945 */ /* 0x000fe20003800200 */
[----:B------:R-:W-:Y:S01]  /*0120*/  HFMA2 R0, -RZ, RZ, 0, 0 ;  /* 0x00000000ff007431 */ /* 0x000fe200000001ff */
[----:B0-----:R-:W-:Y:S02]  /*0130*/  ISETP.GE.U32.AND P0, PT, R5, R4, PT ;  /* 0x000000040500720c */ /* 0x001fe40003f06070 */
[----:B------:R-:W-:-:S11]  /*0140*/  MOV R7, R5 ;  /* 0x0000000500077202 */ /* 0x000fd60000000f00 */
[----:B------:R-:W-:Y:S05]  /*0150*/  @P0 BRA `(.L_x_208) ;  /* 0x0000000000100947 */ /* 0x000fea0003800000 */
[----:B------:R-:W0:Y:S02]  /*0160*/  LDC.64 R2, c[0x0][0x380] ;  /* 0x0000e000ff027b82 */ /* 0x000e240000000a00 */
[----:B0-----:R-:W-:-:S05]  /*0170*/  IMAD.WIDE.U32 R2, R5, 0x4, R2 ;  /* 0x0000000405027825 */ /* 0x001fca00078e0002 */
[----:B------:R0:W5:Y:S01]  /*0180*/  LDG.E R0, desc[UR6][R2.64] ;  /* 0x0000000602007981 */ /* 0x000162000c1e1900 */
[----:B------:R-:W-:-:S07]  /*0190*/  IADD3 R7, PT, PT, R5, 0x200, RZ ;  /* 0x0000020005077810 */ /* 0x000fce0007ffe0ff */
.L_x_208:
[----:B------:R-:W-:Y:S05]  /*01a0*/  BSYNC.RECONVERGENT B1 ;  /* 0x0000000000017941 */ /* 0x000fea0003800200 */
.L_x_207:
[----:B------:R-:W-:Y:S01]  /*01b0*/  ISETP.GE.U32.AND P0, PT, R7, R4, PT ;  /* 0x000000040700720c */ /* 0x000fe20003f06070 */
[----:B------:R-:W-:-:S12]  /*01c0*/  BSSY.RECONVERGENT B1, `(.L_x_209) ;  /* 0x0000070000017945 */ /* 0x000fd80003800200 */
[----:B------:R-:W-:Y:S05]  /*01d0*/  @P0 BRA `(.L_x_210) ;  /* 0x0000000400b80947 */ /* 0x000fea0003800000 */
[----:B0-----:R-:W-:Y:S01]  /*01e0*/  LOP3.LUT R3, RZ, R7, RZ, 0x33, !PT ;  /* 0x00000007ff037212 */ /* 0x001fe200078e33ff */
[----:B------:R-:W-:Y:S03]  /*01f0*/  BSSY.RECONVERGENT B2, `(.L_x_211) ;  /* 0x0000033000027945 */ /* 0x000fe60003800200 */
[----:B------:R-:W-:-:S04]  /*0200*/  IADD3 R3, PT, PT, R3, R4, RZ ;  /* 0x0000000403037210 */ /* 0x000fc80007ffe0ff */
        /* <DEDUP_REMOVED lines=9> */
[----:B------:R-:W-:-:S04]  /*02a0*/  IADD3 R2, P0, PT, R2, 0x4000, RZ ;  /* 0x0000400002027810 */ /* 0x000fc80007f1e0ff */
[----:B------:R-:W-:-:S09]  /*02b0*/  IADD3.X R3, PT, PT, RZ, R3, RZ, P0, !PT ;  /* 0x00000003ff037210 */ /* 0x000fd200007fe4ff */
.L_x_213:
        /* <DEDUP_REMOVED lines=19> */
[----:B0-----:R-:W-:-:S04]  /*03f0*/  IADD3 R2, P2, PT, R2, 0x8000, RZ ;  /* 0x0000800002027810 */ /* 0x001fc80007f5e0ff */
[----:B------:R-:W-:Y:S01]  /*0400*/  IADD3.X R3, PT, PT, RZ, R3, RZ, P2, !PT ;  /* 0x00000003ff037210 */ /* 0x000fe200017fe4ff */
        /* <DEDUP_REMOVED lines=17> */
.L_x_212:
[----:B------:R-:W-:Y:S05]  /*0520*/  BSYNC.RECONVERGENT B2 ;  /* 0x0000000000027941 */ /* 0x000fea0003800200 */
.L_x_211:
[----:B------:R-:W-:Y:S05]  /*0530*/  @!P1 BRA `(.L_x_210) ;  /* 0x0000000000e09947 */ /* 0x000fea0003800000 */
[----:B------:R-:W-:Y:S01]  /*0540*/  ISETP.GE.U32.AND P0, PT, R22, 0x8, PT ;  /* 0x000000081600780c */ /* 0x000fe20003f06070 */
[----:B------:R-:W-:Y:S01]  /*0550*/  BSSY.RECONVERGENT B2, `(.L_x_214) ;  /* 0x0000017000027945 */ /* 0x000fe20003800200 */
[----:B------:R-:W-:-:S04]  /*0560*/  LOP3.LUT R10, R6, 0x7, RZ, 0xc0, !PT ;  /* 0x00000007060a7812 */ /* 0x000fc800078ec0ff */
[----:B------:R-:W-:-:S07]  /*0570*/  ISETP.NE.AND P1, PT, R10, RZ, PT ;  /* 0x000000ff0a00720c */ /* 0x000fce0003f25270 */
[----:B------:R-:W-:Y:S06]  /*0580*/  @!P0 BRA `(.L_x_215) ;  /* 0x00000000004c8947 */ /* 0x000fec0003800000 */
[----:B------:R-:W0:Y:S02]  /*0590*/  LDC.64 R2, c[0x0][0x380] ;  /* 0x0000e000ff027b82 */ /* 0x000e240000000a00 */
[----:B0-----:R-:W-:-:S05]  /*05a0*/  IMAD.WIDE.U32 R2, R7, 0x4, R2 ;  /* 0x0000000407027825 */ /* 0x001fca00078e0002 */
        /* <DEDUP_REMOVED lines=17> */
.L_x_215:
[----:B------:R-:W-:Y:S05]  /*06c0*/  BSYNC.RECONVERGENT B2 ;  /* 0x0000000000027941 */ /* 0x000fea0003800200 */
.L_x_214:
        /* <DEDUP_REMOVED lines=17> */
.L_x_217:
[----:B------:R-:W-:Y:S05]  /*07e0*/  BSYNC.RECONVERGENT B2 ;  /* 0x0000000000027941 */ /* 0x000fea0003800200 */
.L_x_216:
[----:B------:R-:W-:Y:S05]  /*07f0*/  @!P1 BRA `(.L_x_210) ;  /* 0x0000000000309947 */ /* 0x000fea0003800000 */
[----:B------:R-:W0:Y:S01]  /*0800*/  LDC.64 R2, c[0x0][0x380] ;  /* 0x0000e000ff027b82 */ /* 0x000e220000000a00 */
[----:B------:R-:W-:Y:S01]  /*0810*/  IADD3 R6, PT, PT, -R6, RZ, RZ ;  /* 0x000000ff06067210 */ /* 0x000fe20007ffe1ff */
[----:B0-----:R-:W-:-:S05]  /*0820*/  IMAD.WIDE.U32 R2, R7, 0x4, R2 ;  /* 0x0000000407027825 */ /* 0x001fca00078e0002 */
[----:B------:R-:W-:-:S07]  /*0830*/  MOV R7, R3 ;  /* 0x0000000300077202 */ /* 0x000fce0000000f00 */
.L_x_218:
[----:B------:R-:W-:-:S06]  /*0840*/  MOV R3, R7 ;  /* 0x0000000700037202 */ /* 0x000fcc0000000f00 */
[----:B------:R0:W2:Y:S01]  /*0850*/  LDG.E R3, desc[UR6][R2.64] ;  /* 0x0000000602037981 */ /* 0x0000a2000c1e1900 */
[----:B------:R-:W-:-:S04]  /*0860*/  IADD3 R6, PT, PT, R6, 0x1, RZ ;  /* 0x0000000106067810 */ /* 0x000fc80007ffe0ff */
[----:B------:R-:W-:Y:S02]  /*0870*/  ISETP.NE.AND P0, PT, R6, RZ, PT ;  /* 0x000000ff0600720c */ /* 0x000fe40003f05270 */
[----:B0-----:R-:W-:-:S04]  /*0880*/  IADD3 R2, P1, PT, R2, 0x800, RZ ;  /* 0x0000080002027810 */ /* 0x001fc80007f3e0ff */
[----:B------:R-:W-:Y:S01]  /*0890*/  IADD3.X R7, PT, PT, RZ, R7, RZ, P1, !PT ;  /* 0x00000007ff077210 */ /* 0x000fe20000ffe4ff */
[----:B--2--5:R-:W-:-:S06]  /*08a0*/  FADD R0, R3, R0 ;  /* 0x0000000003007221 */ /* 0x024fcc0000000000 */
[----:B------:R-:W-:Y:S05]  /*08b0*/  @P0 BRA `(.L_x_218) ;  /* 0xfffffffc00e00947 */ /* 0x000fea000383ffff */
.L_x_210:
[----:B------:R-:W-:Y:S05]  /*08c0*/  BSYNC.RECONVERGENT B1 ;  /* 0x0000000000017941 */ /* 0x000fea0003800200 */
.L_x_209:
[----:B------:R-:W-:Y:S02]  /*08d0*/  ISETP.GE.U32.AND P0, PT, R4, 0x200, PT ;  /* 0x000002000400780c */ /* 0x000fe40003f06070 */
        /* <DEDUP_REMOVED lines=36> */
[----:B------:R-:W3:Y:S04]  /*0b20*/  LDS.128 R8, [UR4+0x30] ;  /* 0x00003004ff087984 */ /* 0x000ee80008000c00 */
[----:B------:R-:W4:Y:S01]  /*0b30*/  LDS.128 R16, [UR4+0x40] ;  /* 0x00004004ff107984 */ /* 0x000f220008000c00 */
[----:B0-----:R-:W-:-:S04]  /*0b40*/  FADD R5, R0, R5 ;  /* 0x0000000500057221 */ /* 0x001fc80000000000 */
        /* <DEDUP_REMOVED lines=9> */
[----:B------:R-:W-:-:S04]  /*0be0*/  FADD R11, R10, R11 ;  /* 0x0000000b0a0b7221 */ /* 0x000fc80000000000 */
[----:B----4-:R-:W-:-:S04]  /*0bf0*/  FADD R16, R11, R16 ;  /* 0x000000100b107221 */ /* 0x010fc80000000000 */
[----:B------:R-:W-:-:S04]  /*0c00*/  FADD R17, R16, R17 ;  /* 0x0000001110117221 */ /* 0x000fc80000000000 */
[----:B------:R-:W-:-:S04]  /*0c10*/  FADD R18, R17, R18 ;  /* 0x0000001211127221 */ /* 0x000fc80000000000 */
[----:B------:R-:W-:Y:S01]  /*0c20*/  FADD R0, R18, R19 ;  /* 0x0000001312007221 */ /* 0x000fe20000000000 */
[----:B------:R-:W-:Y:S06]  /*0c30*/  BRA `(.L_x_220) ;  /* 0x0000001400d87947 */ /* 0x000fec0003800000 */
.L_x_219:
[----:B------:R-:W1:Y:S01]  /*0c40*/  S2R R6, SR_LANEID ;  /* 0x0000000000067919 */ /* 0x000e620000000000 */
[----:B------:R-:W-:-:S04]  /*0c50*/  LOP3.LUT R0, R5, 0x3e0, RZ, 0xc0, !PT ;  /* 0x000003e005007812 */ /* 0x000fc800078ec0ff */
[----:B0-----:R-:W-:Y:S02]  /*0c60*/  IADD3 R3, PT, PT, R0, 0x20, RZ ;  /* 0x0000002000037810 */ /* 0x001fe40007ffe0ff */
[----:B------:R-:W-:Y:S02]  /*0c70*/  LOP3.LUT R7, RZ, R0, RZ, 0x33, !PT ;  /* 0x00000000ff077212 */ /* 0x000fe400078e33ff */
[-C--:B------:R-:W-:Y:S02]  /*0c80*/  ISETP.GT.U32.AND P0, PT, R3, R4.reuse, PT ;  /* 0x000000040300720c */ /* 0x080fe40003f04070 */
        /* <DEDUP_REMOVED lines=40> */
[----:B------:R-:W0:Y:S04]  /*0f10*/  LDS.128 R20, [UR4+0x10] ;  /* 0x00001004ff147984 */ /* 0x000e280008000c00 */
        /* <DEDUP_REMOVED lines=30> */
.L_x_206:
[----:B------:R-:W0:Y:S01]  /*1100*/  S2R R0, SR_TID.X ;  /* 0x0000000000007919 */ /* 0x000e220000002100 */
[----:B------:R-:W1:Y:S02]  /*1110*/  LDCU.64 UR4, c[0x0][0x380] ;  /* 0x00007000ff0477ac */ /* 0x000e640008000a00 */
[----:B-1----:R-:W-:Y:S02]  /*1120*/  MOV R12, UR4 ;  /* 0x00000004000c7c02 */ /* 0x002fe40008000f00 */
[----:B------:R-:W-:-:S03]  /*1130*/  MOV R13, UR5 ;  /* 0x00000005000d7c02 */ /* 0x000fc60008000f00 */
        /* <DEDUP_REMOVED lines=17> */
[----:B------:R-:W-:Y:S01]  /*1250*/  UMOV UR4, 0x2000 ;  /* 0x0000200000047882 */ /* 0x000fe20000000000 */
[----:B--2---:R-:W-:Y:S01]  /*1260*/  FADD R20, R20, R21 ;  /* 0x0000001514147221 */ /* 0x004fe20000000000 */
[----:B------:R-:W-:-:S04]  /*1270*/  IADD3 R21, PT, PT, R4, -0x2000, RZ ;  /* 0xffffe00004157810 */ /* 0x000fc80007ffe0ff */
[----:B------:R-:W-:Y:S01]  /*1280*/  ISETP.GE.U32.AND P0, PT, R21, 0x2000, PT ;  /* 0x000020001500780c */ /* 0x000fe20003f06070 */
[----:B---3--:R-:W-:Y:S01]  /*1290*/  FADD R6, R6, R7 ;  /* 0x0000000706067221 */ /* 0x008fe20000000000 */
[----:B----4-:R-:W-:-:S04]  /*12a0*/  FADD R9, R8, R9 ;  /* 0x0000000908097221 */ /* 0x010fc80000000000 */
[----:B------:R-:W-:Y:S01]  /*12b0*/  FADD R6, R6, R9 ;  /* 0x0000000906067221 */ /* 0x000fe20000000000 */
[----:B-----5:R-:W-:Y:S01]  /*12c0*/  FADD R10, R10, R11 ;  /* 0x0000000b0a0a7221 */ /* 0x020fe20000000000 */
[----:B------:R-:W-:-:S04]  /*12d0*/  FADD R15, R14, R15 ;  /* 0x0000000f0e0f7221 */ /* 0x000fc80000000000 */
[----:B------:R-:W-:Y:S01]  /*12e0*/  FADD R15, R10, R15 ;  /* 0x0000000f0a0f7221 */ /* 0x000fe20000000000 */
[----:B------:R-:W-:Y:S01]  /*12f0*/  FADD R16, R16, R17 ;  /* 0x0000001110107221 */ /* 0x000fe20000000000 */
[----:B------:R-:W-:-:S04]  /*1300*/  FADD R19, R18, R19 ;  /* 0x0000001312137221 */ /* 0x000fc80000000000 */
[----:B------:R-:W-:Y:S01]  /*1310*/  FADD R16, R16, R19 ;  /* 0x0000001310107221 */ /* 0x000fe20000000000 */
[----:B------:R-:W-:-:S04]  /*1320*/  FADD R5, R5, R22 ;  /* 0x0000001605057221 */ /* 0x000fc80000000000 */
[----:B------:R-:W-:Y:S01]  /*1330*/  FADD R5, R20, R5 ;  /* 0x0000000514057221 */ /* 0x000fe20000000000 */
[----:B------:R-:W-:-:S03]  /*1340*/  FADD R6, R6, R15 ;  /* 0x0000000f06067221 */ /* 0x000fc60000000000 */
[----:B------:R-:W-:-:S04]  /*1350*/  FADD R5, R16, R5 ;  /* 0x0000000510057221 */ /* 0x000fc80000000000 */
[----:B------:R-:W-:Y:S01]  /*1360*/  FADD R5, R6, R5 ;  /* 0x0000000506057221 */ /* 0x000fe20000000000 */
[----:B------:R-:W-:Y:S06]  /*1370*/  @!P0 BRA `(.L_x_221) ;  /* 0x0000000000ac8947 */ /* 0x000fec0003800000 */
[----:B------:R-:W0:Y:S01]  /*1380*/  LDC R4, c[0x0][0x390] ;  /* 0x0000e400ff047b82 */ /* 0x000e220000000800 */
[----:B------:R-:W-:-:S07]  /*1390*/  UMOV UR4, 0x2000 ;  /* 0x0000200000047882 */ /* 0x000fce0000000000 */
[----:B------:R-:W1:Y:S02]  /*13a0*/  LDC.64 R12, c[0x0][0x380] ;  /* 0x0000e000ff0c7b82 */ /* 0x000e640000000a00 */
.L_x_223:
[----:B------:R-:W-:-:S05]  /*13b0*/  IADD3 R3, PT, PT, R0, UR4, RZ ;  /* 0x0000000400037c10 */ /* 0x000fca000fffe0ff */
        /* <DEDUP_REMOVED lines=17> */
[----:B0-----:R-:W-:-:S04]  /*14d0*/  IADD3 R2, PT, PT, R4, -UR4, RZ ;  /* 0x8000000404027c10 */ /* 0x001fc8000fffe0ff */
        /* <DEDUP_REMOVED lines=18> */
[----:B------:R-:W-:-:S06]  /*1600*/  UIADD3 UR4, UPT, UPT, UR4, 0x2000, URZ ;  /* 0x0000200004047890 */ /* 0x000fcc000fffe0ff */
[----:B------:R-:W-:-:S13]  /*1610*/  ISETP.LT.U32.AND P0, PT, R21, UR4, PT ;  /* 0x0000000415007c0c */ /* 0x000fda000bf01070 */
[----:B------:R-:W-:Y:S05]  /*1620*/  @!P0 BRA `(.L_x_223) ;  /* 0xfffffffc00608947 */ /* 0x000fea000383ffff */
.L_x_221:
[----:B------:R-:W-:Y:S01]  /*1630*/  IADD3 R3, PT, PT, R4, -UR4, RZ ;  /* 0x8000000404037c10 */ /* 0x000fe2000fffe0ff */
[----:B------:R-:W-:Y:S03]  /*1640*/  BSSY.RECONVERGENT B1, `(.L_x_222) ;  /* 0x00000a3000017945 */ /* 0x000fe60003800200 */
[----:B------:R-:W-:-:S04]  /*1650*/  ISETP.GE.AND P0, PT, R0, R3, PT ;  /* 0x000000030000720c */ /* 0x000fc80003f06270 */
[----:B------:R-:W-:-:S13]  /*1660*/  ISETP.LE.U32.OR P0, PT, R4, UR4, P0 ;  /* 0x0000000404007c0c */ /* 0x000fda0008703470 */
[----:B------:R-:W-:Y:S05]  /*1670*/  @P0 BRA `(.L_x_224) ;  /* 0x00000008007c0947 */ /* 0x000fea0003800000 */
[-C--:B------:R-:W-:Y:S01]  /*1680*/  LOP3.LUT R3, RZ, R0.reuse, RZ, 0x33, !PT ;  /* 0x00000000ff037212 */ /* 0x080fe200078e33ff */
[----:B------:R-:W-:Y:S01]  /*1690*/  BSSY.RECONVERGENT B2, `(.L_x_225) ;  /* 0x0000052000027945 */ /* 0x000fe20003800200 */
[----:B------:R-:W-:Y:S02]  /*16a0*/  MOV R6, R0 ;  /* 0x0000000000067202 */ /* 0x000fe40000000f00 */
[----:B------:R-:W-:-:S04]  /*16b0*/  IADD3 R3, PT, PT, R4, -UR4, R3 ;  /* 0x8000000404037c10 */ /* 0x000fc8000fffe003 */
[C---:B------:R-:W-:Y:S02]  /*16c0*/  ISETP.GE.U32.AND P0, PT, R3.reuse, 0x1e00, PT ;  /* 0x00001e000300780c */ /* 0x040fe40003f06070 */
[----:B------:R-:W-:-:S04]  /*16d0*/  LEA.HI R3, R3, 0x1, RZ, 0x17 ;  /* 0x0000000103037811 */ /* 0x000fc800078fb8ff */
[----:B------:R-:W-:-:S07]  /*16e0*/  LOP3.LUT R4, R3, 0xf, RZ, 0xc0, !PT ;  /* 0x0000000f03047812 */ /* 0x000fce00078ec0ff */
[----:B------:R-:W-:Y:S05]  /*16f0*/  @!P0 BRA `(.L_x_226) ;  /* 0x00000004002c8947 */ /* 0x000fea0003800000 */
[----:B------:R-:W-:Y:S01]  /*1700*/  LOP3.LUT R7, R3, 0xfffff0, RZ, 0xc0, !PT ;  /* 0x00fffff003077812 */ /* 0x000fe200078ec0ff */
[----:B------:R-:W-:Y:S01]  /*1710*/  BSSY.RECONVERGENT B3, `(.L_x_227) ;  /* 0x0000048000037945 */ /* 0x000fe20003800200 */
[C---:B------:R-:W-:Y:S02]  /*1720*/  LOP3.LUT R6, R0.reuse, 0x1000, RZ, 0xfc, !PT ;  /* 0x0000100000067812 */ /* 0x040fe400078efcff */
[----:B------:R-:W-:Y:S02]  /*1730*/  IADD3 R2, PT, PT, R0, UR4, RZ ;  /* 0x0000000400027c10 */ /* 0x000fe4000fffe0ff */
[----:B------:R-:W-:-:S07]  /*1740*/  IADD3 R7, PT, PT, -R7, RZ, RZ ;  /* 0x000000ff07077210 */ /* 0x000fce0007ffe1ff */
.L_x_228:
[C---:B------:R-:W-:Y:S01]  /*1750*/  IADD3 R19, PT, PT, R2.reuse, 0x200, RZ ;  /* 0x0000020002137810 */ /* 0x040fe20007ffe0ff */
[C---:B------:R-:W-:Y:S01]  /*1760*/  IMAD.WIDE.U32 R14, R2.reuse, 0x4, R12 ;  /* 0x00000004020e7825 */ /* 0x040fe200078e000c */
[----:B------:R-:W-:-:S03]  /*1770*/  IADD3 R11, PT, PT, R2, 0x400, RZ ;  /* 0x00000400020b7810 */ /* 0x000fc60007ffe0ff */
[--C-:B------:R-:W-:Y:S01]  /*1780*/  IMAD.WIDE.U32 R18, R19, 0x4, R12.reuse ;  /* 0x0000000413127825 */ /* 0x100fe200078e000c */
[----:B------:R0:W2:Y:S01]  /*1790*/  LDG.E R8, desc[UR6][R14.64] ;  /* 0x000000060e087981 */ /* 0x0000a2000c1e1900 */
[C---:B------:R-:W-:Y:S02]  /*17a0*/  IADD3 R21, PT, PT, R2.reuse, 0x600, RZ ;  /* 0x0000060002157810 */ /* 0x040fe40007ffe0ff */
[--C-:B------:R-:W-:Y:S01]  /*17b0*/  IMAD.WIDE.U32 R10, R11, 0x4, R12.reuse ;  /* 0x000000040b0a7825 */ /* 0x100fe200078e000c */
[----:B------:R1:W3:Y:S01]  /*17c0*/  LDG.E R9, desc[UR6][R18.64] ;  /* 0x0000000612097981 */ /* 0x0002e2000c1e1900 */
[C---:B------:R-:W-:Y:S02]  /*17d0*/  IADD3 R17, PT, PT, R2.reuse, 0x800, RZ ;  /* 0x0000080002117810 */ /* 0x040fe40007ffe0ff */
[--C-:B------:R-:W-:Y:S02]  /*17e0*/  IMAD.WIDE.U32 R20, R21, 0x4, R12.reuse ;  /* 0x0000000415147825 */ /* 0x100fe400078e000c */
[----:B------:R4:W5:Y:S01]  /*17f0*/  LDG.E R10, desc[UR6][R10.64] ;  /* 0x000000060a0a7981 */ /* 0x000962000c1e1900 */
[----:B------:R-:W-:Y:S01]  /*1800*/  IADD3 R29, PT, PT, R2, 0xa00, RZ ;  /* 0x00000a00021d7810 */ /* 0x000fe20007ffe0ff */
[----:B------:R-:W-:-:S02]  /*1810*/  IMAD.WIDE.U32 R16, R17, 0x4, R12 ;  /* 0x0000000411107825 */ /* 0x000fc400078e000c */
[----:B------:R4:W5:Y:S01]  /*1820*/  LDG.E R27, desc[UR6][R20.64] ;  /* 0x00000006141b7981 */ /* 0x000962000c1e1900 */
[C---:B------:R-:W-:Y:S01]  /*1830*/  IADD3 R23, PT, PT, R2.reuse, 0xc00, RZ ;  /* 0x00000c0002177810 */ /* 0x040fe20007ffe0ff */
[--C-:B------:R-:W-:Y:S02]  /*1840*/  IMAD.WIDE.U32 R28, R29, 0x4, R12.reuse ;  /* 0x000000041d1c7825 */ /* 0x100fe400078e000c */
[----:B------:R-:W5:Y:S01]  /*1850*/  LDG.E R26, desc[UR6][R16.64] ;  /* 0x00000006101a7981 */ /* 0x000f62000c1e1900 */
[C---:B------:R-:W-:Y:S01]  /*1860*/  IADD3 R22, PT, PT, R2.reuse, 0xe00, RZ ;  /* 0x00000e0002167810 */ /* 0x040fe20007ffe0ff */
[--C-:B0-----:R-:W-:Y:S02]  /*1870*/  IMAD.WIDE.U32 R14, R23, 0x4, R12.reuse ;  /* 0x00000004170e7825 */ /* 0x101fe400078e000c */
[----:B------:R0:W5:Y:S01]  /*1880*/  LDG.E R25, desc[UR6][R28.64] ;  /* 0x000000061c197981 */ /* 0x000162000c1e1900 */
[----:B------:R-:W-:Y:S01]  /*1890*/  IADD3 R23, PT, PT, R2, 0x1000, RZ ;  /* 0x0000100002177810 */ /* 0x000fe20007ffe0ff */
[----:B-1----:R-:W-:-:S02]  /*18a0*/  IMAD.WIDE.U32 R18, R22, 0x4, R12 ;  /* 0x0000000416127825 */ /* 0x002fc400078e000c */
[----:B------:R1:W5:Y:S01]  /*18b0*/  LDG.E R24, desc[UR6][R14.64] ;  /* 0x000000060e187981 */ /* 0x000362000c1e1900 */
[C---:B----4-:R-:W-:Y:S01]  /*18c0*/  IADD3 R11, PT, PT, R2.reuse, 0x1200, RZ ;  /* 0x00001200020b7810 */ /* 0x050fe20007ffe0ff */
[--C-:B------:R-:W-:Y:S02]  /*18d0*/  IMAD.WIDE.U32 R20, R23, 0x4, R12.reuse ;  /* 0x0000000417147825 */ /* 0x100fe400078e000c */
[----:B------:R4:W5:Y:S01]  /*18e0*/  LDG.E R23, desc[UR6][R18.64] ;  /* 0x0000000612177981 */ /* 0x000962000c1e1900 */
[C---:B0-----:R-:W-:Y:S01]  /*18f0*/  IADD3 R29, PT, PT, R2.reuse, 0x1400, RZ ;  /* 0x00001400021d7810 */ /* 0x041fe20007ffe0ff */
[--C-:B------:R-:W-:Y:S02]  /*1900*/  IMAD.WIDE.U32 R16, R11, 0x4, R12.reuse ;  /* 0x000000040b107825 */ /* 0x100fe400078e000c */
[----:B------:R-:W5:Y:S01]  /*1910*/  LDG.E R22, desc[UR6][R20.64] ;  /* 0x0000000614167981 */ /* 0x000f62000c1e1900 */
[----:B-1----:R-:W-:Y:S01]  /*1920*/  IADD3 R15, PT, PT, R2, 0x1600, RZ ;  /* 0x00001600020f7810 */ /* 0x002fe20007ffe0ff */
[----:B------:R-:W-:-:S02]  /*1930*/  IMAD.WIDE.U32 R28, R29, 0x4, R12 ;  /* 0x000000041d1c7825 */ /* 0x000fc400078e000c */
[----:B------:R0:W5:Y:S01]  /*1940*/  LDG.E R11, desc[UR6][R16.64] ;  /* 0x00000006100b7981 */ /* 0x000162000c1e1900 */
[C---:B----4-:R-:W-:Y:S01]  /*1950*/  IADD3 R19, PT, PT, R2.reuse, 0x1800, RZ ;  /* 0x0000180002137810 */ /* 0x050fe20007ffe0ff */
[--C-:B------:R-:W-:Y:S02]  /*1960*/  IMAD.WIDE.U32 R14, R15, 0x4, R12.reuse ;  /* 0x000000040f0e7825 */ /* 0x100fe400078e000c */
[----:B------:R-:W4:Y:S02]  /*1970*/  LDG.E R28, desc[UR6][R28.64] ;  /* 0x000000061c1c7981 */ /* 0x000f24000c1e1900 */
[----:B------:R-:W-:Y:S01]  /*1980*/  IMAD.WIDE.U32 R18, R19, 0x4, R12 ;  /* 0x0000000413127825 */ /* 0x000fe200078e000c */
[C---:B0-----:R-:W-:Y:S02]  /*1990*/  IADD3 R17, PT, PT, R2.reuse, 0x1a00, RZ ;  /* 0x00001a0002117810 */ /* 0x041fe40007ffe0ff */
[----:B------:R-:W-:-:S03]  /*19a0*/  IADD3 R21, PT, PT, R2, 0x1c00, RZ ;  /* 0x00001c0002157810 */ /* 0x000fc60007ffe0ff */
[----:B------:R-:W4:Y:S04]  /*19b0*/  LDG.E R18, desc[UR6][R18.64] ;  /* 0x0000000612127981 */ /* 0x000f28000c1e1900 */
[----:B------:R0:W4:Y:S01]  /*19c0*/  LDG.E R29, desc[UR6][R14.64] ;  /* 0x000000060e1d7981 */ /* 0x000122000c1e1900 */
[----:B------:R-:W-:Y:S01]  /*19d0*/  IADD3 R20, PT, PT, R2, 0x1e00, RZ ;  /* 0x00001e0002147810 */ /* 0x000fe20007ffe0ff */
[----:B0-----:R-:W-:-:S04]  /*19e0*/  IMAD.WIDE.U32 R14, R17, 0x4, R12 ;  /* 0x00000004110e7825 */ /* 0x001fc800078e000c */
[--C-:B------:R-:W-:Y:S02]  /*19f0*/  IMAD.WIDE.U32 R16, R21, 0x4, R12.reuse ;  /* 0x0000000415107825 */ /* 0x100fe400078e000c */
[----:B------:R-:W4:Y:S02]  /*1a00*/  LDG.E R14, desc[UR6][R14.64] ;  /* 0x000000060e0e7981 */ /* 0x000f24000c1e1900 */
[----:B------:R-:W-:Y:S02]  /*1a10*/  IMAD.WIDE.U32 R20, R20, 0x4, R12 ;  /* 0x0000000414147825 */ /* 0x000fe400078e000c */
[----:B------:R-:W4:Y:S04]  /*1a20*/  LDG.E R16, desc[UR6][R16.64] ;  /* 0x0000000610107981 */ /* 0x000f28000c1e1900 */
[----:B------:R-:W4:Y:S01]  /*1a30*/  LDG.E R20, desc[UR6][R20.64] ;  /* 0x0000000614147981 */ /* 0x000f22000c1e1900 */
[----:B------:R-:W-:-:S04]  /*1a40*/  IADD3 R7, PT, PT, R7, 0x10, RZ ;  /* 0x0000001007077810 */ /* 0x000fc80007ffe0ff */
[----:B------:R-:W-:Y:S02]  /*1a50*/  ISETP.NE.AND P0, PT, R7, RZ, PT ;  /* 0x000000ff0700720c */ /* 0x000fe40003f05270 */
[----:B------:R-:W-:Y:S02]  /*1a60*/  IADD3 R6, PT, PT, R6, 0x2000, RZ ;  /* 0x0000200006067810 */ /* 0x000fe40007ffe0ff */
[----:B------:R-:W-:Y:S01]  /*1a70*/  IADD3 R2, PT, PT, R2, 0x2000, RZ ;  /* 0x0000200002027810 */ /* 0x000fe20007ffe0ff */
[----:B--2---:R-:W-:-:S04]  /*1a80*/  FADD R8, R8, R5 ;  /* 0x0000000508087221 */ /* 0x004fc80000000000 */
[----:B---3--:R-:W-:-:S04]  /*1a90*/  FADD R9, R8, R9 ;  /* 0x0000000908097221 */ /* 0x008fc80000000000 */
        /* <DEDUP_REMOVED lines=8> */
[----:B----4-:R-:W-:-:S04]  /*1b20*/  FADD R28, R11, R28 ;  /* 0x0000001c0b1c7221 */ /* 0x010fc80000000000 */
[----:B------:R-:W-:-:S04]  /*1b30*/  FADD R29, R28, R29 ;  /* 0x0000001d1c1d7221 */ /* 0x000fc80000000000 */
[----:B------:R-:W-:-:S04]  /*1b40*/  FADD R29, R29, R18 ;  /* 0x000000121d1d7221 */ /* 0x000fc80000000000 */
[----:B------:R-:W-:-:S04]  /*1b50*/  FADD R29, R29, R14 ;  /* 0x0000000e1d1d7221 */ /* 0x000fc80000000000 */
[----:B------:R-:W-:-:S04]  /*1b60*/  FADD R29, R29, R16 ;  /* 0x000000101d1d7221 */ /* 0x000fc80000000000 */
[----:B------:R-:W-:Y:S01]  /*1b70*/  FADD R5, R29, R20 ;  /* 0x000000141d057221 */ /* 0x000fe20000000000 */
[----:B------:R-:W-:Y:S06]  /*1b80*/  @P0 BRA `(.L_x_228) ;  /* 0xfffffff800f00947 */ /* 0x000fec000383ffff */
[----:B------:R-:W-:Y:S05]  /*1b90*/  BSYNC.RECONVERGENT B3 ;  /* 0x0000000000037941 */ /* 0x000fea0003800200 */
.L_x_227:
[----:B------:R-:W-:-:S07]  /*1ba0*/  IADD3 R6, PT, PT, R6, -0x1000, RZ ;  /* 0xfffff00006067810 */ /* 0x000fce0007ffe0ff */
.L_x_226:
[----:B------:R-:W-:Y:S05]  /*1bb0*/  BSYNC.RECONVERGENT B2 ;  /* 0x0000000000027941 */ /* 0x000fea0003800200 */
.L_x_225:
[----:B------:R-:W-:-:S13]  /*1bc0*/  ISETP.NE.AND P0, PT, R4, RZ, PT ;  /* 0x000000ff0400720c */ /* 0x000fda0003f05270 */
[----:B------:R-:W-:Y:S05]  /*1bd0*/  @!P0 BRA `(.L_x_224) ;  /* 0x0000000400248947 */ /* 0x000fea0003800000 */
[----:B------:R-:W-:Y:S01]  /*1be0*/  ISETP.GE.U32.AND P0, PT, R4, 0x8, PT ;  /* 0x000000080400780c */ /* 0x000fe20003f06070 */
[----:B------:R-:W-:Y:S01]  /*1bf0*/  BSSY.RECONVERGENT B2, `(.L_x_229) ;  /* 0x0000025000027945 */ /* 0x000fe20003800200 */
[----:B------:R-:W-:-:S04]  /*1c00*/  LOP3.LUT R22, R3, 0x7, RZ, 0xc0, !PT ;  /* 0x0000000703167812 */ /* 0x000fc800078ec0ff */
[----:B------:R-:W-:-:S07]  /*1c10*/  ISETP.NE.AND P1, PT, R22, RZ, PT ;  /* 0x000000ff1600720c */ /* 0x000fce0003f25270 */
[----:B------:R-:W-:Y:S06]  /*1c20*/  @!P0 BRA `(.L_x_230) ;  /* 0x0000000000848947 */ /* 0x000fec0003800000 */
[----:B------:R-:W-:-:S04]  /*1c30*/  IADD3 R7, PT, PT, R6, UR4, RZ ;  /* 0x0000000406077c10 */ /* 0x000fc8000fffe0ff */
        /* <DEDUP_REMOVED lines=32> */
.L_x_230:
[----:B------:R-:W-:Y:S05]  /*1e40*/  BSYNC.RECONVERGENT B2 ;  /* 0x0000000000027941 */ /* 0x000fea0003800200 */
.L_x_229:
        /* <DEDUP_REMOVED lines=23> */
.L_x_232:
[----:B------:R-:W-:Y:S05]  /*1fc0*/  BSYNC.RECONVERGENT B2 ;  /* 0x0000000000027941 */ /* 0x000fea0003800200 */
.L_x_231:
[----:B------:R-:W-:Y:S05]  /*1fd0*/  @!P1 BRA `(.L_x_224) ;  /* 0x0000000000249947 */ /* 0x000fea0003800000 */
[----:B------:R-:W-:Y:S02]  /*1fe0*/  IADD3 R7, PT, PT, R6, UR4, RZ ;  /* 0x0000000406077c10 */ /* 0x000fe4000fffe0ff */
[----:B------:R-:W-:-:S07]  /*1ff0*/  IADD3 R4, PT, PT, -R4, RZ, RZ ;  /* 0x000000ff04047210 */ /* 0x000fce0007ffe1ff */
.L_x_233:
[----:B------:R-:W-:-:S06]  /*2000*/  IMAD.WIDE.U32 R2, R7, 0x4, R12 ;  /* 0x0000000407027825 */ /* 0x000fcc00078e000c */
[----:B------:R-:W2:Y:S01]  /*2010*/  LDG.E R2, desc[UR6][R2.64] ;  /* 0x0000000602027981 */ /* 0x000ea2000c1e1900 */
[----:B------:R-:W-:Y:S02]  /*2020*/  IADD3 R4, PT, PT, R4, 0x1, RZ ;  /* 0x0000000104047810 */ /* 0x000fe40007ffe0ff */
[----:B------:R-:W-:Y:S02]  /*2030*/  IADD3 R7, PT, PT, R7, 0x200, RZ ;  /* 0x0000020007077810 */ /* 0x000fe40007ffe0ff */
[----:B------:R-:W-:Y:S01]  /*2040*/  ISETP.NE.AND P0, PT, R4, RZ, PT ;  /* 0x000000ff0400720c */ /* 0x000fe20003f05270 */
[----:B--2---:R-:W-:-:S12]  /*2050*/  FADD R5, R2, R5 ;  /* 0x0000000502057221 */ /* 0x004fd80000000000 */
[----:B------:R-:W-:Y:S05]  /*2060*/  @P0 BRA `(.L_x_233) ;  /* 0xfffffffc00e40947 */ /* 0x000fea000383ffff */
.L_x_224:
[----:B------:R-:W-:Y:S05]  /*2070*/  BSYNC.RECONVERGENT B1 ;  /* 0x0000000000017941 */ /* 0x000fea0003800200 */
.L_x_222:
        /* <DEDUP_REMOVED lines=33> */
[----:B------:R-:W3:Y:S04]  /*2290*/  LDS.128 R8, [UR4+0x30] ;  /* 0x00003004ff087984 */ /* 0x000ee80008000c00 */
[----:B------:R-:W4:Y:S01]  /*22a0*/  LDS.128 R16, [UR4+0x40] ;  /* 0x00004004ff107984 */ /* 0x000f220008000c00 */
[----:B0-----:R-:W-:-:S04]  /*22b0*/  FADD R5, R0, R5 ;  /* 0x0000000500057221 */ /* 0x001fc80000000000 */
        /* <DEDUP_REMOVED lines=13> */
[----:B------:R-:W-:-:S07]  /*2390*/  FADD R0, R18, R19 ;  /* 0x0000001312007221 */ /* 0x000fce0000000000 */
.L_x_220:
[----:B------:R-:W-:Y:S05]  /*23a0*/  BSYNC.RECONVERGENT B0 ;  /* 0x0000000000007941 */ /* 0x000fea0003800200 */
.L_x_205:
[----:B------:R-:W-:Y:S05]  /*23b0*/  @P0 EXIT ;  /* 0x000000000000094d */ /* 0x000fea0003800000 */
[----:B012---:R-:W0:Y:S01]  /*23c0*/  LDC.64 R2, c[0x0][0x388] ;  /* 0x0000e200ff027b82 */ /* 0x007e220000000a00 */
[----:B------:R-:W1:Y:S02]  /*23d0*/  LDCU UR4, c[0x0][0x398] ;  /* 0x00007300ff0477ac */ /* 0x000e640008000800 */
[----:B-1----:R-:W-:-:S05]  /*23e0*/  FADD R5, R0, UR4 ;  /* 0x0000000400057e21 */ /* 0x002fca0008000000 */
[----:B0-----:R-:W-:Y:S01]  /*23f0*/  STG.E desc[UR6][R2.64], R5 ;  /* 0x0000000502007986 */ /* 0x001fe2000c101906 */
[----:B------:R-:W-:Y:S05]  /*2400*/  EXIT ;  /* 0x000000000000794d */ /* 0x000fea0003800000 */
.L_x_234:
        /* <DEDUP_REMOVED lines=15> */
.L_x_264:


//--------------------- .text._ZN3cub18CUB_300001_SM_10006detail11EmptyKernelIvEEvv --------------------------
	.section	.text._ZN3cub18CUB_300001_SM_10006detail11EmptyKernelIvEEvv,"ax",@progbits
	.align	128
        .global         _ZN3cub18CUB_300001_SM_10006detail11EmptyKernelIvEEvv
        .type           _ZN3cub18CUB_300001_SM_10006detail11EmptyKernelIvEEvv,@function
        .size           _ZN3cub18CUB_300001_SM_10006detail11EmptyKernelIvEEvv,(.L_x_265 - _ZN3cub18CUB_300001_SM_10006detail11EmptyKernelIvEEvv)
        .other          _ZN3cub18CUB_300001_SM_10006detail11EmptyKernelIvEEvv,@"STO_CUDA_ENTRY STV_DEFAULT"
_ZN3cub18CUB_300001_SM_10006detail11EmptyKernelIvEEvv:
.text._ZN3cub18CUB_300001_SM_10006detail11EmptyKernelIvEEvv:
[----:B------:R-:W-:Y:S01]  /*0000*/  LDC R1, c[0x0][0x37c] ;  /* 0x0000df00ff017b82 */ /* 0x000fe20000000800 */
[----:B------:R-:W-:Y:S05]  /*0010*/  EXIT ;  /* 0x000000000000794d */ /* 0x000fea0003800000 */
.L_x_235:
        /* <DEDUP_REMOVED lines=14> */
.L_x_265:


//--------------------- .text._Z9ApplySwapiiPiPh  --------------------------
	.section	.text._Z9ApplySwapiiPiPh,"ax",@progbits
	.align	128
        .global         _Z9ApplySwapiiPiPh
        .type           _Z9ApplySwapiiPiPh,@function
        .size           _Z9ApplySwapiiPiPh,(.L_x_266 - _Z9ApplySwapiiPiPh)
        .other          _Z9ApplySwapiiPiPh,@"STO_CUDA_ENTRY STV_DEFAULT"
_Z9ApplySwapiiPiPh:
.text._Z9ApplySwapiiPiPh:
[----:B------:R-:W-:Y:S01]  /*0000*/  LDC R1, c[0x0][0x37c] ;  /* 0x0000df00ff017b82 */ /* 0x000fe20000000800 */
[----:B------:R-:W0:Y:S07]  /*0010*/  S2R R0, SR_TID.X ;  /* 0x0000000000007919 */ /* 0x000e2e0000002100 */
[----:B------:R-:W0:Y:S02]  /*0020*/  S2UR UR4, SR_CTAID.X ;  /* 0x00000000000479c3 */ /* 0x000e240000002500 */
[----:B0-----:R-:W-:-:S13]  /*0030*/  LOP3.LUT P0, RZ, R0, UR4, RZ, 0xfc, !PT ;  /* 0x0000000400ff7c12 */ /* 0x001fda000f80fcff */
[----:B------:R-:W-:Y:S05]  /*0040*/  @P0 EXIT ;  /* 0x000000000000094d */ /* 0x000fea0003800000 */
[----:B------:R-:W0:Y:S01]  /*0050*/  LDC.64 R2, c[0x0][0x388] ;  /* 0x0000e200ff027b82 */ /* 0x000e220000000a00 */
[----:B------:R-:W1:Y:S07]  /*0060*/  LDCU.64 UR4, c[0x0][0x358] ;  /* 0x00006b00ff0477ac */ /* 0x000e6e0008000a00 */
[----:B------:R-:W0:Y:S08]  /*0070*/  LDC.64 R14, c[0x0][0x380] ;  /* 0x0000e000ff0e7b82 */ /* 0x000e300000000a00 */
[----:B------:R-:W2:Y:S01]  /*0080*/  LDC.64 R8, c[0x0][0x390] ;  /* 0x0000e400ff087b82 */ /* 0x000ea20000000a00 */
[----:B0-----:R-:W-:-:S04]  /*0090*/  IMAD.WIDE R4, R15, 0x4, R2 ;  /* 0x000000040f047825 */ /* 0x001fc800078e0202 */
[C---:B------:R-:W-:Y:S01]  /*00a0*/  IMAD.WIDE R2, R14.reuse, 0x4, R2 ;  /* 0x000000040e027825 */ /* 0x040fe200078e0202 */
[----:B-1----:R-:W3:Y:S04]  /*00b0*/  LDG.E R13, desc[UR4][R4.64] ;  /* 0x00000004040d7981 */ /* 0x002ee8000c1e1900 */
[----:B------:R-:W4:Y:S01]  /*00c0*/  LDG.E R11, desc[UR4][R2.64] ;  /* 0x00000004020b7981 */ /* 0x000f22000c1e1900 */
[CC--:B--2---:R-:W-:Y:S01]  /*00d0*/  IADD3 R6, P0, PT, R15.reuse, R8.reuse, RZ ;  /* 0x000000080f067210 */ /* 0x0c4fe20007f1e0ff */
[----:B------:R-:W-:Y:S01]  /*00e0*/  IMAD.MOV.U32 R0, RZ, RZ, 0x1 ;  /* 0x00000001ff007424 */ /* 0x000fe200078e00ff */
[----:B------:R-:W-:Y:S02]  /*00f0*/  IADD3 R8, P1, PT, R14, R8, RZ ;  /* 0x000000080e087210 */ /* 0x000fe40007f3e0ff */
[----:B------:R-:W-:-:S02]  /*0100*/  LEA.HI.X.SX32 R7, R15, R9, 0x1, P0 ;  /* 0x000000090f077211 */ /* 0x000fc400000f0eff */
[----:B------:R-:W-:Y:S01]  /*0110*/  LEA.HI.X.SX32 R9, R14, R9, 0x1, P1 ;  /* 0x000000090e097211 */ /* 0x000fe200008f0eff */
[----:B---3--:R-:W-:Y:S04]  /*0120*/  STG.E desc[UR4][R2.64], R13 ;  /* 0x0000000d02007986 */ /* 0x008fe8000c101904 */
[----:B----4-:R-:W-:Y:S04]  /*0130*/  STG.E desc[UR4][R4.64], R11 ;  /* 0x0000000b04007986 */ /* 0x010fe8000c101904 */
[----:B------:R-:W-:Y:S04]  /*0140*/  STG.E.U8 desc[UR4][R6.64], R0 ;  /* 0x0000000006007986 */ /* 0x000fe8000c101104 */
[----:B------:R-:W-:Y:S01]  /*0150*/  STG.E.U8 desc[UR4][R8.64], R0 ;  /* 0x0000000008007986 */ /* 0x000fe2000c101104 */
[----:B------:R-:W-:Y:S05]  /*0160*/  EXIT ;  /* 0x000000000000794d */ /* 0x000fea0003800000 */
.L_x_236:
        /* <DEDUP_REMOVED lines=9> */
.L_x_266:


//--------------------- .text._Z17ComputeCutContribiPKiS0_PKfS0_Pf --------------------------
	.section	.text._Z17ComputeCutContribiPKiS0_PKfS0_Pf,"ax",@progbits
	.align	128
        .global         _Z17ComputeCutContribiPKiS0_PKfS0_Pf
        .type           _Z17ComputeCutContribiPKiS0_PKfS0_Pf,@function
        .size           _Z17ComputeCutContribiPKiS0_PKfS0_Pf,(.L_x_267 - _Z17ComputeCutContribiPKiS0_PKfS0_Pf)
        .other          _Z17ComputeCutContribiPKiS0_PKfS0_Pf,@"STO_CUDA_ENTRY STV_DEFAULT"
_Z17ComputeCutContribiPKiS0_PKfS0_Pf:
.text._Z17ComputeCutContribiPKiS0_PKfS0_Pf:
[----:B------:R-:W-:Y:S01]  /*0000*/  LDC R1, c[0x0][0x37c] ;  /* 0x0000df00ff017b82 */ /* 0x000fe20000000800 */
[----:B------:R-:W0:Y:S07]  /*0010*/  S2R R0, SR_TID.X ;  /* 0x0000000000007919 */ /* 0x000e2e0000002100 */
[----:B------:R-:W0:Y:S01]  /*0020*/  S2UR UR4, SR_CTAID.X ;  /* 0x00000000000479c3 */ /* 0x000e220000002500 */
[----:B------:R-:W1:Y:S07]  /*0030*/  LDCU UR5, c[0x0][0x380] ;  /* 0x00007000ff0577ac */ /* 0x000e6e0008000800 */
[----:B------:R-:W0:Y:S02]  /*0040*/  LDC R17, c[0x0][0x360] ;  /* 0x0000d800ff117b82 */ /* 0x000e240000000800 */
[----:B0-----:R-:W-:-:S05]  /*0050*/  IMAD R17, R17, UR4, R0 ;  /* 0x0000000411117c24 */ /* 0x001fca000f8e0200 */
[----:B-1----:R-:W-:-:S13]  /*0060*/  ISETP.GE.AND P0, PT, R17, UR5, PT ;  /* 0x0000000511007c0c */ /* 0x002fda000bf06270 */
[----:B------:R-:W-:Y:S05]  /*0070*/  @P0 EXIT ;  /* 0x000000000000094d */ /* 0x000fea0003800000 */
[----:B------:R-:W0:Y:S01]  /*0080*/  LDC.64 R2, c[0x0][0x388] ;  /* 0x0000e200ff027b82 */ /* 0x000e220000000a00 */
[----:B------:R-:W1:Y:S01]  /*0090*/  LDCU.64 UR4, c[0x0][0x358] ;  /* 0x00006b00ff0477ac */ /* 0x000e620008000a00 */
[----:B------:R-:W2:Y:S01]  /*00a0*/  LDCU.64 UR8, c[0x0][0x3a0] ;  /* 0x00007400ff0877ac */ /* 0x000ea20008000a00 */
[----:B0-----:R-:W-:-:S05]  /*00b0*/  IMAD.WIDE R2, R17, 0x4, R2 ;  /* 0x0000000411027825 */ /* 0x001fca00078e0202 */
[----:B-1----:R-:W3:Y:S04]  /*00c0*/  LDG.E R21, desc[UR4][R2.64] ;  /* 0x0000000402157981 */ /* 0x002ee8000c1e1900 */
[----:B------:R-:W3:Y:S01]  /*00d0*/  LDG.E R6, desc[UR4][R2.64+0x4] ;  /* 0x0000040402067981 */ /* 0x000ee2000c1e1900 */
[----:B------:R-:W-:Y:S01]  /*00e0*/  BSSY.RECONVERGENT B0, `(.L_x_237) ;  /* 0x000009c000007945 */ /* 0x000fe20003800200 */
[----:B------:R-:W-:Y:S01]  /*00f0*/  HFMA2 R0, -RZ, RZ, 0, 0 ;  /* 0x00000000ff007431 */ /* 0x000fe200000001ff */
[----:B---3--:R-:W-:-:S13]  /*0100*/  ISETP.GE.AND P0, PT, R21, R6, PT ;  /* 0x000000061500720c */ /* 0x008fda0003f06270 */
[----:B--2---:R-:W-:Y:S05]  /*0110*/  @P0 BRA `(.L_x_238) ;  /* 0x0000000800600947 */ /* 0x004fea0003800000 */
[----:B------:R-:W0:Y:S02]  /*0120*/  LDCU.64 UR6, c[0x0][0x3a0] ;  /* 0x00007400ff0677ac */ /* 0x000e240008000a00 */
[----:B0-----:R-:W-:Y:S02]  /*0130*/  MOV R2, UR6 ;  /* 0x0000000600027c02 */ /* 0x001fe40008000f00 */
[----:B------:R-:W-:-:S03]  /*0140*/  MOV R3, UR7 ;  /* 0x0000000700037c02 */ /* 0x000fc60008000f00 */
[----:B------:R-:W-:-:S05]  /*0150*/  IMAD.WIDE R4, R17, 0x4, R2 ;  /* 0x0000000411047825 */ /* 0x000fca00078e0202 */
[----:B------:R0:W5:Y:S01]  /*0160*/  LDG.E R16, desc[UR4][R4.64] ;  /* 0x0000000404107981 */ /* 0x000162000c1e1900 */
[C---:B------:R-:W-:Y:S01]  /*0170*/  VIADDMNMX R6, R21.reuse, 0x1, R6, !PT ;  /* 0x0000000115067846 */ /* 0x040fe20007800106 */
[----:B------:R-:W-:Y:S01]  /*0180*/  BSSY.RECONVERGENT B1, `(.L_x_239) ;  /* 0x0000049000017945 */ /* 0x000fe20003800200 */
[----:B------:R-:W-:Y:S02]  /*0190*/  MOV R0, RZ ;  /* 0x000000ff00007202 */ /* 0x000fe40000000f00 */
[CC--:B------:R-:W-:Y:S02]  /*01a0*/  IADD3 R18, PT, PT, -R21.reuse, R6.reuse, RZ ;  /* 0x0000000615127210 */ /* 0x0c0fe40007ffe1ff */
[----:B------:R-:W-:Y:S02]  /*01b0*/  IADD3 R6, PT, PT, R21, -R6, RZ ;  /* 0x8000000615067210 */ /* 0x000fe40007ffe0ff */
[----:B------:R-:W-:Y:S02]  /*01c0*/  LOP3.LUT R19, R18, 0x7, RZ, 0xc0, !PT ;  /* 0x0000000712137812 */ /* 0x000fe400078ec0ff */
[----:B------:R-:W-:-:S02]  /*01d0*/  ISETP.GT.U32.AND P1, PT, R6, -0x8, PT ;  /* 0xfffffff80600780c */ /* 0x000fc40003f24070 */
[----:B------:R-:W-:-:S11]  /*01e0*/  ISETP.NE.AND P0, PT, R19, RZ, PT ;  /* 0x000000ff1300720c */ /* 0x000fd60003f05270 */
[----:B0-----:R-:W-:Y:S05]  /*01f0*/  @P1 BRA `(.L_x_240) ;  /* 0x0000000400041947 */ /* 0x001fea0003800000 */
[----:B------:R-:W0:Y:S01]  /*0200*/  LDC.64 R6, c[0x0][0x398] ;  /* 0x0000e600ff067b82 */ /* 0x000e220000000a00 */
[----:B------:R-:W-:Y:S02]  /*0210*/  LOP3.LUT R20, R18, 0xfffffff8, RZ, 0xc0, !PT ;  /* 0xfffffff812147812 */ /* 0x000fe400078ec0ff */
[----:B------:R-:W-:Y:S02]  /*0220*/  MOV R0, RZ ;  /* 0x000000ff00007202 */ /* 0x000fe40000000f00 */
[----:B------:R-:W-:-:S03]  /*0230*/  IADD3 R20, PT, PT, -R20, RZ, RZ ;  /* 0x000000ff14147210 */ /* 0x000fc60007ffe1ff */
[----:B------:R-:W1:Y:S01]  /*0240*/  LDC.64 R4, c[0x0][0x390] ;  /* 0x0000e400ff047b82 */ /* 0x000e620000000a00 */
[----:B0-----:R-:W-:-:S05]  /*0250*/  IADD3 R6, P2, PT, R6, 0x10, RZ ;  /* 0x0000001006067810 */ /* 0x001fca0007f5e0ff */
[----:B------:R-:W-:Y:S01]  /*0260*/  IMAD.X R7, RZ, RZ, R7, P2 ;  /* 0x000000ffff077224 */ /* 0x000fe200010e0607 */
[----:B-1----:R-:W-:-:S04]  /*0270*/  IADD3 R4, P1, PT, R4, 0x10, RZ ;  /* 0x0000001004047810 */ /* 0x002fc80007f3e0ff */
[----:B------:R-:W-:-:S09]  /*0280*/  IADD3.X R5, PT, PT, RZ, R5, RZ, P1, !PT ;  /* 0x00000005ff057210 */ /* 0x000fd20000ffe4ff */
.L_x_241:
[----:B------:R-:W-:-:S05]  /*0290*/  IMAD.WIDE R22, R21, 0x4, R4 ;  /* 0x0000000415167825 */ /* 0x000fca00078e0204 */
[----:B------:R-:W2:Y:S04]  /*02a0*/  LDG.E R11, desc[UR4][R22.64+-0x10] ;  /* 0xfffff004160b7981 */ /* 0x000ea8000c1e1900 */
[----:B------:R-:W3:Y:S01]  /*02b0*/  LDG.E R9, desc[UR4][R22.64+-0xc] ;  /* 0xfffff40416097981 */ /* 0x000ee2000c1e1900 */
[----:B------:R-:W-:Y:S01]  /*02c0*/  MOV R2, UR8 ;  /* 0x0000000800027c02 */ /* 0x000fe20008000f00 */
[----:B------:R-:W-:Y:S02]  /*02d0*/  IMAD.U32 R3, RZ, RZ, UR9 ;  /* 0x00000009ff037e24 */ /* 0x000fe4000f8e00ff */
[----:B------:R-:W4:Y:S04]  /*02e0*/  LDG.E R25, desc[UR4][R22.64+-0x8] ;  /* 0xfffff80416197981 */ /* 0x000f28000c1e1900 */
[----:B------:R-:W4:Y:S04]  /*02f0*/  LDG.E R13, desc[UR4][R22.64+-0x4] ;  /* 0xfffffc04160d7981 */ /* 0x000f28000c1e1900 */
[----:B------:R-:W4:Y:S04]  /*0300*/  LDG.E R14, desc[UR4][R22.64] ;  /* 0x00000004160e7981 */ /* 0x000f28000c1e1900 */
[----:B------:R-:W4:Y:S04]  /*0310*/  LDG.E R15, desc[UR4][R22.64+0x4] ;  /* 0x00000404160f7981 */ /* 0x000f28000c1e1900 */
[----:B------:R-:W4:Y:S04]  /*0320*/  LDG.E R27, desc[UR4][R22.64+0x8] ;  /* 0x00000804161b7981 */ /* 0x000f28000c1e1900 */
[----:B------:R-:W4:Y:S01]  /*0330*/  LDG.E R29, desc[UR4][R22.64+0xc] ;  /* 0x00000c04161d7981 */ /* 0x000f22000c1e1900 */
[----:B--2---:R-:W-:-:S04]  /*0340*/  IMAD.WIDE R10, R11, 0x4, R2 ;  /* 0x000000040b0a7825 */ /* 0x004fc800078e0202 */
[--C-:B---3--:R-:W-:Y:S01]  /*0350*/  IMAD.WIDE R8, R9, 0x4, R2.reuse ;  /* 0x0000000409087825 */ /* 0x108fe200078e0202 */
[----:B------:R0:W2:Y:S05]  /*0360*/  LDG.E R12, desc[UR4][R10.64] ;  /* 0x000000040a0c7981 */ /* 0x0000aa000c1e1900 */
[----:B------:R-:W3:Y:S01]  /*0370*/  LDG.E R9, desc[UR4][R8.64] ;  /* 0x0000000408097981 */ /* 0x000ee2000c1e1900 */
[----:B----4-:R-:W-:-:S04]  /*0380*/  IMAD.WIDE R24, R25, 0x4, R2 ;  /* 0x0000000419187825 */ /* 0x010fc800078e0202 */
[--C-:B0-----:R-:W-:Y:S02]  /*0390*/  IMAD.WIDE R10, R13, 0x4, R2.reuse ;  /* 0x000000040d0a7825 */ /* 0x101fe400078e0202 */
[----:B------:R-:W4:Y:S04]  /*03a0*/  LDG.E R25, desc[UR4][R24.64] ;  /* 0x0000000418197981 */ /* 0x000f28000c1e1900 */
[----:B------:R-:W4:Y:S01]  /*03b0*/  LDG.E R11, desc[UR4][R10.64] ;  /* 0x000000040a0b7981 */ /* 0x000f22000c1e1900 */
[----:B------:R-:W-:-:S04]  /*03c0*/  IMAD.WIDE R22, R27, 0x4, R2 ;  /* 0x000000041b167825 */ /* 0x000fc800078e0202 */
[--C-:B------:R-:W-:Y:S02]  /*03d0*/  IMAD.WIDE R26, R29, 0x4, R2.reuse ;  /* 0x000000041d1a7825 */ /* 0x100fe400078e0202 */
[----:B------:R-:W4:Y:S04]  /*03e0*/  LDG.E R23, desc[UR4][R22.64] ;  /* 0x0000000416177981 */ /* 0x000f28000c1e1900 */
[----:B------:R-:W4:Y:S01]  /*03f0*/  LDG.E R27, desc[UR4][R26.64] ;  /* 0x000000041a1b7981 */ /* 0x000f22000c1e1900 */
[----:B--2--5:R-:W-:Y:S01]  /*0400*/  ISETP.NE.AND P1, PT, R16, R12, PT ;  /* 0x0000000c1000720c */ /* 0x024fe20003f25270 */
[----:B------:R-:W-:Y:S01]  /*0410*/  IMAD.WIDE R12, R14, 0x4, R2 ;  /* 0x000000040e0c7825 */ /* 0x000fe200078e0202 */
[----:B---3--:R-:W-:-:S03]  /*0420*/  ISETP.NE.AND P6, PT, R16, R9, PT ;  /* 0x000000091000720c */ /* 0x008fc60003fc5270 */
[----:B------:R-:W-:Y:S02]  /*0430*/  IMAD.WIDE R8, R15, 0x4, R2 ;  /* 0x000000040f087825 */ /* 0x000fe400078e0202 */
[----:B------:R-:W2:Y:S04]  /*0440*/  LDG.E R13, desc[UR4][R12.64] ;  /* 0x000000040c0d7981 */ /* 0x000ea8000c1e1900 */
[----:B------:R-:W3:Y:S01]  /*0450*/  LDG.E R9, desc[UR4][R8.64] ;  /* 0x0000000408097981 */ /* 0x000ee2000c1e1900 */
[----:B------:R-:W-:-:S05]  /*0460*/  IMAD.WIDE R14, R21, 0x4, R6 ;  /* 0x00000004150e7825 */ /* 0x000fca00078e0206 */
[----:B------:R-:W3:Y:S04]  /*0470*/  @P1 LDG.E R29, desc[UR4][R14.64+-0x10] ;  /* 0xfffff0040e1d1981 */ /* 0x000ee8000c1e1900 */
[----:B------:R-:W3:Y:S01]  /*0480*/  @P6 LDG.E R24, desc[UR4][R14.64+-0xc] ;  /* 0xfffff4040e186981 */ /* 0x000ee2000c1e1900 */
[C---:B----4-:R-:W-:Y:S02]  /*0490*/  ISETP.NE.AND P5, PT, R16.reuse, R25, PT ;  /* 0x000000191000720c */ /* 0x050fe40003fa5270 */
[----:B------:R-:W-:-:S11]  /*04a0*/  ISETP.NE.AND P4, PT, R16, R11, PT ;  /* 0x0000000b1000720c */ /* 0x000fd60003f85270 */
[----:B------:R-:W4:Y:S01]  /*04b0*/  @P5 LDG.E R11, desc[UR4][R14.64+-0x8] ;  /* 0xfffff8040e0b5981 */ /* 0x000f22000c1e1900 */
[C---:B--2---:R-:W-:Y:S02]  /*04c0*/  ISETP.NE.AND P3, PT, R16.reuse, R13, PT ;  /* 0x0000000d1000720c */ /* 0x044fe40003f65270 */
[----:B---3--:R-:W-:Y:S02]  /*04d0*/  ISETP.NE.AND P2, PT, R16, R9, PT ;  /* 0x000000091000720c */ /* 0x008fe40003f45270 */
[----:B------:R-:W2:Y:S01]  /*04e0*/  @P4 LDG.E R9, desc[UR4][R14.64+-0x4] ;  /* 0xfffffc040e094981 */ /* 0x000ea2000c1e1900 */
[----:B------:R-:W-:-:S08]  /*04f0*/  @P1 FADD R0, R0, R29 ;  /* 0x0000001d00001221 */ /* 0x000fd00000000000 */
[----:B------:R-:W3:Y:S01]  /*0500*/  @P3 LDG.E R13, desc[UR4][R14.64] ;  /* 0x000000040e0d3981 */ /* 0x000ee2000c1e1900 */
[----:B------:R-:W-:Y:S01]  /*0510*/  ISETP.NE.AND P1, PT, R16, R23, PT ;  /* 0x000000171000720c */ /* 0x000fe20003f25270 */
[----:B------:R-:W-:Y:S02]  /*0520*/  @P6 FADD R0, R0, R24 ;  /* 0x0000001800006221 */ /* 0x000fe40000000000 */
[----:B------:R-:W3:Y:S01]  /*0530*/  @P2 LDG.E R23, desc[UR4][R14.64+0x4] ;  /* 0x000004040e172981 */ /* 0x000ee2000c1e1900 */
[----:B------:R-:W-:-:S09]  /*0540*/  ISETP.NE.AND P6, PT, R16, R27, PT ;  /* 0x0000001b1000720c */ /* 0x000fd20003fc5270 */
[----:B------:R-:W3:Y:S04]  /*0550*/  @P1 LDG.E R25, desc[UR4][R14.64+0x8] ;  /* 0x000008040e191981 */ /* 0x000ee8000c1e1900 */
[----:B------:R-:W3:Y:S01]  /*0560*/  @P6 LDG.E R27, desc[UR4][R14.64+0xc] ;  /* 0x00000c040e1b6981 */ /* 0x000ee2000c1e1900 */
[----:B----4-:R-:W-:Y:S01]  /*0570*/  @P5 FADD R0, R0, R11 ;  /* 0x0000000b00005221 */ /* 0x010fe20000000000 */
[----:B------:R-:W-:Y:S02]  /*0580*/  IADD3 R20, PT, PT, R20, 0x8, RZ ;  /* 0x0000000814147810 */ /* 0x000fe40007ffe0ff */
[----:B------:R-:W-:Y:S01]  /*0590*/  IADD3 R21, PT, PT, R21, 0x8, RZ ;  /* 0x0000000815157810 */ /* 0x000fe20007ffe0ff */
[----:B--2---:R-:W-:-:S04]  /*05a0*/  @P4 FADD R0, R0, R9 ;  /* 0x0000000900004221 */ /* 0x004fc80000000000 */
[----:B---3--:R-:W-:-:S04]  /*05b0*/  @P3 FADD R0, R0, R13 ;  /* 0x0000000d00003221 */ /* 0x008fc80000000000 */
[----:B------:R-:W-:Y:S01]  /*05c0*/  @P2 FADD R0, R0, R23 ;  /* 0x0000001700002221 */ /* 0x000fe20000000000 */
[----:B------:R-:W-:-:S03]  /*05d0*/  ISETP.NE.AND P2, PT, R20, RZ, PT ;  /* 0x000000ff1400720c */ /* 0x000fc60003f45270 */
[----:B------:R-:W-:-:S04]  /*05e0*/  @P1 FADD R0, R0, R25 ;  /* 0x0000001900001221 */ /* 0x000fc80000000000 */
[----:B------:R-:W-:-:S06]  /*05f0*/  @P6 FADD R0, R0, R27 ;  /* 0x0000001b00006221 */ /* 0x000fcc0000000000 */
[----:B------:R-:W-:Y:S05]  /*0600*/  @P2 BRA `(.L_x_241) ;  /* 0xfffffffc00202947 */ /* 0x000fea000383ffff */
.L_x_240:
[----:B------:R-:W-:Y:S05]  /*0610*/  BSYNC.RECONVERGENT B1 ;  /* 0x0000000000017941 */ /* 0x000fea0003800200 */
.L_x_239:
[----:B------:R-:W-:Y:S05]  /*0620*/  @!P0 BRA `(.L_x_238) ;  /* 0x00000004001c8947 */ /* 0x000fea0003800000 */
[----:B------:R-:W-:Y:S01]  /*0630*/  ISETP.GE.U32.AND P0, PT, R19, 0x4, PT ;  /* 0x000000041300780c */ /* 0x000fe20003f06070 */
[----:B------:R-:W-:Y:S01]  /*0640*/  BSSY.RECONVERGENT B1, `(.L_x_242) ;  /* 0x0000021000017945 */ /* 0x000fe20003800200 */
[----:B------:R-:W-:-:S04]  /*0650*/  LOP3.LUT R20, R18, 0x3, RZ, 0xc0, !PT ;  /* 0x0000000312147812 */ /* 0x000fc800078ec0ff */
[----:B------:R-:W-:-:S07]  /*0660*/  ISETP.NE.AND P4, PT, R20, RZ, PT ;  /* 0x000000ff1400720c */ /* 0x000fce0003f85270 */
[----:B------:R-:W-:Y:S06]  /*0670*/  @!P0 BRA `(.L_x_243) ;  /* 0x0000000000748947 */ /* 0x000fec0003800000 */
[----:B------:R-:W0:Y:S08]  /*0680*/  LDC.64 R4, c[0x0][0x390] ;  /* 0x0000e400ff047b82 */ /* 0x000e300000000a00 */
[----:B------:R-:W1:Y:S01]  /*0690*/  LDC.64 R12, c[0x0][0x398] ;  /* 0x0000e600ff0c7b82 */ /* 0x000e620000000a00 */
[----:B0-----:R-:W-:-:S05]  /*06a0*/  IMAD.WIDE R14, R21, 0x4, R4 ;  /* 0x00000004150e7825 */ /* 0x001fca00078e0204 */
[----:B------:R-:W2:Y:S04]  /*06b0*/  LDG.E R5, desc[UR4][R14.64] ;  /* 0x000000040e057981 */ /* 0x000ea8000c1e1900 */
[----:B------:R-:W3:Y:S04]  /*06c0*/  LDG.E R7, desc[UR4][R14.64+0x4] ;  /* 0x000004040e077981 */ /* 0x000ee8000c1e1900 */
[----:B------:R-:W4:Y:S04]  /*06d0*/  LDG.E R9, desc[UR4][R14.64+0x8] ;  /* 0x000008040e097981 */ /* 0x000f28000c1e1900 */
[----:B------:R-:W4:Y:S01]  /*06e0*/  LDG.E R11, desc[UR4][R14.64+0xc] ;  /* 0x00000c040e0b7981 */ /* 0x000f22000c1e1900 */
[----:B--2---:R-:W-:-:S04]  /*06f0*/  IMAD.WIDE R4, R5, 0x4, R2 ;  /* 0x0000000405047825 */ /* 0x004fc800078e0202 */
[--C-:B---3--:R-:W-:Y:S02]  /*0700*/  IMAD.WIDE R6, R7, 0x4, R2.reuse ;  /* 0x0000000407067825 */ /* 0x108fe400078e0202 */
[----:B------:R-:W2:Y:S02]  /*0710*/  LDG.E R5, desc[UR4][R4.64] ;  /* 0x0000000404057981 */ /* 0x000ea4000c1e1900 */
[--C-:B----4-:R-:W-:Y:S02]  /*0720*/  IMAD.WIDE R8, R9, 0x4, R2.reuse ;  /* 0x0000000409087825 */ /* 0x110fe400078e0202 */
[----:B------:R-:W3:Y:S02]  /*0730*/  LDG.E R7, desc[UR4][R6.64] ;  /* 0x0000000406077981 */ /* 0x000ee4000c1e1900 */
[----:B------:R-:W-:Y:S02]  /*0740*/  IMAD.WIDE R10, R11, 0x4, R2 ;  /* 0x000000040b0a7825 */ /* 0x000fe400078e0202 */
[----:B------:R-:W4:Y:S04]  /*0750*/  LDG.E R9, desc[UR4][R8.64] ;  /* 0x0000000408097981 */ /* 0x000f28000c1e1900 */
[----:B------:R-:W4:Y:S01]  /*0760*/  LDG.E R11, desc[UR4][R10.64] ;  /* 0x000000040a0b7981 */ /* 0x000f22000c1e1900 */
[----:B-1----:R-:W-:Y:S01]  /*0770*/  IMAD.WIDE R12, R21, 0x4, R12 ;  /* 0x00000004150c7825 */ /* 0x002fe200078e020c */
[----:B--2--5:R-:W-:-:S02]  /*0780*/  ISETP.NE.AND P0, PT, R16, R5, PT ;  /* 0x000000051000720c */ /* 0x024fc40003f05270 */
[C---:B---3--:R-:W-:Y:S02]  /*0790*/  ISETP.NE.AND P1, PT, R16.reuse, R7, PT ;  /* 0x000000071000720c */ /* 0x048fe40003f25270 */
[C---:B----4-:R-:W-:Y:S02]  /*07a0*/  ISETP.NE.AND P2, PT, R16.reuse, R9, PT ;  /* 0x000000091000720c */ /* 0x050fe40003f45270 */
[----:B------:R-:W-:-:S07]  /*07b0*/  ISETP.NE.AND P3, PT, R16, R11, PT ;  /* 0x0000000b1000720c */ /* 0x000fce0003f65270 */
[----:B------:R-:W2:Y:S04]  /*07c0*/  @P0 LDG.E R5, desc[UR4][R12.64] ;  /* 0x000000040c050981 */ /* 0x000ea8000c1e1900 */
[----:B------:R-:W3:Y:S04]  /*07d0*/  @P1 LDG.E R7, desc[UR4][R12.64+0x4] ;  /* 0x000004040c071981 */ /* 0x000ee8000c1e1900 */
[----:B------:R-:W4:Y:S04]  /*07e0*/  @P2 LDG.E R9, desc[UR4][R12.64+0x8] ;  /* 0x000008040c092981 */ /* 0x000f28000c1e1900 */
[----:B------:R-:W4:Y:S01]  /*07f0*/  @P3 LDG.E R15, desc[UR4][R12.64+0xc] ;  /* 0x00000c040c0f3981 */ /* 0x000f22000c1e1900 */
[----:B------:R-:W-:Y:S01]  /*0800*/  IADD3 R21, PT, PT, R21, 0x4, RZ ;  /* 0x0000000415157810 */ /* 0x000fe20007ffe0ff */
[----:B--2---:R-:W-:-:S04]  /*0810*/  @P0 FADD R0, R0, R5 ;  /* 0x0000000500000221 */ /* 0x004fc80000000000 */
[----:B---3--:R-:W-:-:S04]  /*0820*/  @P1 FADD R0, R0, R7 ;  /* 0x0000000700001221 */ /* 0x008fc80000000000 */
[----:B----4-:R-:W-:-:S04]  /*0830*/  @P2 FADD R0, R0, R9 ;  /* 0x0000000900002221 */ /* 0x010fc80000000000 */
[----:B------:R-:W-:-:S07]  /*0840*/  @P3 FADD R0, R0, R15 ;  /* 0x0000000f00003221 */ /* 0x000fce0000000000 */
.L_x_243:
[----:B------:R-:W-:Y:S05]  /*0850*/  BSYNC.RECONVERGENT B1 ;  /* 0x0000000000017941 */ /* 0x000fea0003800200 */
.L_x_242:
[----:B------:R-:W-:Y:S05]  /*0860*/  @!P4 BRA `(.L_x_238) ;  /* 0x00000000008cc947 */ /* 0x000fea0003800000 */
[----:B------:R-:W-:Y:S01]  /*0870*/  ISETP.NE.AND P0, PT, R20, 0x1, PT ;  /* 0x000000011400780c */ /* 0x000fe20003f05270 */
[----:B------:R-:W-:Y:S01]  /*0880*/  BSSY.RECONVERGENT B1, `(.L_x_244) ;  /* 0x0000015000017945 */ /* 0x000fe20003800200 */
[----:B------:R-:W-:-:S04]  /*0890*/  LOP3.LUT R18, R18, 0x1, RZ, 0xc0, !PT ;  /* 0x0000000112127812 */ /* 0x000fc800078ec0ff */
[----:B------:R-:W-:-:S07]  /*08a0*/  ISETP.NE.U32.AND P2, PT, R18, 0x1, PT ;  /* 0x000000011200780c */ /* 0x000fce0003f45070 */
[----:B------:R-:W-:Y:S06]  /*08b0*/  @!P0 BRA `(.L_x_245) ;  /* 0x0000000000448947 */ /* 0x000fec0003800000 */
[----:B------:R-:W0:Y:S08]  /*08c0*/  LDC.64 R4, c[0x0][0x390] ;  /* 0x0000e400ff047b82 */ /* 0x000e300000000a00 */
[----:B------:R-:W1:Y:S01]  /*08d0*/  LDC.64 R10, c[0x0][0x398] ;  /* 0x0000e600ff0a7b82 */ /* 0x000e620000000a00 */
[----:B0-----:R-:W-:-:S05]  /*08e0*/  IMAD.WIDE R8, R21, 0x4, R4 ;  /* 0x0000000415087825 */ /* 0x001fca00078e0204 */
[----:B------:R-:W2:Y:S04]  /*08f0*/  LDG.E R5, desc[UR4][R8.64] ;  /* 0x0000000408057981 */ /* 0x000ea8000c1e1900 */
[----:B------:R-:W3:Y:S01]  /*0900*/  LDG.E R7, desc[UR4][R8.64+0x4] ;  /* 0x0000040408077981 */ /* 0x000ee2000c1e1900 */
[----:B--2---:R-:W-:-:S04]  /*0910*/  IMAD.WIDE R4, R5, 0x4, R2 ;  /* 0x0000000405047825 */ /* 0x004fc800078e0202 */
[----:B---3--:R-:W-:Y:S02]  /*0920*/  IMAD.WIDE R6, R7, 0x4, R2 ;  /* 0x0000000407067825 */ /* 0x008fe400078e0202 */
[----:B------:R-:W2:Y:S04]  /*0930*/  LDG.E R5, desc[UR4][R4.64] ;  /* 0x0000000404057981 */ /* 0x000ea8000c1e1900 */
[----:B------:R-:W3:Y:S01]  /*0940*/  LDG.E R7, desc[UR4][R6.64] ;  /* 0x0000000406077981 */ /* 0x000ee2000c1e1900 */
[----:B-1----:R-:W-:Y:S01]  /*0950*/  IMAD.WIDE R10, R21, 0x4, R10 ;  /* 0x00000004150a7825 */ /* 0x002fe200078e020a */
[C---:B--2--5:R-:W-:Y:S02]  /*0960*/  ISETP.NE.AND P0, PT, R16.reuse, R5, PT ;  /* 0x000000051000720c */ /* 0x064fe40003f05270 */
[----:B---3--:R-:W-:-:S11]  /*0970*/  ISETP.NE.AND P1, PT, R16, R7, PT ;  /* 0x000000071000720c */ /* 0x008fd60003f25270 */
[----:B------:R-:W2:Y:S04]  /*0980*/  @P0 LDG.E R13, desc[UR4][R10.64] ;  /* 0x000000040a0d0981 */ /* 0x000ea8000c1e1900 */
[----:B------:R-:W3:Y:S01]  /*0990*/  @P1 LDG.E R15, desc[UR4][R10.64+0x4] ;  /* 0x000004040a0f1981 */ /* 0x000ee2000c1e1900 */
[----:B------:R-:W-:Y:S01]  /*09a0*/  IADD3 R21, PT, PT, R21, 0x2, RZ ;  /* 0x0000000215157810 */ /* 0x000fe20007ffe0ff */
[----:B--2---:R-:W-:-:S04]  /*09b0*/  @P0 FADD R0, R0, R13 ;  /* 0x0000000d00000221 */ /* 0x004fc80000000000 */
[----:B---3--:R-:W-:-:S07]  /*09c0*/  @P1 FADD R0, R0, R15 ;  /* 0x0000000f00001221 */ /* 0x008fce0000000000 */
.L_x_245:
[----:B------:R-:W-:Y:S05]  /*09d0*/  BSYNC.RECONVERGENT B1 ;  /* 0x0000000000017941 */ /* 0x000fea0003800200 */
.L_x_244:
[----:B------:R-:W-:Y:S05]  /*09e0*/  @P2 BRA `(.L_x_238) ;  /* 0x00000000002c2947 */ /* 0x000fea0003800000 */
[----:B------:R-:W0:Y:S02]  /*09f0*/  LDC.64 R4, c[0x0][0x390] ;  /* 0x0000e400ff047b82 */ /* 0x000e240000000a00 */
[----:B0-----:R-:W-:-:S06]  /*0a00*/  IMAD.WIDE R4, R21, 0x4, R4 ;  /* 0x0000000415047825 */ /* 0x001fcc00078e0204 */
[----:B------:R-:W2:Y:S02]  /*0a10*/  LDG.E R5, desc[UR4][R4.64] ;  /* 0x0000000404057981 */ /* 0x000ea4000c1e1900 */
[----:B--2---:R-:W-:-:S06]  /*0a20*/  IMAD.WIDE R2, R5, 0x4, R2 ;  /* 0x0000000405027825 */ /* 0x004fcc00078e0202 */
[----:B------:R-:W2:Y:S02]  /*0a30*/  LDG.E R3, desc[UR4][R2.64] ;  /* 0x0000000402037981 */ /* 0x000ea4000c1e1900 */
[----:B--2--5:R-:W-:-:S13]  /*0a40*/  ISETP.NE.AND P0, PT, R16, R3, PT ;  /* 0x000000031000720c */ /* 0x024fda0003f05270 */
[----:B------:R-:W-:Y:S05]  /*0a50*/  @!P0 BRA `(.L_x_238) ;  /* 0x0000000000108947 */ /* 0x000fea0003800000 */
[----:B------:R-:W0:Y:S02]  /*0a60*/  LDC.64 R2, c[0x0][0x398] ;  /* 0x0000e600ff027b82 */ /* 0x000e240000000a00 */
[----:B0-----:R-:W-:-:S06]  /*0a70*/  IMAD.WIDE R2, R21, 0x4, R2 ;  /* 0x0000000415027825 */ /* 0x001fcc00078e0202 */
[----:B------:R-:W2:Y:S02]  /*0a80*/  LDG.E R3, desc[UR4][R2.64] ;  /* 0x0000000402037981 */ /* 0x000ea4000c1e1900 */
[----:B--2---:R-:W-:-:S07]  /*0a90*/  FADD R0, R0, R3 ;  /* 0x0000000300007221 */ /* 0x004fce0000000000 */
.L_x_238:
[----:B------:R-:W-:Y:S05]  /*0aa0*/  BSYNC.RECONVERGENT B0 ;  /* 0x0000000000007941 */ /* 0x000fea0003800200 */
.L_x_237:
[----:B------:R-:W0:Y:S02]  /*0ab0*/  LDC.64 R2, c[0x0][0x3a8] ;  /* 0x0000ea00ff027b82 */ /* 0x000e240000000a00 */
[----:B0-----:R-:W-:-:S05]  /*0ac0*/  IMAD.WIDE R2, R17, 0x4, R2 ;  /* 0x0000000411027825 */ /* 0x001fca00078e0202 */
[----:B------:R-:W-:Y:S01]  /*0ad0*/  STG.E desc[UR4][R2.64], R0 ;  /* 0x0000000002007986 */ /* 0x000fe2000c101904 */
[----:B------:R-:W-:Y:S05]  /*0ae0*/  EXIT ;  /* 0x000000000000794d */ /* 0x000fea0003800000 */
.L_x_246:
        /* <DEDUP_REMOVED lines=9> */
.L_x_267:


//--------------------- .text._Z12ComputeGainsiPKiS0_PKfS0_PKhPf --------------------------
	.section	.text._Z12ComputeGainsiPKiS0_PKfS0_PKhPf,"ax",@progbits
	.align	128
        .global         _Z12ComputeGainsiPKiS0_PKfS0_PKhPf
        .type           _Z12ComputeGainsiPKiS0_PKfS0_PKhPf,@function
        .size           _Z12ComputeGainsiPKiS0_PKfS0_PKhPf,(.L_x_268 - _Z12ComputeGainsiPKiS0_PKfS0_PKhPf)
        .other          _Z12ComputeGainsiPKiS0_PKfS0_PKhPf,@"STO_CUDA_ENTRY STV_DEFAULT"
_Z12ComputeGainsiPKiS0_PKfS0_PKhPf:
.text._Z12ComputeGainsiPKiS0_PKfS0_PKhPf:
        /* <DEDUP_REMOVED lines=8> */
[----:B------:R-:W0:Y:S01]  /*0080*/  LDCU.64 UR6, c[0x0][0x3a8] ;  /* 0x00007500ff0677ac */ /* 0x000e220008000a00 */
[----:B------:R-:W1:Y:S01]  /*0090*/  LDCU.64 UR4, c[0x0][0x358] ;  /* 0x00006b00ff0477ac */ /* 0x000e620008000a00 */
[----:B0-----:R-:W-:-:S04]  /*00a0*/  IADD3 R4, P0, PT, R19, UR6, RZ ;  /* 0x0000000613047c10 */ /* 0x001fc8000ff1e0ff */
[----:B------:R-:W-:-:S05]  /*00b0*/  LEA.HI.X.SX32 R5, R19, UR7, 0x1, P0 ;  /* 0x0000000713057c11 */ /* 0x000fca00080f0eff */
[----:B-1----:R-:W2:Y:S02]  /*00c0*/  LDG.E.U8 R4, desc[UR4][R4.64] ;  /* 0x0000000404047981 */ /* 0x002ea4000c1e1100 */
[----:B--2---:R-:W-:-:S13]  /*00d0*/  ISETP.NE.AND P0, PT, R4, RZ, PT ;  /* 0x000000ff0400720c */ /* 0x004fda0003f05270 */
[----:B------:R-:W0:Y:S01]  /*00e0*/  @P0 LDC.64 R2, c[0x0][0x3b0] ;  /* 0x0000ec00ff020b82 */ /* 0x000e220000000a00 */
[----:B------:R-:W-:Y:S01]  /*00f0*/  @P0 MOV R7, 0x7f800000 ;  /* 0x7f80000000070802 */ /* 0x000fe20000000f00 */
[----:B0-----:R-:W-:-:S05]  /*0100*/  @P0 IMAD.WIDE R2, R19, 0x4, R2 ;  /* 0x0000000413020825 */ /* 0x001fca00078e0202 */
[----:B------:R0:W-:Y:S01]  /*0110*/  @P0 STG.E desc[UR4][R2.64], R7 ;  /* 0x0000000702000986 */ /* 0x0001e2000c101904 */
[----:B------:R-:W-:Y:S05]  /*0120*/  @P0 EXIT ;  /* 0x000000000000094d */ /* 0x000fea0003800000 */
[----:B0-----:R-:W0:Y:S01]  /*0130*/  LDC.64 R2, c[0x0][0x388] ;  /* 0x0000e200ff027b82 */ /* 0x001e220000000a00 */
[----:B------:R-:W1:Y:S01]  /*0140*/  LDCU.64 UR8, c[0x0][0x3a0] ;  /* 0x00007400ff0877ac */ /* 0x000e620008000a00 */
[----:B0-----:R-:W-:-:S05]  /*0150*/  IMAD.WIDE R2, R19, 0x4, R2 ;  /* 0x0000000413027825 */ /* 0x001fca00078e0202 */
[----:B------:R-:W2:Y:S04]  /*0160*/  LDG.E R23, desc[UR4][R2.64] ;  /* 0x0000000402177981 */ /* 0x000ea8000c1e1900 */
[----:B------:R-:W2:Y:S01]  /*0170*/  LDG.E R6, desc[UR4][R2.64+0x4] ;  /* 0x0000040402067981 */ /* 0x000ea2000c1e1900 */
[----:B------:R-:W-:Y:S01]  /*0180*/  BSSY.RECONVERGENT B0, `(.L_x_247) ;  /* 0x00000ae000007945 */ /* 0x000fe20003800200 */
[----:B------:R-:W-:Y:S01]  /*0190*/  HFMA2 R21, -RZ, RZ, 0, 0 ;  /* 0x00000000ff157431 */ /* 0x000fe200000001ff */
[----:B--2---:R-:W-:-:S13]  /*01a0*/  ISETP.GE.AND P0, PT, R23, R6, PT ;  /* 0x000000061700720c */ /* 0x004fda0003f06270 */
[----:B-1----:R-:W-:Y:S05]  /*01b0*/  @P0 BRA `(.L_x_248) ;  /* 0x0000000800a80947 */ /* 0x002fea0003800000 */
        /* <DEDUP_REMOVED lines=12> */
[----:B------:R-:W-:Y:S02]  /*0280*/  ISETP.NE.AND P0, PT, R20, RZ, PT ;  /* 0x000000ff1400720c */ /* 0x000fe40003f05270 */
[----:B------:R-:W-:-:S09]  /*0290*/  MOV R22, RZ ;  /* 0x000000ff00167202 */ /* 0x000fd20000000f00 */
[----:B0-----:R-:W-:Y:S05]  /*02a0*/  @P1 BRA `(.L_x_250) ;  /* 0x0000000400241947 */ /* 0x001fea0003800000 */
[----:B------:R-:W0:Y:S01]  /*02b0*/  LDC.64 R4, c[0x0][0x390] ;  /* 0x0000e400ff047b82 */ /* 0x000e220000000a00 */
[----:B------:R-:W-:Y:S02]  /*02c0*/  LOP3.LUT R24, R18, 0xfffffff8, RZ, 0xc0, !PT ;  /* 0xfffffff812187812 */ /* 0x000fe400078ec0ff */
[----:B------:R-:W-:Y:S02]  /*02d0*/  MOV R21, RZ ;  /* 0x000000ff00157202 */ /* 0x000fe40000000f00 */
[----:B------:R-:W-:-:S03]  /*02e0*/  IADD3 R24, PT, PT, -R24, RZ, RZ ;  /* 0x000000ff18187210 */ /* 0x000fc60007ffe1ff */
[----:B------:R-:W1:Y:S01]  /*02f0*/  LDC.64 R6, c[0x0][0x398] ;  /* 0x0000e600ff067b82 */ /* 0x000e620000000a00 */
[----:B0-----:R-:W-:-:S04]  /*0300*/  IADD3 R4, P1, PT, R4, 0x10, RZ ;  /* 0x0000001004047810 */ /* 0x001fc80007f3e0ff */
[----:B------:R-:W-:Y:S02]  /*0310*/  IADD3.X R5, PT, PT, RZ, R5, RZ, P1, !PT ;  /* 0x00000005ff057210 */ /* 0x000fe40000ffe4ff */
[----:B-1----:R-:W-:-:S04]  /*0320*/  IADD3 R6, P2, PT, R6, 0x10, RZ ;  /* 0x0000001006067810 */ /* 0x002fc80007f5e0ff */
[----:B------:R-:W-:-:S09]  /*0330*/  IADD3.X R7, PT, PT, RZ, R7, RZ, P2, !PT ;  /* 0x00000007ff077210 */ /* 0x000fd200017fe4ff */
.L_x_251:
[----:B------:R-:W-:-:S05]  /*0340*/  IMAD.WIDE R8, R23, 0x4, R4 ;  /* 0x0000000417087825 */ /* 0x000fca00078e0204 */
[----:B------:R-:W2:Y:S04]  /*0350*/  LDG.E R11, desc[UR4][R8.64+-0x10] ;  /* 0xfffff004080b7981 */ /* 0x000ea8000c1e1900 */
[----:B------:R-:W3:Y:S04]  /*0360*/  LDG.E R15, desc[UR4][R8.64+-0x8] ;  /* 0xfffff804080f7981 */ /* 0x000ee8000c1e1900 */
[----:B------:R-:W4:Y:S04]  /*0370*/  LDG.E R13, desc[UR4][R8.64+-0xc] ;  /* 0xfffff404080d7981 */ /* 0x000f28000c1e1900 */
[----:B------:R-:W4:Y:S04]  /*0380*/  LDG.E R27, desc[UR4][R8.64] ;  /* 0x00000004081b7981 */ /* 0x000f28000c1e1900 */
[----:B------:R-:W4:Y:S01]  /*0390*/  LDG.E R17, desc[UR4][R8.64+-0x4] ;  /* 0xfffffc0408117981 */ /* 0x000f22000c1e1900 */
[----:B------:R-:W-:-:S02]  /*03a0*/  MOV R2, UR8 ;  /* 0x0000000800027c02 */ /* 0x000fc40008000f00 */
[----:B------:R-:W-:Y:S01]  /*03b0*/  MOV R3, UR9 ;  /* 0x0000000900037c02 */ /* 0x000fe20008000f00 */
[----:B------:R-:W4:Y:S02]  /*03c0*/  LDG.E R28, desc[UR4][R8.64+0xc] ;  /* 0x00000c04081c7981 */ /* 0x000f24000c1e1900 */
[----:B--2---:R-:W-:-:S05]  /*03d0*/  IMAD.WIDE R10, R11, 0x4, R2 ;  /* 0x000000040b0a7825 */ /* 0x004fca00078e0202 */
[----:B------:R0:W2:Y:S01]  /*03e0*/  LDG.E R25, desc[UR4][R10.64] ;  /* 0x000000040a197981 */ /* 0x0000a2000c1e1900 */
[----:B---3--:R-:W-:-:S04]  /*03f0*/  IMAD.WIDE R14, R15, 0x4, R2 ;  /* 0x000000040f0e7825 */ /* 0x008fc800078e0202 */
[--C-:B----4-:R-:W-:Y:S01]  /*0400*/  IMAD.WIDE R12, R13, 0x4, R2.reuse ;  /* 0x000000040d0c7825 */ /* 0x110fe200078e0202 */
[----:B------:R-:W3:Y:S03]  /*0410*/  LDG.E R29, desc[UR4][R14.64] ;  /* 0x000000040e1d7981 */ /* 0x000ee6000c1e1900 */
[----:B------:R-:W-:Y:S02]  /*0420*/  IMAD.WIDE R26, R27, 0x4, R2 ;  /* 0x000000041b1a7825 */ /* 0x000fe400078e0202 */
[----:B------:R-:W4:Y:S02]  /*0430*/  LDG.E R13, desc[UR4][R12.64] ;  /* 0x000000040c0d7981 */ /* 0x000f24000c1e1900 */
[----:B0-----:R-:W-:Y:S02]  /*0440*/  IMAD.WIDE R10, R23, 0x4, R6 ;  /* 0x00000004170a7825 */ /* 0x001fe400078e0206 */
[----:B------:R-:W3:Y:S04]  /*0450*/  LDG.E R27, desc[UR4][R26.64] ;  /* 0x000000041a1b7981 */ /* 0x000ee8000c1e1900 */
[----:B------:R-:W3:Y:S01]  /*0460*/  LDG.E R15, desc[UR4][R8.64+0x4] ;  /* 0x00000404080f7981 */ /* 0x000ee2000c1e1900 */
[----:B------:R-:W-:-:S03]  /*0470*/  IMAD.WIDE R16, R17, 0x4, R2 ;  /* 0x0000000411107825 */ /* 0x000fc600078e0202 */
[----:B------:R-:W3:Y:S04]  /*0480*/  LDG.E R12, desc[UR4][R10.64+-0x10] ;  /* 0xfffff0040a0c7981 */ /* 0x000ee8000c1e1900 */
[----:B------:R0:W3:Y:S04]  /*0490*/  LDG.E R26, desc[UR4][R8.64+0x8] ;  /* 0x00000804081a7981 */ /* 0x0000e8000c1e1900 */
[----:B------:R-:W3:Y:S04]  /*04a0*/  LDG.E R17, desc[UR4][R16.64] ;  /* 0x0000000410117981 */ /* 0x000ee8000c1e1900 */
[----:B------:R-:W3:Y:S01]  /*04b0*/  LDG.E R16, desc[UR4][R10.64+-0xc] ;  /* 0xfffff4040a107981 */ /* 0x000ee2000c1e1900 */
[----:B0-----:R-:W-:-:S03]  /*04c0*/  IMAD.WIDE R8, R28, 0x4, R2 ;  /* 0x000000041c087825 */ /* 0x001fc600078e0202 */
[----:B------:R-:W3:Y:S04]  /*04d0*/  LDG.E R28, desc[UR4][R10.64+0x8] ;  /* 0x000008040a1c7981 */ /* 0x000ee8000c1e1900 */
[----:B------:R-:W3:Y:S01]  /*04e0*/  LDG.E R9, desc[UR4][R8.64] ;  /* 0x0000000408097981 */ /* 0x000ee2000c1e1900 */
[----:B--2--5:R-:W-:-:S03]  /*04f0*/  ISETP.NE.AND P1, PT, R25, R0, PT ;  /* 0x000000001900720c */ /* 0x024fc60003f25270 */
[----:B------:R-:W2:Y:S01]  /*0500*/  LDG.E R25, desc[UR4][R10.64+-0x8] ;  /* 0xfffff8040a197981 */ /* 0x000ea2000c1e1900 */
[----:B----4-:R-:W-:Y:S01]  /*0510*/  ISETP.NE.AND P3, PT, R13, R0, PT ;  /* 0x000000000d00720c */ /* 0x010fe20003f65270 */
[----:B---3--:R-:W-:-:S08]  /*0520*/  IMAD.WIDE R14, R15, 0x4, R2 ;  /* 0x000000040f0e7825 */ /* 0x008fd000078e0202 */
[--C-:B------:R-:W-:Y:S01]  /*0530*/  @!P1 FADD R22, R22, R12.reuse ;  /* 0x0000000c16169221 */ /* 0x100fe20000000000 */
[----:B------:R-:W-:Y:S01]  /*0540*/  @P1 FADD R21, R21, R12 ;  /* 0x0000000c15151221 */ /* 0x000fe20000000000 */
[----:B------:R-:W3:Y:S01]  /*0550*/  LDG.E R15, desc[UR4][R14.64] ;  /* 0x000000040e0f7981 */ /* 0x000ee2000c1e1900 */
[----:B------:R-:W-:-:S03]  /*0560*/  IMAD.WIDE R12, R26, 0x4, R2 ;  /* 0x000000041a0c7825 */ /* 0x000fc600078e0202 */
[----:B------:R-:W4:Y:S01]  /*0570*/  LDG.E R26, desc[UR4][R10.64+-0x4] ;  /* 0xfffffc040a1a7981 */ /* 0x000f22000c1e1900 */
[----:B------:R-:W-:-:S03]  /*0580*/  ISETP.NE.AND P1, PT, R17, R0, PT ;  /* 0x000000001100720c */ /* 0x000fc60003f25270 */
[----:B------:R-:W4:Y:S04]  /*0590*/  LDG.E R13, desc[UR4][R12.64] ;  /* 0x000000040c0d7981 */ /* 0x000f28000c1e1900 */
[----:B------:R-:W4:Y:S01]  /*05a0*/  LDG.E R17, desc[UR4][R10.64] ;  /* 0x000000040a117981 */ /* 0x000f22000c1e1900 */
[----:B------:R-:W-:-:S03]  /*05b0*/  ISETP.NE.AND P2, PT, R27, R0, PT ;  /* 0x000000001b00720c */ /* 0x000fc60003f45270 */
[----:B------:R-:W4:Y:S04]  /*05c0*/  LDG.E R27, desc[UR4][R10.64+0x4] ;  /* 0x000004040a1b7981 */ /* 0x000f28000c1e1900 */
[----:B------:R-:W4:Y:S01]  /*05d0*/  LDG.E R14, desc[UR4][R10.64+0xc] ;  /* 0x00000c040a0e7981 */ /* 0x000f22000c1e1900 */
[----:B------:R-:W-:Y:S01]  /*05e0*/  ISETP.NE.AND P4, PT, R29, R0, PT ;  /* 0x000000001d00720c */ /* 0x000fe20003f85270 */
[--C-:B------:R-:W-:Y:S01]  /*05f0*/  @P3 FADD R21, R21, R16.reuse ;  /* 0x0000001015153221 */ /* 0x100fe20000000000 */
[----:B------:R-:W-:Y:S01]  /*0600*/  @!P3 FADD R22, R22, R16 ;  /* 0x000000101616b221 */ /* 0x000fe20000000000 */
[----:B------:R-:W-:Y:S02]  /*0610*/  IADD3 R24, PT, PT, R24, 0x8, RZ ;  /* 0x0000000818187810 */ /* 0x000fe40007ffe0ff */
[----:B------:R-:W-:-:S08]  /*0620*/  IADD3 R23, PT, PT, R23, 0x8, RZ ;  /* 0x0000000817177810 */ /* 0x000fd00007ffe0ff */
[--C-:B--2---:R-:W-:Y:S01]  /*0630*/  @P4 FADD R21, R21, R25.reuse ;  /* 0x0000001915154221 */ /* 0x104fe20000000000 */
[----:B------:R-:W-:Y:S01]  /*0640*/  @!P4 FADD R22, R22, R25 ;  /* 0x000000191616c221 */ /* 0x000fe20000000000 */
[-C--:B---3--:R-:W-:Y:S02]  /*0650*/  ISETP.NE.AND P3, PT, R15, R0.reuse, PT ;  /* 0x000000000f00720c */ /* 0x088fe40003f65270 */
[--C-:B----4-:R-:W-:Y:S01]  /*0660*/  @P1 FADD R21, R21, R26.reuse ;  /* 0x0000001a15151221 */ /* 0x110fe20000000000 */
[----:B------:R-:W-:Y:S01]  /*0670*/  @!P1 FADD R22, R22, R26 ;  /* 0x0000001a16169221 */ /* 0x000fe20000000000 */
[----:B------:R-:W-:Y:S02]  /*0680*/  ISETP.NE.AND P4, PT, R13, R0, PT ;  /* 0x000000000d00720c */ /* 0x000fe40003f85270 */
[--C-:B------:R-:W-:Y:S01]  /*0690*/  @P2 FADD R21, R21, R17.reuse ;  /* 0x0000001115152221 */ /* 0x100fe20000000000 */
[----:B------:R-:W-:Y:S01]  /*06a0*/  @!P2 FADD R22, R22, R17 ;  /* 0x000000111616a221 */ /* 0x000fe20000000000 */
[----:B------:R-:W-:-:S02]  /*06b0*/  ISETP.NE.AND P2, PT, R24, RZ, PT ;  /* 0x000000ff1800720c */ /* 0x000fc40003f45270 */
[----:B------:R-:W-:-:S03]  /*06c0*/  ISETP.NE.AND P1, PT, R9, R0, PT ;  /* 0x000000000900720c */ /* 0x000fc60003f25270 */
[--C-:B------:R-:W-:Y:S01]  /*06d0*/  @P3 FADD R21, R21, R27.reuse ;  /* 0x0000001b15153221 */ /* 0x100fe20000000000 */
[----:B------:R-:W-:-:S03]  /*06e0*/  @!P3 FADD R22, R22, R27 ;  /* 0x0000001b1616b221 */ /* 0x000fc60000000000 */
[--C-:B------:R-:W-:Y:S01]  /*06f0*/  @P4 FADD R21, R21, R28.reuse ;  /* 0x0000001c15154221 */ /* 0x100fe20000000000 */
[----:B------:R-:W-:-:S05]  /*0700*/  @!P4 FADD R22, R22, R28 ;  /* 0x0000001c1616c221 */ /* 0x000fca0000000000 */
[--C-:B------:R-:W-:Y:S01]  /*0710*/  @P1 FADD R21, R21, R14.reuse ;  /* 0x0000000e15151221 */ /* 0x100fe20000000000 */
[----:B------:R-:W-:Y:S01]  /*0720*/  @!P1 FADD R22, R22, R14 ;  /* 0x0000000e16169221 */ /* 0x000fe20000000000 */
[----:B------:R-:W-:Y:S06]  /*0730*/  @P2 BRA `(.L_x_251) ;  /* 0xfffffffc00002947 */ /* 0x000fec000383ffff */
.L_x_250:
[----:B------:R-:W-:Y:S05]  /*0740*/  BSYNC.RECONVERGENT B1 ;  /* 0x0000000000017941 */ /* 0x000fea0003800200 */
.L_x_249:
[----:B------:R-:W-:Y:S04]  /*0750*/  BSSY.RECONVERGENT B1, `(.L_x_252) ;  /* 0x000004f000017945 */ /* 0x000fe80003800200 */
[----:B------:R-:W-:Y:S05]  /*0760*/  @!P0 BRA `(.L_x_253) ;  /* 0x0000000400348947 */ /* 0x000fea0003800000 */
[----:B------:R-:W-:Y:S01]  /*0770*/  ISETP.GE.U32.AND P1, PT, R20, 0x4, PT ;  /* 0x000000041400780c */ /* 0x000fe20003f26070 */
[----:B------:R-:W-:Y:S01]  /*0780*/  BSSY.RECONVERGENT B2, `(.L_x_254) ;  /* 0x0000025000027945 */ /* 0x000fe20003800200 */
[----:B------:R-:W-:-:S04]  /*0790*/  LOP3.LUT R16, R18, 0x3, RZ, 0xc0, !PT ;  /* 0x0000000312107812 */ /* 0x000fc800078ec0ff */
[----:B------:R-:W-:-:S07]  /*07a0*/  ISETP.NE.AND P0, PT, R16, RZ, PT ;  /* 0x000000ff1000720c */ /* 0x000fce0003f05270 */
[----:B------:R-:W-:Y:S06]  /*07b0*/  @!P1 BRA `(.L_x_255) ;  /* 0x0000000000849947 */ /* 0x000fec0003800000 */
[----:B------:R-:W0:Y:S02]  /*07c0*/  LDC.64 R4, c[0x0][0x390] ;  /* 0x0000e400ff047b82 */ /* 0x000e240000000a00 */
[----:B0-----:R-:W-:-:S06]  /*07d0*/  IMAD.WIDE R14, R23, 0x4, R4 ;  /* 0x00000004170e7825 */ /* 0x001fcc00078e0204 */
[----:B------:R-:W0:Y:S01]  /*07e0*/  LDC.64 R4, c[0x0][0x398] ;  /* 0x0000e600ff047b82 */ /* 0x000e220000000a00 */
[----:B------:R-:W2:Y:S04]  /*07f0*/  LDG.E R9, desc[UR4][R14.64] ;  /* 0x000000040e097981 */ /* 0x000ea8000c1e1900 */
[----:B------:R-:W3:Y:S04]  /*0800*/  LDG.E R7, desc[UR4][R14.64+0x4] ;  /* 0x000004040e077981 */ /* 0x000ee8000c1e1900 */
[----:B------:R-:W4:Y:S04]  /*0810*/  LDG.E R11, desc[UR4][R14.64+0x8] ;  /* 0x000008040e0b7981 */ /* 0x000f28000c1e1900 */
[----:B------:R-:W4:Y:S01]  /*0820*/  LDG.E R13, desc[UR4][R14.64+0xc] ;  /* 0x00000c040e0d7981 */ /* 0x000f22000c1e1900 */
[----:B0-----:R-:W-:-:S05]  /*0830*/  IMAD.WIDE R4, R23, 0x4, R4 ;  /* 0x0000000417047825 */ /* 0x001fca00078e0204 */
[----:B------:R-:W4:Y:S04]  /*0840*/  LDG.E R14, desc[UR4][R4.64] ;  /* 0x00000004040e7981 */ /* 0x000f28000c1e1900 */
[----:B------:R-:W4:Y:S04]  /*0850*/  LDG.E R15, desc[UR4][R4.64+0x4] ;  /* 0x00000404040f7981 */ /* 0x000f28000c1e1900 */
        /* <DEDUP_REMOVED lines=10> */
[----:B------:R-:W-:-:S02]  /*0900*/  IADD3 R23, PT, PT, R23, 0x4, RZ ;  /* 0x0000000417177810 */ /* 0x000fc40007ffe0ff */
[-C--:B--2--5:R-:W-:Y:S02]  /*0910*/  ISETP.NE.AND P1, PT, R9, R0.reuse, PT ;  /* 0x000000000900720c */ /* 0x0a4fe40003f25270 */
[-C--:B---3--:R-:W-:Y:S02]  /*0920*/  ISETP.NE.AND P2, PT, R7, R0.reuse, PT ;  /* 0x000000000700720c */ /* 0x088fe40003f45270 */
[-C--:B----4-:R-:W-:Y:S02]  /*0930*/  ISETP.NE.AND P3, PT, R11, R0.reuse, PT ;  /* 0x000000000b00720c */ /* 0x090fe40003f65270 */
[----:B------:R-:W-:-:S07]  /*0940*/  ISETP.NE.AND P4, PT, R13, R0, PT ;  /* 0x000000000d00720c */ /* 0x000fce0003f85270 */
[--C-:B------:R-:W-:Y:S01]  /*0950*/  @P1 FADD R21, R21, R14.reuse ;  /* 0x0000000e15151221 */ /* 0x100fe20000000000 */
[----:B------:R-:W-:-:S03]  /*0960*/  @!P1 FADD R22, R22, R14 ;  /* 0x0000000e16169221 */ /* 0x000fc60000000000 */
[--C-:B------:R-:W-:Y:S01]  /*0970*/  @P2 FADD R21, R21, R15.reuse ;  /* 0x0000000f15152221 */ /* 0x100fe20000000000 */
[----:B------:R-:W-:-:S03]  /*0980*/  @!P2 FADD R22, R22, R15 ;  /* 0x0000000f1616a221 */ /* 0x000fc60000000000 */
[--C-:B------:R-:W-:Y:S01]  /*0990*/  @P3 FADD R21, R21, R17.reuse ;  /* 0x0000001115153221 */ /* 0x100fe20000000000 */
[----:B------:R-:W-:-:S03]  /*09a0*/  @!P3 FADD R22, R22, R17 ;  /* 0x000000111616b221 */ /* 0x000fc60000000000 */
[--C-:B------:R-:W-:Y:S01]  /*09b0*/  @P4 FADD R21, R21, R20.reuse ;  /* 0x0000001415154221 */ /* 0x100fe20000000000 */
[----:B------:R-:W-:-:S07]  /*09c0*/  @!P4 FADD R22, R22, R20 ;  /* 0x000000141616c221 */ /* 0x000fce0000000000 */
.L_x_255:
[----:B------:R-:W-:Y:S05]  /*09d0*/  BSYNC.RECONVERGENT B2 ;  /* 0x0000000000027941 */ /* 0x000fea0003800200 */
.L_x_254:
        /* <DEDUP_REMOVED lines=11> */
[----:B-1----:R-:W-:-:S05]  /*0a90*/  IMAD.WIDE R10, R23, 0x4, R10 ;  /* 0x00000004170a7825 */ /* 0x002fca00078e020a */
[----:B------:R-:W4:Y:S04]  /*0aa0*/  LDG.E R12, desc[UR4][R10.64] ;  /* 0x000000040a0c7981 */ /* 0x000f28000c1e1900 */
[----:B------:R-:W4:Y:S01]  /*0ab0*/  LDG.E R13, desc[UR4][R10.64+0x4] ;  /* 0x000004040a0d7981 */ /* 0x000f22000c1e1900 */
[----:B--2---:R-:W-:-:S04]  /*0ac0*/  IMAD.WIDE R4, R5, 0x4, R2 ;  /* 0x0000000405047825 */ /* 0x004fc800078e0202 */
[----:B---3--:R-:W-:Y:S02]  /*0ad0*/  IMAD.WIDE R6, R7, 0x4, R2 ;  /* 0x0000000407067825 */ /* 0x008fe400078e0202 */
[----:B------:R-:W2:Y:S04]  /*0ae0*/  LDG.E R5, desc[UR4][R4.64] ;  /* 0x0000000404057981 */ /* 0x000ea8000c1e1900 */
[----:B------:R-:W3:Y:S01]  /*0af0*/  LDG.E R7, desc[UR4][R6.64] ;  /* 0x0000000406077981 */ /* 0x000ee2000c1e1900 */
[----:B------:R-:W-:Y:S02]  /*0b00*/  IADD3 R23, PT, PT, R23, 0x2, RZ ;  /* 0x0000000217177810 */ /* 0x000fe40007ffe0ff */
[-C--:B--2--5:R-:W-:Y:S02]  /*0b10*/  ISETP.NE.AND P0, PT, R5, R0.reuse, PT ;  /* 0x000000000500720c */ /* 0x0a4fe40003f05270 */
[----:B---3--:R-:W-:-:S11]  /*0b20*/  ISETP.NE.AND P1, PT, R7, R0, PT ;  /* 0x000000000700720c */ /* 0x008fd60003f25270 */
[--C-:B----4-:R-:W-:Y:S01]  /*0b30*/  @P0 FADD R21, R21, R12.reuse ;  /* 0x0000000c15150221 */ /* 0x110fe20000000000 */
[----:B------:R-:W-:-:S03]  /*0b40*/  @!P0 FADD R22, R22, R12 ;  /* 0x0000000c16168221 */ /* 0x000fc60000000000 */
[--C-:B------:R-:W-:Y:S01]  /*0b50*/  @P1 FADD R21, R21, R13.reuse ;  /* 0x0000000d15151221 */ /* 0x100fe20000000000 */
[----:B------:R-:W-:-:S07]  /*0b60*/  @!P1 FADD R22, R22, R13 ;  /* 0x0000000d16169221 */ /* 0x000fce0000000000 */
.L_x_257:
[----:B------:R-:W-:Y:S05]  /*0b70*/  BSYNC.RECONVERGENT B2 ;  /* 0x0000000000027941 */ /* 0x000fea0003800200 */
.L_x_256:
[----:B------:R-:W-:Y:S05]  /*0b80*/  @P2 BRA `(.L_x_253) ;  /* 0x00000000002c2947 */ /* 0x000fea0003800000 */
[----:B------:R-:W0:Y:S08]  /*0b90*/  LDC.64 R4, c[0x0][0x390] ;  /* 0x0000e400ff047b82 */ /* 0x000e300000000a00 */
[----:B------:R-:W1:Y:S01]  /*0ba0*/  LDC.64 R6, c[0x0][0x398] ;  /* 0x0000e600ff067b82 */ /* 0x000e620000000a00 */
[----:B0-----:R-:W-:-:S06]  /*0bb0*/  IMAD.WIDE R4, R23, 0x4, R4 ;  /* 0x0000000417047825 */ /* 0x001fcc00078e0204 */
[----:B------:R-:W2:Y:S01]  /*0bc0*/  LDG.E R5, desc[UR4][R4.64] ;  /* 0x0000000404057981 */ /* 0x000ea2000c1e1900 */
[----:B-1----:R-:W-:-:S06]  /*0bd0*/  IMAD.WIDE R6, R23, 0x4, R6 ;  /* 0x0000000417067825 */ /* 0x002fcc00078e0206 */
[----:B------:R-:W3:Y:S01]  /*0be0*/  LDG.E R6, desc[UR4][R6.64] ;  /* 0x0000000406067981 */ /* 0x000ee2000c1e1900 */
[----:B--2---:R-:W-:-:S06]  /*0bf0*/  IMAD.WIDE R2, R5, 0x4, R2 ;  /* 0x0000000405027825 */ /* 0x004fcc00078e0202 */
[----:B------:R-:W2:Y:S02]  /*0c00*/  LDG.E R3, desc[UR4][R2.64] ;  /* 0x0000000402037981 */ /* 0x000ea4000c1e1900 */
[----:B--2--5:R-:W-:-:S13]  /*0c10*/  ISETP.NE.AND P0, PT, R3, R0, PT ;  /* 0x000000000300720c */ /* 0x024fda0003f05270 */
[--C-:B---3--:R-:W-:Y:S01]  /*0c20*/  @P0 FADD R21, R21, R6.reuse ;  /* 0x0000000615150221 */ /* 0x108fe20000000000 */
[----:B------:R-:W-:-:S07]  /*0c30*/  @!P0 FADD R22, R22, R6 ;  /* 0x0000000616168221 */ /* 0x000fce0000000000 */
.L_x_253:
[----:B------:R-:W-:Y:S05]  /*0c40*/  BSYNC.RECONVERGENT B1 ;  /* 0x0000000000017941 */ /* 0x000fea0003800200 */
.L_x_252:
[----:B------:R-:W-:-:S07]  /*0c50*/  FADD R21, -R22, R21 ;  /* 0x0000001516157221 */ /* 0x000fce0000000100 */
.L_x_248:
[----:B------:R-:W-:Y:S05]  /*0c60*/  BSYNC.RECONVERGENT B0 ;  /* 0x0000000000007941 */ /* 0x000fea0003800200 */
.L_x_247:
[----:B------:R-:W0:Y:S02]  /*0c70*/  LDC.64 R2, c[0x0][0x3b0] ;  /* 0x0000ec00ff027b82 */ /* 0x000e240000000a00 */
[----:B0-----:R-:W-:-:S05]  /*0c80*/  IMAD.WIDE R2, R19, 0x4, R2 ;  /* 0x0000000413027825 */ /* 0x001fca00078e0202 */
[----:B------:R-:W-:Y:S01]  /*0c90*/  STG.E desc[UR4][R2.64], R21 ;  /* 0x0000001502007986 */ /* 0x000fe2000c101904 */
[----:B------:R-:W-:Y:S05]  /*0ca0*/  EXIT ;  /* 0x000000000000794d */ /* 0x000fea0003800000 */
.L_x_258:
        /* <DEDUP_REMOVED lines=13> */
.L_x_268:


//--------------------- .nv.shared._ZN3cub18CUB_300001_SM_10006detail6reduce28DeviceReduceSingleTileKernelINS2_10policy_hubIfyN4cuda3std3__44plusIfEEE10Policy1000EPfSC_iS9_ffNS7_10__identityEEEvT0_T1_T2_T3_T4_T6_ --------------------------
	.section	.nv.shared._ZN3cub18CUB_300001_SM_10006detail6reduce28DeviceReduceSingleTileKernelINS2_10policy_hubIfyN4cuda3std3__44plusIfEEE10Policy1000EPfSC_iS9_ffNS7_10__identityEEEvT0_T1_T2_T3_T4_T6_,"aw",@nobits
	.sectionflags	@""
	.align	4
.nv.shared._ZN3cub18CUB_300001_SM_10006detail6reduce28DeviceReduceSingleTileKernelINS2_10policy_hubIfyN4cuda3std3__44plusIfEEE10Policy1000EPfSC_iS9_ffNS7_10__identityEEEvT0_T1_T2_T3_T4_T6_:
	.zero		1068


//--------------------- .nv.shared.reserved.0     --------------------------
	.section	.nv.shared.reserved.0,"aw",@nobits
	.weak		__nv_reservedSMEM_offset_0_alias
	.size		__nv_reservedSMEM_offset_0_alias, 0, 64
	.other		__nv_reservedSMEM_offset_0_alias,@"STO_CUDA_RESERVED_SHARED STV_DEFAULT"
__nv_reservedSMEM_offset_0_alias:
	.zero		0
	.zero		64


//--------------------- .nv.global                --------------------------
	.section	.nv.global,"aw",@nobits
.nv.global:
	.type		_ZN34_INTERNAL_310fead0_4_k_cu_5a1487c56thrust24THRUST_300001_SM_1000_NS3seqE,@object
	.size		_ZN34_INTERNAL_310fead0_4_k_cu_5a1487c56thrust24THRUST_300001_SM_1000_NS3seqE,(_ZN34_INTERNAL_310fead0_4_k_cu_5a1487c54cuda3std3__48in_placeE - _ZN34_INTERNAL_310fead0_4_k_cu_5a1487c56thrust24THRUST_300001_SM_1000_NS3seqE)
_ZN34_INTERNAL_310fead0_4_k_cu_5a1487c56thrust24THRUST_300001_SM_1000_NS3seqE:
	.zero		1
	.type		_ZN34_INTERNAL_310fead0_4_k_cu_5a1487c54cuda3std3__48in_placeE,@object
	.size		_ZN34_INTERNAL_310fead0_4_k_cu_5a1487c54cuda3std3__48in_placeE,(_ZN34_INTERNAL_310fead0_4_k_cu_5a1487c54cuda3std6ranges3__45__cpo4sizeE - _ZN34_INTERNAL_310fead0_4_k_cu_5a1487c54cuda3std3__48in_placeE)
_ZN34_INTERNAL_310fead0_4_k_cu_5a1487c54cuda3std3__48in_placeE:
	.zero		1
	.type		_ZN34_INTERNAL_310fead0_4_k_cu_5a1487c54cuda3std6ranges3__45__cpo4sizeE,@object
	.size		_ZN34_INTERNAL_310fead0_4_k_cu_5a1487c54cuda3std6ranges3__45__cpo4sizeE,(_ZN34_INTERNAL_310fead0_4_k_cu_5a1487c56thrust24THRUST_300001_SM_1000_NS12placeholders2_3E - _ZN34_INTERNAL_310fead0_4_k_cu_5a1487c54cuda3std6ranges3__45__cpo4sizeE)
_ZN34_INTERNAL_310fead0_4_k_cu_5a1487c54cuda3std6ranges3__45__cpo4sizeE:
	.zero		1
	.type		_ZN34_INTERNAL_310fead0_4_k_cu_5a1487c56thrust24THRUST_300001_SM_1000_NS12placeholders2_3E,@object
	.size		_ZN34_INTERNAL_310fead0_4_k_cu_5a1487c56thrust24THRUST_300001_SM_1000_NS12placeholders2_3E,(_ZN34_INTERNAL_310fead0_4_k_cu_5a1487c54cuda3std3__45__cpo6cbeginE - _ZN34_INTERNAL_310fead0_4_k_cu_5a1487c56thrust24THRUST_300001_SM_1000_NS12placeholders2_3E)
_ZN34_INTERNAL_310fead0_4_k_cu_5a1487c56thrust24THRUST_300001_SM_1000_NS12placeholders2_3E:
	.zero		1
	.type		_ZN34_INTERNAL_310fead0_4_k_cu_5a1487c54cuda3std3__45__cpo6cbeginE,@object
	.size		_ZN34_INTERNAL_310fead0_4_k_cu_5a1487c54cuda3std3__45__cpo6cbeginE,(_ZN34_INTERNAL_310fead0_4_k_cu_5a1487c54cuda3std6ranges3__45__cpo6cbeginE - _ZN34_INTERNAL_310fead0_4_k_cu_5a1487c54cuda3std3__45__cpo6cbeginE)
_ZN34_INTERNAL_310fead0_4_k_cu_5a1487c54cuda3std3__45__cpo6cbeginE:
	.zero		1
	.type		_ZN34_INTERNAL_310fead0_4_k_cu_5a1487c54cuda3std6ranges3__45__cpo6cbeginE,@object
	.size		_ZN34_INTERNAL_310fead0_4_k_cu_5a1487c54cuda3std6ranges3__45__cpo6cbeginE,(_ZN34_INTERNAL_310fead0_4_k_cu_5a1487c56thrust24THRUST_300001_SM_1000_NS12placeholders2_7E - _ZN34_INTERNAL_310fead0_4_k_cu_5a1487c54cuda3std6ranges3__45__cpo6cbeginE)
_ZN34_INTERNAL_310fead0_4_k_cu_5a1487c54cuda3std6ranges3__45__cpo6cbeginE:
	.zero		1
	.type		_ZN34_INTERNAL_310fead0_4_k_cu_5a1487c56thrust24THRUST_300001_SM_1000_NS12placeholders2_7E,@object
	.size		_ZN34_INTERNAL_310fead0_4_k_cu_5a1487c56thrust24THRUST_300001_SM_1000_NS12placeholders2_7E,(_ZN34_INTERNAL_310fead0_4_k_cu_5a1487c54cuda3std3__45__cpo7crbeginE - _ZN34_INTERNAL_310fead0_4_k_cu_5a1487c56thrust24THRUST_300001_SM_1000_NS12placeholders2_7E)
_ZN34_INTERNAL_310fead0_4_k_cu_5a1487c56thrust24THRUST_300001_SM_1000_NS12placeholders2_7E:
	.zero		1
	.type		_ZN34_INTERNAL_310fead0_4_k_cu_5a1487c54cuda3std3__45__cpo7crbeginE,@object
	.size		_ZN34_INTERNAL_310fead0_4_k_cu_5a1487c54cuda3std3__45__cpo7crbeginE,(_ZN34_INTERNAL_310fead0_4_k_cu_5a1487c54cuda3std6ranges3__45__cpo4nextE - _ZN34_INTERNAL_310fead0_4_k_cu_5a1487c54cuda3std3__45__cpo7crbeginE)
_ZN34_INTERNAL_310fead0_4_k_cu_5a1487c54cuda3std3__45__cpo7crbeginE:
	.zero		1
	.type		_ZN34_INTERNAL_310fead0_4_k_cu_5a1487c54cuda3std6ranges3__45__cpo4nextE,@object
	.size		_ZN34_INTERNAL_310fead0_4_k_cu_5a1487c54cuda3std6ranges3__45__cpo4nextE,(_ZN34_INTERNAL_310fead0_4_k_cu_5a1487c54cuda3std6ranges3__45__cpo4swapE - _ZN34_INTERNAL_310fead0_4_k_cu_5a1487c54cuda3std6ranges3__45__cpo4nextE)
_ZN34_INTERNAL_310fead0_4_k_cu_5a1487c54cuda3std6ranges3__45__cpo4nextE:
	.zero		1
	.type		_ZN34_INTERNAL_310fead0_4_k_cu_5a1487c54cuda3std6ranges3__45__cpo4swapE,@object
	.size		_ZN34_INTERNAL_310fead0_4_k_cu_5a1487c54cuda3std6ranges3__45__cpo4swapE,(_ZN34_INTERNAL_310fead0_4_k_cu_5a1487c56thrust24THRUST_300001_SM_1000_NS8cuda_cub10par_nosyncE - _ZN34_INTERNAL_310fead0_4_k_cu_5a1487c54cuda3std6ranges3__45__cpo4swapE)
_ZN34_INTERNAL_310fead0_4_k_cu_5a1487c54cuda3std6ranges3__45__cpo4swapE:
	.zero		1
	.type		_ZN34_INTERNAL_310fead0_4_k_cu_5a1487c56thrust24THRUST_300001_SM_1000_NS8cuda_cub10par_nosyncE,@object
	.size		_ZN34_INTERNAL_310fead0_4_k_cu_5a1487c56thrust24THRUST_300001_SM_1000_NS8cuda_cub10par_nosyncE,(_ZN34_INTERNAL_310fead0_4_k_cu_5a1487c56thrust24THRUST_300001_SM_1000_NS12placeholders2_9E - _ZN34_INTERNAL_310fead0_4_k_cu_5a1487c56thrust24THRUST_300001_SM_1000_NS8cuda_cub10par_nosyncE)
_ZN34_INTERNAL_310fead0_4_k_cu_5a1487c56thrust24THRUST_300001_SM_1000_NS8cuda_cub10par_nosyncE:
	.zero		1
	.type		_ZN34_INTERNAL_310fead0_4_k_cu_5a1487c56thrust24THRUST_300001_SM_1000_NS12placeholders2_9E,@object
	.size		_ZN34_INTERNAL_310fead0_4_k_cu_5a1487c56thrust24THRUST_300001_SM_1000_NS12placeholders2_9E,(_ZN34_INTERNAL_310fead0_4_k_cu_5a1487c54cuda3std3__436_GLOBAL__N__310fead0_4_k_cu_5a1487c56ignoreE - _ZN34_INTERNAL_310fead0_4_k_cu_5a1487c56thrust24THRUST_300001_SM_1000_NS12placeholders2_9E)
_ZN34_INTERNAL_310fead0_4_k_cu_5a1487c56thrust24THRUST_300001_SM_1000_NS12placeholders2_9E:
	.zero		1
	.type		_ZN34_INTERNAL_310fead0_4_k_cu_5a1487c54cuda3std3__436_GLOBAL__N__310fead0_4_k_cu_5a1487c56ignoreE,@object
	.size		_ZN34_INTERNAL_310fead0_4_k_cu_5a1487c54cuda3std3__436_GLOBAL__N__310fead0_4_k_cu_5a1487c56ignoreE,(_ZN34_INTERNAL_310fead0_4_k_cu_5a1487c54cuda3std6ranges3__45__cpo4dataE - _ZN34_INTERNAL_310fead0_4_k_cu_5a1487c54cuda3std3__436_GLOBAL__N__310fead0_4_k_cu_5a1487c56ignoreE)
_ZN34_INTERNAL_310fead0_4_k_cu_5a1487c54cuda3std3__436_GLOBAL__N__310fead0_4_k_cu_5a1487c56ignoreE:
	.zero		1
	.type		_ZN34_INTERNAL_310fead0_4_k_cu_5a1487c54cuda3std6ranges3__45__cpo4dataE,@object
	.size		_ZN34_INTERNAL_310fead0_4_k_cu_5a1487c54cuda3std6ranges3__45__cpo4dataE,(_ZN34_INTERNAL_310fead0_4_k_cu_5a1487c56thrust24THRUST_300001_SM_1000_NS12placeholders2_1E - _ZN34_INTERNAL_310fead0_4_k_cu_5a1487c54cuda3std6ranges3__45__cpo4dataE)
_ZN34_INTERNAL_310fead0_4_k_cu_5a1487c54cuda3std6ranges3__45__cpo4dataE:
	.zero		1
	.type		_ZN34_INTERNAL_310fead0_4_k_cu_5a1487c56thrust24THRUST_300001_SM_1000_NS12placeholders2_1E,@object
	.size		_ZN34_INTERNAL_310fead0_4_k_cu_5a1487c56thrust24THRUST_300001_SM_1000_NS12placeholders2_1E,(_ZN34_INTERNAL_310fead0_4_k_cu_5a1487c54cuda3std3__45__cpo5beginE - _ZN34_INTERNAL_310fead0_4_k_cu_5a1487c56thrust24THRUST_300001_SM_1000_NS12placeholders2_1E)
_ZN34_INTERNAL_310fead0_4_k_cu_5a1487c56thrust24THRUST_300001_SM_1000_NS12placeholders2_1E:
	.zero		1
	.type		_ZN34_INTERNAL_310fead0_4_k_cu_5a1487c54cuda3std3__45__cpo5beginE,@object
	.size		_ZN34_INTERNAL_310fead0_4_k_cu_5a1487c54cuda3std3__45__cpo5beginE,(_ZN34_INTERNAL_310fead0_4_k_cu_5a1487c54cuda3std6ranges3__45__cpo5beginE - _ZN34_INTERNAL_310fead0_4_k_cu_5a1487c54cuda3std3__45__cpo5beginE)
_ZN34_INTERNAL_310fead0_4_k_cu_5a1487c54cuda3std3__45__cpo5beginE:
	.zero		1
	.type		_ZN34_INTERNAL_310fead0_4_k_cu_5a1487c54cuda3std6ranges3__45__cpo5beginE,@object
	.size		_ZN34_INTERNAL_310fead0_4_k_cu_5a1487c54cuda3std6ranges3__45__cpo5beginE,(_ZN34_INTERNAL_310fead0_4_k_cu_5a1487c56thrust24THRUST_300001_SM_1000_NS12placeholders2_5E - _ZN34_INTERNAL_310fead0_4_k_cu_5a1487c54cuda3std6ranges3__45__cpo5beginE)
_ZN34_INTERNAL_310fead0_4_k_cu_5a1487c54cuda3std6ranges3__45__cpo5beginE:
	.zero		1
	.type		_ZN34_INTERNAL_310fead0_4_k_cu_5a1487c56thrust24THRUST_300001_SM_1000_NS12placeholders2_5E,@object
	.size		_ZN34_INTERNAL_310fead0_4_k_cu_5a1487c56thrust24THRUST_300001_SM_1000_NS12placeholders2_5E,(_ZN34_INTERNAL_310fead0_4_k_cu_5a1487c54cuda3std3__45__cpo6rbeginE - _ZN34_INTERNAL_310fead0_4_k_cu_5a1487c56thrust24THRUST_300001_SM_1000_NS12placeholders2_5E)
_ZN34_INTERNAL_310fead0_4_k_cu_5a1487c56thrust24THRUST_300001_SM_1000_NS12placeholders2_5E:
	.zero		1
	.type		_ZN34_INTERNAL_310fead0_4_k_cu_5a1487c54cuda3std3__45__cpo6rbeginE,@object
	.size		_ZN34_INTERNAL_310fead0_4_k_cu_5a1487c54cuda3std3__45__cpo6rbeginE,(_ZN34_INTERNAL_310fead0_4_k_cu_5a1487c54cuda3std6ranges3__45__cpo7advanceE - _ZN34_INTERNAL_310fead0_4_k_cu_5a1487c54cuda3std3__45__cpo6rbeginE)
_ZN34_INTERNAL_310fead0_4_k_cu_5a1487c54cuda3std3__45__cpo6rbeginE:
	.zero		1
	.type		_ZN34_INTERNAL_310fead0_4_k_cu_5a1487c54cuda3std6ranges3__45__cpo7advanceE,@object
	.size		_ZN34_INTERNAL_310fead0_4_k_cu_5a1487c54cuda3std6ranges3__45__cpo7advanceE,(_ZN34_INTERNAL_310fead0_4_k_cu_5a1487c54cuda3std3__47nulloptE - _ZN34_INTERNAL_310fead0_4_k_cu_5a1487c54cuda3std6ranges3__45__cpo7advanceE)
_ZN34_INTERNAL_310fead0_4_k_cu_5a1487c54cuda3std6ranges3__45__cpo7advanceE:
	.zero		1
	.type		_ZN34_INTERNAL_310fead0_4_k_cu_5a1487c54cuda3std3__47nulloptE,@object
	.size		_ZN34_INTERNAL_310fead0_4_k_cu_5a1487c54cuda3std3__47nulloptE,(_ZN34_INTERNAL_310fead0_4_k_cu_5a1487c54cuda3std6ranges3__45__cpo8distanceE - _ZN34_INTERNAL_310fead0_4_k_cu_5a1487c54cuda3std3__47nulloptE)
_ZN34_INTERNAL_310fead0_4_k_cu_5a1487c54cuda3std3__47nulloptE:
	.zero		1
	.type		_ZN34_INTERNAL_310fead0_4_k_cu_5a1487c54cuda3std6ranges3__45__cpo8distanceE,@object
	.size		_ZN34_INTERNAL_310fead0_4_k_cu_5a1487c54cuda3std6ranges3__45__cpo8distanceE,(_ZN34_INTERNAL_310fead0_4_k_cu_5a1487c56thrust24THRUST_300001_SM_1000_NS12placeholders3_10E - _ZN34_INTERNAL_310fead0_4_k_cu_5a1487c54cuda3std6ranges3__45__cpo8distanceE)
_ZN34_INTERNAL_310fead0_4_k_cu_5a1487c54cuda3std6ranges3__45__cpo8distanceE:
	.zero		1
	.type		_ZN34_INTERNAL_310fead0_4_k_cu_5a1487c56thrust24THRUST_300001_SM_1000_NS12placeholders3_10E,@object
	.size		_ZN34_INTERNAL_310fead0_4_k_cu_5a1487c56thrust24THRUST_300001_SM_1000_NS12placeholders3_10E,(_ZN34_INTERNAL_310fead0_4_k_cu_5a1487c54cuda3std3__419piecewise_constructE - _ZN34_INTERNAL_310fead0_4_k_cu_5a1487c56thrust24THRUST_300001_SM_1000_NS12placeholders3_10E)
_ZN34_INTERNAL_310fead0_4_k_cu_5a1487c56thrust24THRUST_300001_SM_1000_NS12placeholders3_10E:
	.zero		1
	.type		_ZN34_INTERNAL_310fead0_4_k_cu_5a1487c54cuda3std3__419piecewise_constructE,@object
	.size		_ZN34_INTERNAL_310fead0_4_k_cu_5a1487c54cuda3std3__419piecewise_constructE,(_ZN34_INTERNAL_310fead0_4_k_cu_5a1487c54cuda3std6ranges3__45__cpo5cdataE - _ZN34_INTERNAL_310fead0_4_k_cu_5a1487c54cuda3std3__419piecewise_constructE)
_ZN34_INTERNAL_310fead0_4_k_cu_5a1487c54cuda3std3__419piecewise_constructE:
	.zero		1
	.type		_ZN34_INTERNAL_310fead0_4_k_cu_5a1487c54cuda3std6ranges3__45__cpo5cdataE,@object
	.size		_ZN34_INTERNAL_310fead0_4_k_cu_5a1487c54cuda3std6ranges3__45__cpo5cdataE,(_ZN34_INTERNAL_310fead0_4_k_cu_5a1487c56thrust24THRUST_300001_SM_1000_NS12placeholders2_2E - _ZN34_INTERNAL_310fead0_4_k_cu_5a1487c54cuda3std6ranges3__45__cpo5cdataE)
_ZN34_INTERNAL_310fead0_4_k_cu_5a1487c54cuda3std6ranges3__45__cpo5cdataE:
	.zero		1
	.type		_ZN34_INTERNAL_310fead0_4_k_cu_5a1487c56thrust24THRUST_300001_SM_1000_NS12placeholders2_2E,@object
	.size		_ZN34_INTERNAL_310fead0_4_k_cu_5a1487c56thrust24THRUST_300001_SM_1000_NS12placeholders2_2E,(_ZN34_INTERNAL_310fead0_4_k_cu_5a1487c54cuda3std3__45__cpo3endE - _ZN34_INTERNAL_310fead0_4_k_cu_5a1487c56thrust24THRUST_300001_SM_1000_NS12placeholders2_2E)
_ZN34_INTERNAL_310fead0_4_k_cu_5a1487c56thrust24THRUST_300001_SM_1000_NS12placeholders2_2E:
	.zero		1
	.type		_ZN34_INTERNAL_310fead0_4_k_cu_5a1487c54cuda3std3__45__cpo3endE,@object
	.size		_ZN34_INTERNAL_310fead0_4_k_cu_5a1487c54cuda3std3__45__cpo3endE,(_ZN34_INTERNAL_310fead0_4_k_cu_5a1487c54cuda3std6ranges3__45__cpo3endE - _ZN34_INTERNAL_310fead0_4_k_cu_5a1487c54cuda3std3__45__cpo3endE)
_ZN34_INTERNAL_310fead0_4_k_cu_5a1487c54cuda3std3__45__cpo3endE:
	.zero		1
	.type		_ZN34_INTERNAL_310fead0_4_k_cu_5a1487c54cuda3std6ranges3__45__cpo3endE,@object
	.size		_ZN34_INTERNAL_310fead0_4_k_cu_5a1487c54cuda3std6ranges3__45__cpo3endE,(_ZN34_INTERNAL_310fead0_4_k_cu_5a1487c56thrust24THRUST_300001_SM_1000_NS12placeholders2_6E - _ZN34_INTERNAL_310fead0_4_k_cu_5a1487c54cuda3std6ranges3__45__cpo3endE)
_ZN34_INTERNAL_310fead0_4_k_cu_5a1487c54cuda3std6ranges3__45__cpo3endE:
	.zero		1
	.type		_ZN34_INTERNAL_310fead0_4_k_cu_5a1487c56thrust24THRUST_300001_SM_1000_NS12placeholders2_6E,@object
	.size		_ZN34_INTERNAL_310fead0_4_k_cu_5a1487c56thrust24THRUST_300001_SM_1000_NS12placeholders2_6E,(_ZN34_INTERNAL_310fead0_4_k_cu_5a1487c54cuda3std3__45__cpo4rendE - _ZN34_INTERNAL_310fead0_4_k_cu_5a1487c56thrust24THRUST_300001_SM_1000_NS12placeholders2_6E)
_ZN34_INTERNAL_310fead0_4_k_cu_5a1487c56thrust24THRUST_300001_SM_1000_NS12placeholders2_6E:
	.zero		1
	.type		_ZN34_INTERNAL_310fead0_4_k_cu_5a1487c54cuda3std3__45__cpo4rendE,@object
	.size		_ZN34_INTERNAL_310fead0_4_k_cu_5a1487c54cuda3std3__45__cpo4rendE,(_ZN34_INTERNAL_310fead0_4_k_cu_5a1487c54cuda3std6ranges3__45__cpo9iter_swapE - _ZN34_INTERNAL_310fead0_4_k_cu_5a1487c54cuda3std3__45__cpo4rendE)
_ZN34_INTERNAL_310fead0_4_k_cu_5a1487c54cuda3std3__45__cpo4rendE:
	.zero		1
	.type		_ZN34_INTERNAL_310fead0_4_k_cu_5a1487c54cuda3std6ranges3__45__cpo9iter_swapE,@object
	.size		_ZN34_INTERNAL_310fead0_4_k_cu_5a1487c54cuda3std6ranges3__45__cpo9iter_swapE,(_ZN34_INTERNAL_310fead0_4_k_cu_5a1487c54cuda3std3__48unexpectE - _ZN34_INTERNAL_310fead0_4_k_cu_5a1487c54cuda3std6ranges3__45__cpo9iter_swapE)
_ZN34_INTERNAL_310fead0_4_k_cu_5a1487c54cuda3std6ranges3__45__cpo9iter_swapE:
	.zero		1
	.type		_ZN34_INTERNAL_310fead0_4_k_cu_5a1487c54cuda3std3__48unexpectE,@object
	.size		_ZN34_INTERNAL_310fead0_4_k_cu_5a1487c54cuda3std3__48unexpectE,(_ZN34_INTERNAL_310fead0_4_k_cu_5a1487c56thrust24THRUST_300001_SM_1000_NS8cuda_cub3parE - _ZN34_INTERNAL_310fead0_4_k_cu_5a1487c54cuda3std3__48unexpectE)
_ZN34_INTERNAL_310fead0_4_k_cu_5a1487c54cuda3std3__48unexpectE:
	.zero		1
	.type		_ZN34_INTERNAL_310fead0_4_k_cu_5a1487c56thrust24THRUST_300001_SM_1000_NS8cuda_cub3parE,@object
	.size		_ZN34_INTERNAL_310fead0_4_k_cu_5a1487c56thrust24THRUST_300001_SM_1000_NS8cuda_cub3parE,(_ZN34_INTERNAL_310fead0_4_k_cu_5a1487c56thrust24THRUST_300001_SM_1000_NS12placeholders2_4E - _ZN34_INTERNAL_310fead0_4_k_cu_5a1487c56thrust24THRUST_300001_SM_1000_NS8cuda_cub3parE)
_ZN34_INTERNAL_310fead0_4_k_cu_5a1487c56thrust24THRUST_300001_SM_1000_NS8cuda_cub3parE:
	.zero		1
	.type		_ZN34_INTERNAL_310fead0_4_k_cu_5a1487c56thrust24THRUST_300001_SM_1000_NS12placeholders2_4E,@object
	.size		_ZN34_INTERNAL_310fead0_4_k_cu_5a1487c56thrust24THRUST_300001_SM_1000_NS12placeholders2_4E,(_ZN34_INTERNAL_310fead0_4_k_cu_5a1487c54cuda3std3__45__cpo4cendE - _ZN34_INTERNAL_310fead0_4_k_cu_5a1487c56thrust24THRUST_300001_SM_1000_NS12placeholders2_4E)
_ZN34_INTERNAL_310fead0_4_k_cu_5a1487c56thrust24THRUST_300001_SM_1000_NS12placeholders2_4E:
	.zero		1
	.type		_ZN34_INTERNAL_310fead0_4_k_cu_5a1487c54cuda3std3__45__cpo4cendE,@object
	.size		_ZN34_INTERNAL_310fead0_4_k_cu_5a1487c54cuda3std3__45__cpo4cendE,(_ZN34_INTERNAL_310fead0_4_k_cu_5a1487c54cuda3std6ranges3__45__cpo4cendE - _ZN34_INTERNAL_310fead0_4_k_cu_5a1487c54cuda3std3__45__cpo4cendE)
_ZN34_INTERNAL_310fead0_4_k_cu_5a1487c54cuda3std3__45__cpo4cendE:
	.zero		1
	.type		_ZN34_INTERNAL_310fead0_4_k_cu_5a1487c54cuda3std6ranges3__45__cpo4cendE,@object
	.size		_ZN34_INTERNAL_310fead0_4_k_cu_5a1487c54cuda3std6ranges3__45__cpo4cendE,(_ZN34_INTERNAL_310fead0_4_k_cu_5a1487c54cuda3std3__420unreachable_sentinelE - _ZN34_INTERNAL_310fead0_4_k_cu_5a1487c54cuda3std6ranges3__45__cpo4cendE)
_ZN34_INTERNAL_310fead0_4_k_cu_5a1487c54cuda3std6ranges3__45__cpo4cendE:
	.zero		1
	.type		_ZN34_INTERNAL_310fead0_4_k_cu_5a1487c54cuda3std3__420unreachable_sentinelE,@object
	.size		_ZN34_INTERNAL_310fead0_4_k_cu_5a1487c54cuda3std3__420unreachable_sentinelE,(_ZN34_INTERNAL_310fead0_4_k_cu_5a1487c54cuda3std6ranges3__45__cpo5ssizeE - _ZN34_INTERNAL_310fead0_4_k_cu_5a1487c54cuda3std3__420unreachable_sentinelE)
_ZN34_INTERNAL_310fead0_4_k_cu_5a1487c54cuda3std3__420unreachable_sentinelE:
	.zero		1
	.type		_ZN34_INTERNAL_310fead0_4_k_cu_5a1487c54cuda3std6ranges3__45__cpo5ssizeE,@object
	.size		_ZN34_INTERNAL_310fead0_4_k_cu_5a1487c54cuda3std6ranges3__45__cpo5ssizeE,(_ZN34_INTERNAL_310fead0_4_k_cu_5a1487c56thrust24THRUST_300001_SM_1000_NS12placeholders2_8E - _ZN34_INTERNAL_310fead0_4_k_cu_5a1487c54cuda3std6ranges3__45__cpo5ssizeE)
_ZN34_INTERNAL_310fead0_4_k_cu_5a1487c54cuda3std6ranges3__45__cpo5ssizeE:
	.zero		1
	.type		_ZN34_INTERNAL_310fead0_4_k_cu_5a1487c56thrust24THRUST_300001_SM_1000_NS12placeholders2_8E,@object
	.size		_ZN34_INTERNAL_310fead0_4_k_cu_5a1487c56thrust24THRUST_300001_SM_1000_NS12placeholders2_8E,(_ZN34_INTERNAL_310fead0_4_k_cu_5a1487c54cuda3std3__45__cpo5crendE - _ZN34_INTERNAL_310fead0_4_k_cu_5a1487c56thrust24THRUST_300001_SM_1000_NS12placeholders2_8E)
_ZN34_INTERNAL_310fead0_4_k_cu_5a1487c56thrust24THRUST_300001_SM_1000_NS12placeholders2_8E:
	.zero		1
	.type		_ZN34_INTERNAL_310fead0_4_k_cu_5a1487c54cuda3std3__45__cpo5crendE,@object
	.size		_ZN34_INTERNAL_310fead0_4_k_cu_5a1487c54cuda3std3__45__cpo5crendE,(_ZN34_INTERNAL_310fead0_4_k_cu_5a1487c54cuda3std6ranges3__45__cpo4prevE - _ZN34_INTERNAL_310fead0_4_k_cu_5a1487c54cuda3std3__45__cpo5crendE)
_ZN34_INTERNAL_310fead0_4_k_cu_5a1487c54cuda3std3__45__cpo5crendE:
	.zero		1
	.type		_ZN34_INTERNAL_310fead0_4_k_cu_5a1487c54cuda3std6ranges3__45__cpo4prevE,@object
	.size		_ZN34_INTERNAL_310fead0_4_k_cu_5a1487c54cuda3std6ranges3__45__cpo4prevE,(_ZN34_INTERNAL_310fead0_4_k_cu_5a1487c54cuda3std6ranges3__45__cpo9iter_moveE - _ZN34_INTERNAL_310fead0_4_k_cu_5a1487c54cuda3std6ranges3__45__cpo4prevE)
_ZN34_INTERNAL_310fead0_4_k_cu_5a1487c54cuda3std6ranges3__45__cpo4prevE:
	.zero		1
	.type		_ZN34_INTERNAL_310fead0_4_k_cu_5a1487c54cuda3std6ranges3__45__cpo9iter_moveE,@object
	.size		_ZN34_INTERNAL_310fead0_4_k_cu_5a1487c54cuda3std6ranges3__45__cpo9iter_moveE,(_ZN34_INTERNAL_310fead0_4_k_cu_5a1487c56thrust24THRUST_300001_SM_1000_NS6system6detail10sequential3seqE - _ZN34_INTERNAL_310fead0_4_k_cu_5a1487c54cuda3std6ranges3__45__cpo9iter_moveE)
_ZN34_INTERNAL_310fead0_4_k_cu_5a1487c54cuda3std6ranges3__45__cpo9iter_moveE:
	.zero		1
	.type		_ZN34_INTERNAL_310fead0_4_k_cu_5a1487c56thrust24THRUST_300001_SM_1000_NS6system6detail10sequential3seqE,@object
	.size		_ZN34_INTERNAL_310fead0_4_k_cu_5a1487c56thrust24THRUST_300001_SM_1000_NS6system6detail10sequential3seqE,(.L_31 - _ZN34_INTERNAL_310fead0_4_k_cu_5a1487c56thrust24THRUST_300001_SM_1000_NS6system6detail10sequential3seqE)
_ZN34_INTERNAL_310fead0_4_k_cu_5a1487c56thrust24THRUST_300001_SM_1000_NS6system6detail10sequential3seqE:
	.zero		1
.L_31:


//--------------------- .nv.shared._ZN3cub18CUB_300001_SM_10006detail6reduce18DeviceReduceKernelINS2_10policy_hubIfyN4cuda3std3__44plusIfEEE10Policy1000EN6thrust24THRUST_300001_SM_1000_NS10device_ptrIfEEyS9_fNS7_10__identityEEEvT0_PT3_T1_NS0_13GridEvenShareISK_EET2_T4_ --------------------------
	.section	.nv.shared._ZN3cub18CUB_300001_SM_10006detail6reduce18DeviceReduceKernelINS2_10policy_hubIfyN4cuda3std3__44plusIfEEE10Policy1000EN6thrust24THRUST_300001_SM_1000_NS10device_ptrIfEEyS9_fNS7_10__identityEEEvT0_PT3_T1_NS0_13GridEvenShareISK_EET2_T4_,"aw",@nobits
	.sectionflags	@""
	.align	4
.nv.shared._ZN3cub18CUB_300001_SM_10006detail6reduce18DeviceReduceKernelINS2_10policy_hubIfyN4cuda3std3__44plusIfEEE10Policy1000EN6thrust24THRUST_300001_SM_1000_NS10device_ptrIfEEyS9_fNS7_10__identityEEEvT0_PT3_T1_NS0_13GridEvenShareISK_EET2_T4_:
	.zero		1068


//--------------------- .nv.shared._ZN3cub18CUB_300001_SM_10006detail6reduce28DeviceReduceSingleTileKernelINS2_10policy_hubIfyN4cuda3std3__44plusIfEEE10Policy1000EN6thrust24THRUST_300001_SM_1000_NS10device_ptrIfEEPfyS9_ffNS7_10__identityEEEvT0_T1_T2_T3_T4_T6_ --------------------------
	.section	.nv.shared._ZN3cub18CUB_300001_SM_10006detail6reduce28DeviceReduceSingleTileKernelINS2_10policy_hubIfyN4cuda3std3__44plusIfEEE10Policy1000EN6thrust24THRUST_300001_SM_1000_NS10device_ptrIfEEPfyS9_ffNS7_10__identityEEEvT0_T1_T2_T3_T4_T6_,"aw",@nobits
	.sectionflags	@""
	.align	4
.nv.shared._ZN3cub18CUB_300001_SM_10006detail6reduce28DeviceReduceSingleTileKernelINS2_10policy_hubIfyN4cuda3std3__44plusIfEEE10Policy1000EN6thrust24THRUST_300001_SM_1000_NS10device_ptrIfEEPfyS9_ffNS7_10__identityEEEvT0_T1_T2_T3_T4_T6_:
	.zero		1068


//--------------------- .nv.shared._ZN3cub18CUB_300001_SM_10006detail6reduce28DeviceReduceSingleTileKernelINS2_10policy_hubIfjN4cuda3std3__44plusIfEEE10Policy1000EPfSC_iS9_ffNS7_10__identityEEEvT0_T1_T2_T3_T4_T6_ --------------------------
	.section	.nv.shared._ZN3cub18CUB_300001_SM_10006detail6reduce28DeviceReduceSingleTileKernelINS2_10policy_hubIfjN4cuda3std3__44plusIfEEE10Policy1000EPfSC_iS9_ffNS7_10__identityEEEvT0_T1_T2_T3_T4_T6_,"aw",@nobits
	.sectionflags	@""
	.align	4
.nv.shared._ZN3cub18CUB_300001_SM_10006detail6reduce28DeviceReduceSingleTileKernelINS2_10policy_hubIfjN4cuda3std3__44plusIfEEE10Policy1000EPfSC_iS9_ffNS7_10__identityEEEvT0_T1_T2_T3_T4_T6_:
	.zero		1108


//--------------------- .nv.shared._ZN3cub18CUB_300001_SM_10006detail6reduce18DeviceReduceKernelINS2_10policy_hubIfjN4cuda3std3__44plusIfEEE10Policy1000EN6thrust24THRUST_300001_SM_1000_NS10device_ptrIfEEjS9_fNS7_10__identityEEEvT0_PT3_T1_NS0_13GridEvenShareISK_EET2_T4_ --------------------------
	.section	.nv.shared._ZN3cub18CUB_300001_SM_10006detail6reduce18DeviceReduceKernelINS2_10policy_hubIfjN4cuda3std3__44plusIfEEE10Policy1000EN6thrust24THRUST_300001_SM_1000_NS10device_ptrIfEEjS9_fNS7_10__identityEEEvT0_PT3_T1_NS0_13GridEvenShareISK_EET2_T4_,"aw",@nobits
	.sectionflags	@""
	.align	4
.nv.shared._ZN3cub18CUB_300001_SM_10006detail6reduce18DeviceReduceKernelINS2_10policy_hubIfjN4cuda3std3__44plusIfEEE10Policy1000EN6thrust24THRUST_300001_SM_1000_NS10device_ptrIfEEjS9_fNS7_10__identityEEEvT0_PT3_T1_NS0_13GridEvenShareISK_EET2_T4_:
	.zero		1108


//--------------------- .nv.shared._ZN3cub18CUB_300001_SM_10006detail6reduce28DeviceReduceSingleTileKernelINS2_10policy_hubIfjN4cuda3std3__44plusIfEEE10Policy1000EN6thrust24THRUST_300001_SM_1000_NS10device_ptrIfEEPfjS9_ffNS7_10__identityEEEvT0_T1_T2_T3_T4_T6_ --------------------------
	.section	.nv.shared._ZN3cub18CUB_300001_SM_10006detail6reduce28DeviceReduceSingleTileKernelINS2_10policy_hubIfjN4cuda3std3__44plusIfEEE10Policy1000EN6thrust24THRUST_300001_SM_1000_NS10device_ptrIfEEPfjS9_ffNS7_10__identityEEEvT0_T1_T2_T3_T4_T6_,"aw",@nobits
	.sectionflags	@""
	.align	4
.nv.shared._ZN3cub18CUB_300001_SM_10006detail6reduce28DeviceReduceSingleTileKernelINS2_10policy_hubIfjN4cuda3std3__44plusIfEEE10Policy1000EN6thrust24THRUST_300001_SM_1000_NS10device_ptrIfEEPfjS9_ffNS7_10__identityEEEvT0_T1_T2_T3_T4_T6_:
	.zero		1108


//--------------------- .nv.constant0._ZN3cub18CUB_300001_SM_10006detail6reduce28DeviceReduceSingleTileKernelINS2_10policy_hubIfyN4cuda3std3__44plusIfEEE10Policy1000EPfSC_iS9_ffNS7_10__identityEEEvT0_T1_T2_T3_T4_T6_ --------------------------
	.section	.nv.constant0._ZN3cub18CUB_300001_SM_10006detail6reduce28DeviceReduceSingleTileKernelINS2_10policy_hubIfyN4cuda3std3__44plusIfEEE10Policy1000EPfSC_iS9_ffNS7_10__identityEEEvT0_T1_T2_T3_T4_T6_,"a",@progbits
	.sectionflags	@""
	.align	4
.nv.constant0._ZN3cub18CUB_300001_SM_10006detail6reduce28DeviceReduceSingleTileKernelINS2_10policy_hubIfyN4cuda3std3__44plusIfEEE10Policy1000EPfSC_iS9_ffNS7_10__identityEEEvT0_T1_T2_T3_T4_T6_:
	.zero		925


//--------------------- .nv.constant0._ZN3cub18CUB_300001_SM_10006detail6reduce18DeviceReduceKernelINS2_10policy_hubIfyN4cuda3std3__44plusIfEEE10Policy1000EN6thrust24THRUST_300001_SM_1000_NS10device_ptrIfEEyS9_fNS7_10__identityEEEvT0_PT3_T1_NS0_13GridEvenShareISK_EET2_T4_ --------------------------
	.section	.nv.constant0._ZN3cub18CUB_300001_SM_10006detail6reduce18DeviceReduceKernelINS2_10policy_hubIfyN4cuda3std3__44plusIfEEE10Policy1000EN6thrust24THRUST_300001_SM_1000_NS10device_ptrIfEEyS9_fNS7_10__identityEEEvT0_PT3_T1_NS0_13GridEvenShareISK_EET2_T4_,"a",@progbits
	.sectionflags	@""
	.align	4
.nv.constant0._ZN3cub18CUB_300001_SM_10006detail6reduce18DeviceReduceKernelINS2_10policy_hubIfyN4cuda3std3__44plusIfEEE10Policy1000EN6thrust24THRUST_300001_SM_1000_NS10device_ptrIfEEyS9_fNS7_10__identityEEEvT0_PT3_T1_NS0_13GridEvenShareISK_EET2_T4_:
	.zero		994


//--------------------- .nv.constant0._ZN3cub18CUB_300001_SM_10006detail6reduce28DeviceReduceSingleTileKernelINS2_10policy_hubIfyN4cuda3std3__44plusIfEEE10Policy1000EN6thrust24THRUST_300001_SM_1000_NS10device_ptrIfEEPfyS9_ffNS7_10__identityEEEvT0_T1_T2_T3_T4_T6_ --------------------------
	.section	.nv.constant0._ZN3cub18CUB_300001_SM_10006detail6reduce28DeviceReduceSingleTileKernelINS2_10policy_hubIfyN4cuda3std3__44plusIfEEE10Policy1000EN6thrust24THRUST_300001_SM_1000_NS10device_ptrIfEEPfyS9_ffNS7_10__identityEEEvT0_T1_T2_T3_T4_T6_,"a",@progbits
	.sectionflags	@""
	.align	4
.nv.constant0._ZN3cub18CUB_300001_SM_10006detail6reduce28DeviceReduceSingleTileKernelINS2_10policy_hubIfyN4cuda3std3__44plusIfEEE10Policy1000EN6thrust24THRUST_300001_SM_1000_NS10device_ptrIfEEPfyS9_ffNS7_10__identityEEEvT0_T1_T2_T3_T4_T6_:
	.zero		929


//--------------------- .nv.constant0._ZN3cub18CUB_300001_SM_10006detail6reduce28DeviceReduceSingleTileKernelINS2_10policy_hubIfjN4cuda3std3__44plusIfEEE10Policy1000EPfSC_iS9_ffNS7_10__identityEEEvT0_T1_T2_T3_T4_T6_ --------------------------
	.section	.nv.constant0._ZN3cub18CUB_300001_SM_10006detail6reduce28DeviceReduceSingleTileKernelINS2_10policy_hubIfjN4cuda3std3__44plusIfEEE10Policy1000EPfSC_iS9_ffNS7_10__identityEEEvT0_T1_T2_T3_T4_T6_,"a",@progbits
	.sectionflags	@""
	.align	4
.nv.constant0._ZN3cub18CUB_300001_SM_10006detail6reduce28DeviceReduceSingleTileKernelINS2_10policy_hubIfjN4cuda3std3__44plusIfEEE10Policy1000EPfSC_iS9_ffNS7_10__identityEEEvT0_T1_T2_T3_T4_T6_:
	.zero		925


//--------------------- .nv.constant0._ZN3cub18CUB_300001_SM_10006detail6reduce18DeviceReduceKernelINS2_10policy_hubIfjN4cuda3std3__44plusIfEEE10Policy1000EN6thrust24THRUST_300001_SM_1000_NS10device_ptrIfEEjS9_fNS7_10__identityEEEvT0_PT3_T1_NS0_13GridEvenShareISK_EET2_T4_ --------------------------
	.section	.nv.constant0._ZN3cub18CUB_300001_SM_10006detail6reduce18DeviceReduceKernelINS2_10policy_hubIfjN4cuda3std3__44plusIfEEE10Policy1000EN6thrust24THRUST_300001_SM_1000_NS10device_ptrIfEEjS9_fNS7_10__identityEEEvT0_PT3_T1_NS0_13GridEvenShareISK_EET2_T4_,"a",@progbits
	.sectionflags	@""
	.align	4
.nv.constant0._ZN3cub18CUB_300001_SM_10006detail6reduce18DeviceReduceKernelINS2_10policy_hubIfjN4cuda3std3__44plusIfEEE10Policy1000EN6thrust24THRUST_300001_SM_1000_NS10device_ptrIfEEjS9_fNS7_10__identityEEEvT0_PT3_T1_NS0_13GridEvenShareISK_EET2_T4_:
	.zero		958


//--------------------- .nv.constant0._ZN3cub18CUB_300001_SM_10006detail6reduce28DeviceReduceSingleTileKernelINS2_10policy_hubIfjN4cuda3std3__44plusIfEEE10Policy1000EN6thrust24THRUST_300001_SM_1000_NS10device_ptrIfEEPfjS9_ffNS7_10__identityEEEvT0_T1_T2_T3_T4_T6_ --------------------------
	.section	.nv.constant0._ZN3cub18CUB_300001_SM_10006detail6reduce28DeviceReduceSingleTileKernelINS2_10policy_hubIfjN4cuda3std3__44plusIfEEE10Policy1000EN6thrust24THRUST_300001_SM_1000_NS10device_ptrIfEEPfjS9_ffNS7_10__identityEEEvT0_T1_T2_T3_T4_T6_,"a",@progbits
	.sectionflags	@""
	.align	4
.nv.constant0._ZN3cub18CUB_300001_SM_10006detail6reduce28DeviceReduceSingleTileKernelINS2_10policy_hubIfjN4cuda3std3__44plusIfEEE10Policy1000EN6thrust24THRUST_300001_SM_1000_NS10device_ptrIfEEPfjS9_ffNS7_10__identityEEEvT0_T1_T2_T3_T4_T6_:
	.zero		925


//--------------------- .nv.constant0._ZN3cub18CUB_300001_SM_10006detail11EmptyKernelIvEEvv --------------------------
	.section	.nv.constant0._ZN3cub18CUB_300001_SM_10006detail11EmptyKernelIvEEvv,"a",@progbits
	.sectionflags	@""
	.align	4
.nv.constant0._ZN3cub18CUB_300001_SM_10006detail11EmptyKernelIvEEvv:
	.zero		896


//--------------------- .nv.constant0._Z9ApplySwapiiPiPh --------------------------
	.section	.nv.constant0._Z9ApplySwapiiPiPh,"a",@progbits
	.sectionflags	@""
	.align	4
.nv.constant0._Z9ApplySwapiiPiPh:
	.zero		920


//--------------------- .nv.constant0._Z17ComputeCutContribiPKiS0_PKfS0_Pf --------------------------
	.section	.nv.constant0._Z17ComputeCutContribiPKiS0_PKfS0_Pf,"a",@progbits
	.sectionflags	@""
	.align	4
.nv.constant0._Z17ComputeCutContribiPKiS0_PKfS0_Pf:
	.zero		944


//--------------------- .nv.constant0._Z12ComputeGainsiPKiS0_PKfS0_PKhPf --------------------------
	.section	.nv.constant0._Z12ComputeGainsiPKiS0_PKfS0_PKhPf,"a",@progbits
	.sectionflags	@""
	.align	4
.nv.constant0._Z12ComputeGainsiPKiS0_PKfS0_PKhPf:
	.zero		952


//--------------------- SYMBOLS --------------------------

	.type		.nv.reservedSmem.offset0,@object
	.size		.nv.reservedSmem.offset0,0x4
	.type		.nv.reservedSmem.cap,@object
	.size		.nv.reservedSmem.cap,0x4
